	.target	sm_90a

	.elftype	@"ET_EXEC"


//--------------------- .note.nv.tkinfo           --------------------------
	.section	.note.nv.tkinfo,"",@"SHT_NOTE"
	.sectionflags	@"SHF_NOTE_NV_TKINFO"
	.tkinfo
        /*0018*/ 	.word	0x00000002
        /*0030*/ 	.string	""
        /*0030*/ 	.string	"ptxas"
        /*0030*/ 	.string	"Cuda compilation tools, release 13.0, V13.0.88"
        /*0030*/ 	.string	"Build cuda_13.0.r13.0/compiler.36424714_0"
        /*0030*/ 	.string	"-v  -suppress-debug-info  -lineinfo  -arch sm_90a "



//--------------------- .note.nv.cuinfo           --------------------------
	.section	.note.nv.cuinfo,"",@"SHT_NOTE"
	.sectionflags	@"SHF_NOTE_NV_CUINFO"
        /*0018*/ 	.short	0x0002
        /*001a*/ 	.short	0x005a
        /*001c*/ 	.short	0x0082
	.zero		2


//--------------------- .nv.info                  --------------------------
	.section	.nv.info,"",@"SHT_CUDA_INFO"
	.align	4


	//----- nvinfo : EIATTR_REGCOUNT
	.align		4
        /*0000*/ 	.byte	0x04, 0x2f
        /*0002*/ 	.short	(.L_1 - .L_0)
	.align		4
.L_0:
        /*0004*/ 	.word	index@(matmul_kernel)
        /*0008*/ 	.word	0x000000ff


	//----- nvinfo : EIATTR_FRAME_SIZE
	.align		4
.L_1:
        /*000c*/ 	.byte	0x04, 0x11
        /*000e*/ 	.short	(.L_3 - .L_2)
	.align		4
.L_2:
        /*0010*/ 	.word	index@(matmul_kernel)
        /*0014*/ 	.word	0x00000730


	//----- nvinfo : EIATTR_MIN_STACK_SIZE
	.align		4
.L_3:
        /*0018*/ 	.byte	0x04, 0x12
        /*001a*/ 	.short	(.L_5 - .L_4)
	.align		4
.L_4:
        /*001c*/ 	.word	index@(matmul_kernel)
        /*0020*/ 	.word	0x00000730
.L_5:


//--------------------- .nv.compat                --------------------------
	.section	.nv.compat,"",@"SHT_CUDA_COMPAT_INFO"
	.align	4
        /*0000*/ 	.byte	0x02, 0x09, 0x01, 0x00, 0x02, 0x02, 0x04, 0x00, 0x02, 0x05, 0x05, 0x00, 0x03, 0x07, 0x01, 0x01
        /*0010*/ 	.byte	0x02, 0x03, 0x00, 0x00, 0x02, 0x06, 0x01, 0x00, 0x04, 0x0b, 0x08, 0x00, 0x00, 0x00, 0x00, 0x00
        /*0020*/ 	.byte	0x00, 0x00, 0x00, 0x00


//--------------------- .nv.info.matmul_kernel    --------------------------
	.section	.nv.info.matmul_kernel,"",@"SHT_CUDA_INFO"
	.sectionflags	@""
	.align	4


	//----- nvinfo : EIATTR_CUDA_API_VERSION
	.align		4
        /*0000*/ 	.byte	0x04, 0x37
        /*0002*/ 	.short	(.L_7 - .L_6)
.L_6:
        /*0004*/ 	.word	0x00000082


	//----- nvinfo : EIATTR_KPARAM_INFO
	.align		4
.L_7:
        /*0008*/ 	.byte	0x04, 0x17
        /*000a*/ 	.short	(.L_9 - .L_8)
.L_8:
        /*000c*/ 	.word	0x00000000
        /*0010*/ 	.short	0x000d
        /*0012*/ 	.short	0x0048
        /*0014*/ 	.byte	0x00, 0xf4, 0x21, 0x00


	//----- nvinfo : EIATTR_KPARAM_INFO
	.align		4
.L_9:
        /*0018*/ 	.byte	0x04, 0x17
        /*001a*/ 	.short	(.L_11 - .L_10)
.L_10:
        /*001c*/ 	.word	0x00000000
        /*0020*/ 	.short	0x000c
        /*0022*/ 	.short	0x0040
        /*0024*/ 	.byte	0x00, 0xf4, 0x21, 0x00


	//----- nvinfo : EIATTR_KPARAM_INFO
	.align		4
.L_11:
        /*0028*/ 	.byte	0x04, 0x17
        /*002a*/ 	.short	(.L_13 - .L_12)
.L_12:
        /*002c*/ 	.word	0x00000000
        /*0030*/ 	.short	0x000b
        /*0032*/ 	.short	0x0038
        /*0034*/ 	.byte	0x00, 0xf0, 0x11, 0x00


	//----- nvinfo : EIATTR_KPARAM_INFO
	.align		4
.L_13:
        /*0038*/ 	.byte	0x04, 0x17
        /*003a*/ 	.short	(.L_15 - .L_14)
.L_14:
        /*003c*/ 	.word	0x00000000
        /*0040*/ 	.short	0x000a
        /*0042*/ 	.short	0x0034
        /*0044*/ 	.byte	0x00, 0xf0, 0x11, 0x00


	//----- nvinfo : EIATTR_KPARAM_INFO
	.align		4
.L_15:
        /*0048*/ 	.byte	0x04, 0x17
        /*004a*/ 	.short	(.L_17 - .L_16)
.L_16:
        /*004c*/ 	.word	0x00000000
        /*0050*/ 	.short	0x0009
        /*0052*/ 	.short	0x0030
        /*0054*/ 	.byte	0x00, 0xf0, 0x11, 0x00


	//----- nvinfo : EIATTR_KPARAM_INFO
	.align		4
.L_17:
        /*0058*/ 	.byte	0x04, 0x17
        /*005a*/ 	.short	(.L_19 - .L_18)
.L_18:
        /*005c*/ 	.word	0x00000000
        /*0060*/ 	.short	0x0008
        /*0062*/ 	.short	0x002c
        /*0064*/ 	.byte	0x00, 0xf0, 0x11, 0x00


	//----- nvinfo : EIATTR_KPARAM_INFO
	.align		4
.L_19:
        /*0068*/ 	.byte	0x04, 0x17
        /*006a*/ 	.short	(.L_21 - .L_20)
.L_20:
        /*006c*/ 	.word	0x00000000
        /*0070*/ 	.short	0x0007
        /*0072*/ 	.short	0x0028
        /*0074*/ 	.byte	0x00, 0xf0, 0x11, 0x00


	//----- nvinfo : EIATTR_KPARAM_INFO
	.align		4
.L_21:
        /*0078*/ 	.byte	0x04, 0x17
        /*007a*/ 	.short	(.L_23 - .L_22)
.L_22:
        /*007c*/ 	.word	0x00000000
        /*0080*/ 	.short	0x0006
        /*0082*/ 	.short	0x0024
        /*0084*/ 	.byte	0x00, 0xf0, 0x11, 0x00


	//----- nvinfo : EIATTR_KPARAM_INFO
	.align		4
.L_23:
        /*0088*/ 	.byte	0x04, 0x17
        /*008a*/ 	.short	(.L_25 - .L_24)
.L_24:
        /*008c*/ 	.word	0x00000000
        /*0090*/ 	.short	0x0005
        /*0092*/ 	.short	0x0020
        /*0094*/ 	.byte	0x00, 0xf0, 0x11, 0x00


	//----- nvinfo : EIATTR_KPARAM_INFO
	.align		4
.L_25:
        /*0098*/ 	.byte	0x04, 0x17
        /*009a*/ 	.short	(.L_27 - .L_26)
.L_26:
        /*009c*/ 	.word	0x00000000
        /*00a0*/ 	.short	0x0004
        /*00a2*/ 	.short	0x001c
        /*00a4*/ 	.byte	0x00, 0xf0, 0x11, 0x00


	//----- nvinfo : EIATTR_KPARAM_INFO
	.align		4
.L_27:
        /*00a8*/ 	.byte	0x04, 0x17
        /*00aa*/ 	.short	(.L_29 - .L_28)
.L_28:
        /*00ac*/ 	.word	0x00000000
        /*00b0*/ 	.short	0x0003
        /*00b2*/ 	.short	0x0018
        /*00b4*/ 	.byte	0x00, 0xf0, 0x11, 0x00


	//----- nvinfo : EIATTR_KPARAM_INFO
	.align		4
.L_29:
        /*00b8*/ 	.byte	0x04, 0x17
        /*00ba*/ 	.short	(.L_31 - .L_30)
.L_30:
        /*00bc*/ 	.word	0x00000000
        /*00c0*/ 	.short	0x0002
        /*00c2*/ 	.short	0x0010
        /*00c4*/ 	.byte	0x00, 0xf4, 0x21, 0x00


	//----- nvinfo : EIATTR_KPARAM_INFO
	.align		4
.L_31:
        /*00c8*/ 	.byte	0x04, 0x17
        /*00ca*/ 	.short	(.L_33 - .L_32)
.L_32:
        /*00cc*/ 	.word	0x00000000
        /*00d0*/ 	.short	0x0001
        /*00d2*/ 	.short	0x0008
        /*00d4*/ 	.byte	0x00, 0xf4, 0x21, 0x00


	//----- nvinfo : EIATTR_KPARAM_INFO
	.align		4
.L_33:
        /*00d8*/ 	.byte	0x04, 0x17
        /*00da*/ 	.short	(.L_35 - .L_34)
.L_34:
        /*00dc*/ 	.word	0x00000000
        /*00e0*/ 	.short	0x0000
        /*00e2*/ 	.short	0x0000
        /*00e4*/ 	.byte	0x00, 0xf4, 0x21, 0x00


	//----- nvinfo : EIATTR_SPARSE_MMA_MASK
	.align		4
.L_35:
        /*00e8*/ 	.byte	0x03, 0x50
        /*00ea*/ 	.short	0x0000


	//----- nvinfo : EIATTR_MAXREG_COUNT
	.align		4
        /*00ec*/ 	.byte	0x03, 0x1b
        /*00ee*/ 	.short	0x00ff


	//----- nvinfo : EIATTR_NUM_BARRIERS
	.align		4
        /*00f0*/ 	.byte	0x02, 0x4c
        /*00f2*/ 	.byte	0x01
	.zero		1


	//----- nvinfo : EIATTR_ANNOTATIONS
	.align		4
        /*00f4*/ 	.byte	0x04, 0x55
        /*00f6*/ 	.short	(.L_37 - .L_36)


	//   ....[0]....
.L_36:
        /*00f8*/ 	.word	0x00000001
        /*00fc*/ 	.byte	0x80, 0x00, 0x00, 0x00, 0x01, 0x00, 0x00, 0x00, 0xc0, 0x00, 0x00, 0x00, 0x01, 0x00, 0x00, 0x00
        /* <DEDUP_REMOVED lines=503> */
        /*207c*/ 	.byte	0xa0, 0xc2, 0x00, 0x00


	//----- nvinfo : EIATTR_MERCURY_ISA_VERSION
	.align		4
.L_37:
        /*2080*/ 	.byte	0x03, 0x5f
        /*2082*/ 	.short	0x0101


	//----- nvinfo : EIATTR_EXIT_INSTR_OFFSETS
	.align		4
        /*2084*/ 	.byte	0x04, 0x1c
        /*2086*/ 	.short	(.L_39 - .L_38)


	//   ....[0]....
.L_38:
        /*2088*/ 	.word	0x00016330


	//   ....[1]....
        /*208c*/ 	.word	0x00016350


	//----- nvinfo : EIATTR_REQNTID
	.align		4
.L_39:
        /*2090*/ 	.byte	0x04, 0x10
        /*2092*/ 	.short	(.L_41 - .L_40)
.L_40:
        /*2094*/ 	.word	0x00000080
        /*2098*/ 	.word	0x00000001
        /*209c*/ 	.word	0x00000001


	//----- nvinfo : EIATTR_CBANK_PARAM_SIZE
	.align		4
.L_41:
        /*20a0*/ 	.byte	0x03, 0x19
        /*20a2*/ 	.short	0x0050


	//----- nvinfo : EIATTR_PARAM_CBANK
	.align		4
        /*20a4*/ 	.byte	0x04, 0x0a
        /*20a6*/ 	.short	(.L_43 - .L_42)
	.align		4
.L_42:
        /*20a8*/ 	.word	index@(.nv.constant0.matmul_kernel)
        /*20ac*/ 	.short	0x0210
        /*20ae*/ 	.short	0x0050


	//----- nvinfo : EIATTR_SW_WAR
	.align		4
.L_43:
        /*20b0*/ 	.byte	0x04, 0x36
        /*20b2*/ 	.short	(.L_45 - .L_44)
.L_44:
        /*20b4*/ 	.word	0x00000008
.L_45:


//--------------------- .nv.callgraph             --------------------------
	.section	.nv.callgraph,"",@"SHT_CUDA_CALLGRAPH"
	.align	4
	.sectionentsize	8
	.align		4
        /*0000*/ 	.word	0x00000000
	.align		4
        /*0004*/ 	.word	0xffffffff
	.align		4
        /*0008*/ 	.word	0x00000000
	.align		4
        /*000c*/ 	.word	0xfffffffe
	.align		4
        /*0010*/ 	.word	0x00000000
	.align		4
        /*0014*/ 	.word	0xfffffffd
	.align		4
        /*0018*/ 	.word	0x00000000
	.align		4
        /*001c*/ 	.word	0xfffffffc


//--------------------- .text.matmul_kernel       --------------------------
	.section	.text.matmul_kernel,"ax",@progbits
	.align	128
        .global         matmul_kernel
        .type           matmul_kernel,@function
        .size           matmul_kernel,(.L_x_3 - matmul_kernel)
        .other          matmul_kernel,@"STO_CUDA_ENTRY STV_DEFAULT"
matmul_kernel:
.text.matmul_kernel:
[----:B------:R-:W0:Y:S08]  /*0000*/  LDC R1, c[0x0][0x28] ;  /* 0x00000a00ff017b82 */ /* 0x000e300000000800 */
[----:B------:R-:W1:Y:S01]  /*0010*/  LDC.64 R2, c[0x0][0x228] ;  /* 0x00008a00ff027b82 */ /* 0x000e620000000a00 */
[----:B------:R-:W2:Y:S01]  /*0020*/  S2R R7, SR_CTAID.X ;  /* 0x0000000000077919 */ /* 0x000ea20000002500 */
[----:B0-----:R-:W-:Y:S01]  /*0030*/  VIADD R1, R1, 0xfffff8d0 ;  /* 0xfffff8d001017836 */ /* 0x001fe20000000000 */
[----:B------:R-:W-:Y:S01]  /*0040*/  UMOV UR4, 0x400 ;  /* 0x0000040000047882 */ /* 0x000fe20000000000 */
[----:B------:R-:W-:Y:S01]  /*0050*/  ULDC.64 UR14, c[0x0][0x208] ;  /* 0x00008200000e7ab9 */ /* 0x000fe20000000a00 */
[----:B------:R-:W-:-:S02]  /*0060*/  CS2R R216, SRZ ;  /* 0x0000000000d87805 */ /* 0x000fc4000001ff00 */
[----:B------:R-:W-:Y:S01]  /*0070*/  CS2R R218, SRZ ;  /* 0x0000000000da7805 */ /* 0x000fe2000001ff00 */
[----:B------:R0:W-:Y:S01]  /*0080*/  STL [R1], RZ ;  /* 0x000000ff01007387 */ /* 0x0001e20000100800 */
[----:B------:R-:W3:Y:S01]  /*0090*/  S2UR UR12, SR_CgaCtaId ;  /* 0x00000000000c79c3 */ /* 0x000ee20000008800 */
[----:B------:R-:W-:Y:S02]  /*00a0*/  CS2R R220, SRZ ;  /* 0x0000000000dc7805 */ /* 0x000fe4000001ff00 */
[----:B------:R-:W-:Y:S01]  /*00b0*/  CS2R R222, SRZ ;  /* 0x0000000000de7805 */ /* 0x000fe2000001ff00 */
[----:B------:R0:W-:Y:S01]  /*00c0*/  STL [R1+0x4], RZ ;  /* 0x000004ff01007387 */ /* 0x0001e20000100800 */
[----:B------:R-:W-:Y:S02]  /*00d0*/  CS2R R224, SRZ ;  /* 0x0000000000e07805 */ /* 0x000fe4000001ff00 */
[----:B------:R-:W-:Y:S02]  /*00e0*/  CS2R R226, SRZ ;  /* 0x0000000000e27805 */ /* 0x000fe4000001ff00 */
[----:B------:R-:W-:Y:S01]  /*00f0*/  CS2R R228, SRZ ;  /* 0x0000000000e47805 */ /* 0x000fe2000001ff00 */
[----:B------:R0:W-:Y:S01]  /*0100*/  STL [R1+0x8], RZ ;  /* 0x000008ff01007387 */ /* 0x0001e20000100800 */
[----:B------:R-:W-:-:S02]  /*0110*/  CS2R R230, SRZ ;  /* 0x0000000000e67805 */ /* 0x000fc4000001ff00 */
[----:B------:R-:W-:Y:S02]  /*0120*/  CS2R R232, SRZ ;  /* 0x0000000000e87805 */ /* 0x000fe4000001ff00 */
[----:B------:R-:W-:Y:S01]  /*0130*/  CS2R R234, SRZ ;  /* 0x0000000000ea7805 */ /* 0x000fe2000001ff00 */
[----:B------:R0:W-:Y:S01]  /*0140*/  STL [R1+0xc], RZ ;  /* 0x00000cff01007387 */ /* 0x0001e20000100800 */
[----:B------:R-:W-:Y:S02]  /*0150*/  CS2R R236, SRZ ;  /* 0x0000000000ec7805 */ /* 0x000fe4000001ff00 */
[----:B------:R-:W-:Y:S02]  /*0160*/  CS2R R238, SRZ ;  /* 0x0000000000ee7805 */ /* 0x000fe4000001ff00 */
[----:B------:R-:W-:Y:S01]  /*0170*/  CS2R R240, SRZ ;  /* 0x0000000000f07805 */ /* 0x000fe2000001ff00 */
[----:B------:R0:W-:Y:S01]  /*0180*/  STL [R1+0x10], RZ ;  /* 0x000010ff01007387 */ /* 0x0001e20000100800 */
[----:B-1----:R-:W-:Y:S01]  /*0190*/  VIADD R0, R3, 0x3f ;  /* 0x0000003f03007836 */ /* 0x002fe20000000000 */
[----:B------:R-:W-:-:S02]  /*01a0*/  CS2R R242, SRZ ;  /* 0x0000000000f27805 */ /* 0x000fc4000001ff00 */
[----:B------:R-:W-:Y:S01]  /*01b0*/  CS2R R244, SRZ ;  /* 0x0000000000f47805 */ /* 0x000fe2000001ff00 */
[----:B------:R0:W-:Y:S01]  /*01c0*/  STL [R1+0x14], RZ ;  /* 0x000014ff01007387 */ /* 0x0001e20000100800 */
[----:B------:R-:W-:Y:S02]  /*01d0*/  CS2R R246, SRZ ;  /* 0x0000000000f67805 */ /* 0x000fe4000001ff00 */
[----:B------:R-:W-:Y:S02]  /*01e0*/  SHF.R.S32.HI R5, RZ, 0x1f, R0 ;  /* 0x0000001fff057819 */ /* 0x000fe40000011400 */
[----:B------:R-:W-:Y:S01]  /*01f0*/  CS2R R184, SRZ ;  /* 0x0000000000b87805 */ /* 0x000fe2000001ff00 */
[----:B------:R0:W-:Y:S01]  /*0200*/  STL [R1+0x18], RZ ;  /* 0x000018ff01007387 */ /* 0x0001e20000100800 */
[----:B---3--:R-:W-:Y:S01]  /*0210*/  ULEA UR12, UR12, UR4, 0x18 ;  /* 0x000000040c0c7291 */ /* 0x008fe2000f8ec03f */
[----:B------:R-:W-:Y:S02]  /*0220*/  LEA.HI R5, R5, R0, RZ, 0x6 ;  /* 0x0000000005057211 */ /* 0x000fe400078f30ff */
[----:B------:R-:W-:-:S02]  /*0230*/  CS2R R186, SRZ ;  /* 0x0000000000ba7805 */ /* 0x000fc4000001ff00 */
[----:B--2---:R-:W-:Y:S01]  /*0240*/  IABS R10, R7 ;  /* 0x00000007000a7213 */ /* 0x004fe20000000000 */
[----:B------:R0:W-:Y:S01]  /*0250*/  STL [R1+0x1c], RZ ;  /* 0x00001cff01007387 */ /* 0x0001e20000100800 */
[----:B------:R-:W-:Y:S02]  /*0260*/  SHF.R.S32.HI R5, RZ, 0x6, R5 ;  /* 0x00000006ff057819 */ /* 0x000fe40000011405 */
[----:B------:R-:W-:Y:S02]  /*0270*/  CS2R R188, SRZ ;  /* 0x0000000000bc7805 */ /* 0x000fe4000001ff00 */
[----:B------:R-:W-:Y:S01]  /*0280*/  CS2R R190, SRZ ;  /* 0x0000000000be7805 */ /* 0x000fe2000001ff00 */
[----:B------:R0:W-:Y:S01]  /*0290*/  STL [R1+0x20], RZ ;  /* 0x000020ff01007387 */ /* 0x0001e20000100800 */
[----:B------:R-:W-:Y:S01]  /*02a0*/  CS2R R192, SRZ ;  /* 0x0000000000c07805 */ /* 0x000fe2000001ff00 */
[----:B------:R-:W-:Y:S01]  /*02b0*/  IMAD.SHL.U32 R6, R5, 0x8, RZ ;  /* 0x0000000805067824 */ /* 0x000fe200078e00ff */
[----:B------:R-:W-:Y:S01]  /*02c0*/  CS2R R194, SRZ ;  /* 0x0000000000c27805 */ /* 0x000fe2000001ff00 */
[----:B------:R0:W-:Y:S01]  /*02d0*/  STL [R1+0x24], RZ ;  /* 0x000024ff01007387 */ /* 0x0001e20000100800 */
[----:B------:R-:W-:-:S02]  /*02e0*/  CS2R R196, SRZ ;  /* 0x0000000000c47805 */ /* 0x000fc4000001ff00 */
[----:B------:R-:W-:Y:S02]  /*02f0*/  CS2R R198, SRZ ;  /* 0x0000000000c67805 */ /* 0x000fe4000001ff00 */
[-C--:B------:R-:W-:Y:S01]  /*0300*/  IABS R9, R6.reuse ;  /* 0x0000000600097213 */ /* 0x080fe20000000000 */
[----:B------:R0:W-:Y:S01]  /*0310*/  STL [R1+0x28], RZ ;  /* 0x000028ff01007387 */ /* 0x0001e20000100800 */
[----:B------:R-:W-:Y:S02]  /*0320*/  IABS R12, R6 ;  /* 0x00000006000c7213 */ /* 0x000fe40000000000 */
[----:B------:R-:W-:Y:S01]  /*0330*/  CS2R R200, SRZ ;  /* 0x0000000000c87805 */ /* 0x000fe2000001ff00 */
[----:B------:R-:W1:Y:S01]  /*0340*/  I2F.RP R0, R9 ;  /* 0x0000000900007306 */ /* 0x000e620000209400 */
[----:B------:R0:W-:Y:S01]  /*0350*/  STL [R1+0x2c], RZ ;  /* 0x00002cff01007387 */ /* 0x0001e20000100800 */
[----:B------:R-:W-:Y:S02]  /*0360*/  CS2R R202, SRZ ;  /* 0x0000000000ca7805 */ /* 0x000fe4000001ff00 */
[----:B------:R-:W-:-:S02]  /*0370*/  CS2R R204, SRZ ;  /* 0x0000000000cc7805 */ /* 0x000fc4000001ff00 */
[----:B------:R-:W-:Y:S01]  /*0380*/  CS2R R206, SRZ ;  /* 0x0000000000ce7805 */ /* 0x000fe2000001ff00 */
[----:B------:R0:W-:Y:S01]  /*0390*/  STL [R1+0x30], RZ ;  /* 0x000030ff01007387 */ /* 0x0001e20000100800 */
[----:B------:R-:W-:Y:S02]  /*03a0*/  CS2R R208, SRZ ;  /* 0x0000000000d07805 */ /* 0x000fe4000001ff00 */
[----:B------:R-:W-:Y:S02]  /*03b0*/  CS2R R210, SRZ ;  /* 0x0000000000d27805 */ /* 0x000fe4000001ff00 */
[----:B------:R-:W-:Y:S01]  /*03c0*/  CS2R R212, SRZ ;  /* 0x0000000000d47805 */ /* 0x000fe2000001ff00 */
[----:B------:R0:W-:Y:S01]  /*03d0*/  STL [R1+0x34], RZ ;  /* 0x000034ff01007387 */ /* 0x0001e20000100800 */
[----:B------:R-:W-:Y:S02]  /*03e0*/  CS2R R214, SRZ ;  /* 0x0000000000d67805 */ /* 0x000fe4000001ff00 */
[----:B------:R-:W-:-:S02]  /*03f0*/  CS2R R152, SRZ ;  /* 0x0000000000987805 */ /* 0x000fc4000001ff00 */
[----:B------:R-:W-:Y:S01]  /*0400*/  CS2R R154, SRZ ;  /* 0x00000000009a7805 */ /* 0x000fe2000001ff00 */
[----:B------:R0:W-:Y:S01]  /*0410*/  STL [R1+0x38], RZ ;  /* 0x000038ff01007387 */ /* 0x0001e20000100800 */
[----:B------:R-:W-:Y:S01]  /*0420*/  CS2R R156, SRZ ;  /* 0x00000000009c7805 */ /* 0x000fe2000001ff00 */
[----:B-1----:R-:W1:Y:S01]  /*0430*/  MUFU.RCP R0, R0 ;  /* 0x0000000000007308 */ /* 0x002e620000001000 */
        /* <DEDUP_REMOVED lines=15> */
[----:B------:R-:W-:Y:S01]  /*0530*/  CS2R R180, SRZ ;  /* 0x0000000000b47805 */ /* 0x000fe2000001ff00 */
[----:B-1----:R-:W-:Y:S01]  /*0540*/  VIADD R4, R0, 0xffffffe ;  /* 0x0ffffffe00047836 */ /* 0x002fe20000000000 */
[----:B------:R0:W-:Y:S01]  /*0550*/  STL [R1+0x4c], RZ ;  /* 0x00004cff01007387 */ /* 0x0001e20000100800 */
[----:B------:R-:W-:Y:S01]  /*0560*/  IMAD.MOV R0, RZ, RZ, -R12 ;  /* 0x000000ffff007224 */ /* 0x000fe200078e0a0c */
[----:B------:R-:W-:Y:S01]  /*0570*/  CS2R R182, SRZ ;  /* 0x0000000000b67805 */ /* 0x000fe2000001ff00 */
[----:B------:R1:W2:Y:S01]  /*0580*/  F2I.FTZ.U32.TRUNC.NTZ R5, R4 ;  /* 0x0000000400057305 */ /* 0x0002a2000021f000 */
        /* <DEDUP_REMOVED lines=8> */
[----:B-1----:R-:W-:Y:S01]  /*0610*/  IMAD.MOV.U32 R4, RZ, RZ, RZ ;  /* 0x000000ffff047224 */ /* 0x002fe200078e00ff */
[----:B------:R0:W-:Y:S01]  /*0620*/  STL [R1+0x58], RZ ;  /* 0x000058ff01007387 */ /* 0x0001e20000100800 */
[----:B------:R-:W-:Y:S02]  /*0630*/  CS2R R132, SRZ ;  /* 0x0000000000847805 */ /* 0x000fe4000001ff00 */
[----:B------:R-:W-:Y:S02]  /*0640*/  CS2R R134, SRZ ;  /* 0x0000000000867805 */ /* 0x000fe4000001ff00 */
[----:B------:R-:W-:Y:S01]  /*0650*/  CS2R R136, SRZ ;  /* 0x0000000000887805 */ /* 0x000fe2000001ff00 */
[----:B------:R0:W-:Y:S01]  /*0660*/  STL [R1+0x5c], RZ ;  /* 0x00005cff01007387 */ /* 0x0001e20000100800 */
[----:B--2---:R-:W-:Y:S01]  /*0670*/  IMAD.MOV R8, RZ, RZ, -R5 ;  /* 0x000000ffff087224 */ /* 0x004fe200078e0a05 */
[----:B------:R-:W-:-:S02]  /*0680*/  CS2R R138, SRZ ;  /* 0x00000000008a7805 */ /* 0x000fc4000001ff00 */
[----:B------:R-:W-:Y:S01]  /*0690*/  CS2R R140, SRZ ;  /* 0x00000000008c7805 */ /* 0x000fe2000001ff00 */
[----:B------:R0:W-:Y:S01]  /*06a0*/  STL [R1+0x60], RZ ;  /* 0x000060ff01007387 */ /* 0x0001e20000100800 */
[----:B------:R-:W-:Y:S01]  /*06b0*/  IMAD R11, R8, R9, RZ ;  /* 0x00000009080b7224 */ /* 0x000fe200078e02ff */
[----:B------:R-:W-:Y:S01]  /*06c0*/  CS2R R142, SRZ ;  /* 0x00000000008e7805 */ /* 0x000fe2000001ff00 */
[----:B------:R-:W-:Y:S01]  /*06d0*/  IMAD.MOV.U32 R8, RZ, RZ, R10 ;  /* 0x000000ffff087224 */ /* 0x000fe200078e000a */
[----:B------:R0:W-:Y:S01]  /*06e0*/  STL [R1+0x64], RZ ;  /* 0x000064ff01007387 */ /* 0x0001e20000100800 */
[----:B------:R-:W-:Y:S01]  /*06f0*/  IMAD.HI.U32 R5, R5, R11, R4 ;  /* 0x0000000b05057227 */ /* 0x000fe200078e0004 */
[----:B------:R-:W-:Y:S02]  /*0700*/  CS2R R144, SRZ ;  /* 0x0000000000907805 */ /* 0x000fe4000001ff00 */
[----:B------:R-:W-:Y:S01]  /*0710*/  CS2R R146, SRZ ;  /* 0x0000000000927805 */ /* 0x000fe2000001ff00 */
[----:B------:R0:W-:Y:S01]  /*0720*/  STL [R1+0x68], RZ ;  /* 0x000068ff01007387 */ /* 0x0001e20000100800 */
[----:B------:R-:W-:-:S02]  /*0730*/  CS2R R148, SRZ ;  /* 0x0000000000947805 */ /* 0x000fc4000001ff00 */
[----:B------:R-:W-:Y:S01]  /*0740*/  CS2R R150, SRZ ;  /* 0x0000000000967805 */ /* 0x000fe2000001ff00 */
[----:B------:R-:W-:Y:S01]  /*0750*/  IMAD.HI.U32 R5, R5, R8, RZ ;  /* 0x0000000805057227 */ /* 0x000fe200078e00ff */
[----:B------:R0:W-:Y:S01]  /*0760*/  STL [R1+0x6c], RZ ;  /* 0x00006cff01007387 */ /* 0x0001e20000100800 */
[----:B------:R-:W-:Y:S02]  /*0770*/  CS2R R88, SRZ ;  /* 0x0000000000587805 */ /* 0x000fe4000001ff00 */
[----:B------:R-:W-:Y:S01]  /*0780*/  CS2R R90, SRZ ;  /* 0x00000000005a7805 */ /* 0x000fe2000001ff00 */
[----:B------:R-:W-:Y:S01]  /*0790*/  IMAD R0, R5, R0, R8 ;  /* 0x0000000005007224 */ /* 0x000fe200078e0208 */
[----:B------:R0:W-:Y:S01]  /*07a0*/  STL [R1+0x70], RZ ;  /* 0x000070ff01007387 */ /* 0x0001e20000100800 */
[----:B------:R-:W-:Y:S02]  /*07b0*/  CS2R R92, SRZ ;  /* 0x00000000005c7805 */ /* 0x000fe4000001ff00 */
[----:B------:R-:W-:-:S02]  /*07c0*/  CS2R R94, SRZ ;  /* 0x00000000005e7805 */ /* 0x000fc4000001ff00 */
[----:B------:R-:W-:Y:S02]  /*07d0*/  CS2R R96, SRZ ;  /* 0x0000000000607805 */ /* 0x000fe4000001ff00 */
[----:B------:R-:W-:Y:S01]  /*07e0*/  ISETP.GT.U32.AND P1, PT, R9, R0, PT ;  /* 0x000000000900720c */ /* 0x000fe20003f24070 */
        /* <DEDUP_REMOVED lines=12> */
[----:B------:R-:W-:Y:S01]  /*08b0*/  @!P1 IMAD.IADD R0, R0, 0x1, -R9 ;  /* 0x0000000100009824 */ /* 0x000fe200078e0a09 */
[----:B------:R-:W-:Y:S01]  /*08c0*/  CS2R R116, SRZ ;  /* 0x0000000000747805 */ /* 0x000fe2000001ff00 */
[----:B------:R-:W-:Y:S01]  /*08d0*/  @!P1 VIADD R5, R5, 0x1 ;  /* 0x0000000105059836 */ /* 0x000fe20000000000 */
[----:B------:R-:W-:-:S02]  /*08e0*/  ISETP.NE.AND P1, PT, R6, RZ, PT ;  /* 0x000000ff0600720c */ /* 0x000fc40003f25270 */
[----:B------:R-:W-:Y:S02]  /*08f0*/  CS2R R118, SRZ ;  /* 0x0000000000767805 */ /* 0x000fe4000001ff00 */
[----:B------:R-:W-:Y:S02]  /*0900*/  ISETP.GE.U32.AND P0, PT, R0, R9, PT ;  /* 0x000000090000720c */ /* 0x000fe40003f06070 */
[----:B------:R-:W-:Y:S02]  /*0910*/  CS2R R56, SRZ ;  /* 0x0000000000387805 */ /* 0x000fe4000001ff00 */
[----:B------:R-:W-:Y:S02]  /*0920*/  LOP3.LUT R0, R7, R6, RZ, 0x3c, !PT ;  /* 0x0000000607007212 */ /* 0x000fe400078e3cff */
[----:B------:R-:W-:Y:S02]  /*0930*/  CS2R R58, SRZ ;  /* 0x00000000003a7805 */ /* 0x000fe4000001ff00 */
[----:B------:R-:W-:-:S02]  /*0940*/  CS2R R60, SRZ ;  /* 0x00000000003c7805 */ /* 0x000fc4000001ff00 */
[----:B------:R-:W-:Y:S02]  /*0950*/  CS2R R62, SRZ ;  /* 0x00000000003e7805 */ /* 0x000fe4000001ff00 */
[----:B------:R-:W-:Y:S01]  /*0960*/  ISETP.GE.AND P2, PT, R0, RZ, PT ;  /* 0x000000ff0000720c */ /* 0x000fe20003f46270 */
[----:B------:R-:W-:Y:S01]  /*0970*/  VIADD R0, R2, 0x1ff ;  /* 0x000001ff02007836 */ /* 0x000fe20000000000 */
[----:B------:R-:W-:Y:S02]  /*0980*/  CS2R R64, SRZ ;  /* 0x0000000000407805 */ /* 0x000fe4000001ff00 */
[----:B------:R-:W-:Y:S02]  /*0990*/  CS2R R66, SRZ ;  /* 0x0000000000427805 */ /* 0x000fe4000001ff00 */
[----:B------:R-:W-:Y:S02]  /*09a0*/  CS2R R68, SRZ ;  /* 0x0000000000447805 */ /* 0x000fe4000001ff00 */
[----:B------:R-:W-:-:S02]  /*09b0*/  CS2R R70, SRZ ;  /* 0x0000000000467805 */ /* 0x000fc4000001ff00 */
[----:B------:R-:W-:Y:S01]  /*09c0*/  CS2R R72, SRZ ;  /* 0x0000000000487805 */ /* 0x000fe2000001ff00 */
[----:B------:R-:W-:Y:S01]  /*09d0*/  @P0 VIADD R5, R5, 0x1 ;  /* 0x0000000105050836 */ /* 0x000fe20000000000 */
[----:B------:R-:W-:Y:S02]  /*09e0*/  CS2R R74, SRZ ;  /* 0x00000000004a7805 */ /* 0x000fe4000001ff00 */
[----:B------:R-:W-:Y:S02]  /*09f0*/  CS2R R76, SRZ ;  /* 0x00000000004c7805 */ /* 0x000fe4000001ff00 */
[----:B------:R-:W-:Y:S01]  /*0a00*/  CS2R R78, SRZ ;  /* 0x00000000004e7805 */ /* 0x000fe2000001ff00 */
[----:B------:R-:W-:Y:S01]  /*0a10*/  IMAD.MOV.U32 R4, RZ, RZ, R5 ;  /* 0x000000ffff047224 */ /* 0x000fe200078e0005 */
[----:B------:R-:W-:Y:S02]  /*0a20*/  SHF.R.S32.HI R5, RZ, 0x1f, R0 ;  /* 0x0000001fff057819 */ /* 0x000fe40000011400 */
[----:B------:R-:W-:-:S02]  /*0a30*/  CS2R R80, SRZ ;  /* 0x0000000000507805 */ /* 0x000fc4000001ff00 */
[----:B------:R-:W-:Y:S01]  /*0a40*/  CS2R R82, SRZ ;  /* 0x0000000000527805 */ /* 0x000fe2000001ff00 */
[----:B------:R-:W-:Y:S01]  /*0a50*/  @!P2 IMAD.MOV R4, RZ, RZ, -R4 ;  /* 0x000000ffff04a224 */ /* 0x000fe200078e0a04 */
[----:B------:R-:W-:Y:S02]  /*0a60*/  @!P1 LOP3.LUT R4, RZ, R6, RZ, 0x33, !PT ;  /* 0x00000006ff049212 */ /* 0x000fe400078e33ff */
[----:B------:R-:W-:Y:S02]  /*0a70*/  CS2R R84, SRZ ;  /* 0x0000000000547805 */ /* 0x000fe4000001ff00 */
[----:B------:R-:W-:Y:S02]  /*0a80*/  LEA.HI R5, R5, R0, RZ, 0x9 ;  /* 0x0000000005057211 */ /* 0x000fe400078f48ff */
[----:B------:R-:W-:Y:S02]  /*0a90*/  CS2R R86, SRZ ;  /* 0x0000000000567805 */ /* 0x000fe4000001ff00 */
[----:B------:R-:W-:Y:S01]  /*0aa0*/  CS2R R24, SRZ ;  /* 0x0000000000187805 */ /* 0x000fe2000001ff00 */
[----:B------:R-:W-:Y:S01]  /*0ab0*/  IMAD.SHL.U32 R8, R4, 0x8, RZ ;  /* 0x0000000804087824 */ /* 0x000fe200078e00ff */
[----:B------:R-:W-:Y:S01]  /*0ac0*/  CS2R R26, SRZ ;  /* 0x00000000001a7805 */ /* 0x000fe2000001ff00 */
[----:B------:R-:W-:Y:S01]  /*0ad0*/  IMAD.MOV R4, RZ, RZ, -R4 ;  /* 0x000000ffff047224 */ /* 0x000fe200078e0a04 */
[----:B------:R-:W-:-:S02]  /*0ae0*/  CS2R R28, SRZ ;  /* 0x00000000001c7805 */ /* 0x000fc4000001ff00 */
[----:B------:R-:W-:Y:S02]  /*0af0*/  CS2R R30, SRZ ;  /* 0x00000000001e7805 */ /* 0x000fe4000001ff00 */
[----:B------:R-:W-:Y:S01]  /*0b00*/  LEA.HI.SX32 R5, R5, -R8, 0x17 ;  /* 0x8000000805057211 */ /* 0x000fe200078fbaff */
[----:B------:R-:W-:Y:S01]  /*0b10*/  IMAD R6, R6, R4, R7 ;  /* 0x0000000406067224 */ /* 0x000fe200078e0207 */
[----:B------:R-:W-:Y:S02]  /*0b20*/  CS2R R32, SRZ ;  /* 0x0000000000207805 */ /* 0x000fe4000001ff00 */
[----:B------:R-:W-:Y:S02]  /*0b30*/  CS2R R34, SRZ ;  /* 0x0000000000227805 */ /* 0x000fe4000001ff00 */
[----:B------:R-:W-:Y:S02]  /*0b40*/  VIMNMX R13, R5, 0x8, PT ;  /* 0x00000008050d7848 */ /* 0x000fe40003fe0100 */
[----:B------:R-:W-:-:S02]  /*0b50*/  CS2R R36, SRZ ;  /* 0x0000000000247805 */ /* 0x000fc4000001ff00 */
[----:B------:R-:W-:Y:S02]  /*0b60*/  IABS R11, R6 ;  /* 0x00000006000b7213 */ /* 0x000fe40000000000 */
[----:B------:R-:W-:Y:S02]  /*0b70*/  CS2R R38, SRZ ;  /* 0x0000000000267805 */ /* 0x000fe4000001ff00 */
[----:B------:R-:W-:Y:S02]  /*0b80*/  IABS R9, R13 ;  /* 0x0000000d00097213 */ /* 0x000fe40000000000 */
[----:B------:R-:W-:Y:S02]  /*0b90*/  CS2R R40, SRZ ;  /* 0x0000000000287805 */ /* 0x000fe4000001ff00 */
[----:B------:R-:W-:Y:S02]  /*0ba0*/  CS2R R42, SRZ ;  /* 0x00000000002a7805 */ /* 0x000fe4000001ff00 */
[----:B------:R-:W-:Y:S01]  /*0bb0*/  CS2R R44, SRZ ;  /* 0x00000000002c7805 */ /* 0x000fe2000001ff00 */
[----:B------:R-:W1:Y:S01]  /*0bc0*/  I2F.RP R0, R9 ;  /* 0x0000000900007306 */ /* 0x000e620000209400 */
[----:B------:R-:W-:-:S02]  /*0bd0*/  CS2R R46, SRZ ;  /* 0x00000000002e7805 */ /* 0x000fc4000001ff00 */
[----:B------:R-:W-:Y:S02]  /*0be0*/  CS2R R48, SRZ ;  /* 0x0000000000307805 */ /* 0x000fe4000001ff00 */
[----:B------:R-:W-:Y:S02]  /*0bf0*/  CS2R R50, SRZ ;  /* 0x0000000000327805 */ /* 0x000fe4000001ff00 */
[----:B------:R-:W-:Y:S02]  /*0c00*/  CS2R R52, SRZ ;  /* 0x0000000000347805 */ /* 0x000fe4000001ff00 */
[----:B------:R-:W-:Y:S01]  /*0c10*/  CS2R R54, SRZ ;  /* 0x0000000000367805 */ /* 0x000fe2000001ff00 */
[----:B-1----:R-:W1:Y:S02]  /*0c20*/  MUFU.RCP R0, R0 ;  /* 0x0000000000007308 */ /* 0x002e640000001000 */
[----:B-1----:R-:W-:-:S06]  /*0c30*/  VIADD R5, R0, 0xffffffe ;  /* 0x0ffffffe00057836 */ /* 0x002fcc0000000000 */
[----:B------:R-:W1:Y:S02]  /*0c40*/  F2I.FTZ.U32.TRUNC.NTZ R5, R5 ;  /* 0x0000000500057305 */ /* 0x000e64000021f000 */
[----:B-1----:R-:W-:-:S04]  /*0c50*/  IMAD.MOV R10, RZ, RZ, -R5 ;  /* 0x000000ffff0a7224 */ /* 0x002fc800078e0a05 */
[----:B------:R-:W-:Y:S01]  /*0c60*/  IMAD.MOV.U32 R4, RZ, RZ, R10 ;  /* 0x000000ffff047224 */ /* 0x000fe200078e000a */
[----:B------:R-:W-:-:S03]  /*0c70*/  IABS R10, R13 ;  /* 0x0000000d000a7213 */ /* 0x000fc60000000000 */
[----:B------:R-:W-:Y:S02]  /*0c80*/  IMAD R7, R4, R9, RZ ;  /* 0x0000000904077224 */ /* 0x000fe400078e02ff */
[----:B------:R-:W-:Y:S02]  /*0c90*/  IMAD.MOV.U32 R4, RZ, RZ, RZ ;  /* 0x000000ffff047224 */ /* 0x000fe400078e00ff */
[----:B------:R-:W-:Y:S02]  /*0ca0*/  IMAD.MOV R0, RZ, RZ, -R10 ;  /* 0x000000ffff007224 */ /* 0x000fe400078e0a0a */
[----:B------:R-:W-:-:S06]  /*0cb0*/  IMAD.HI.U32 R4, R5, R7, R4 ;  /* 0x0000000705047227 */ /* 0x000fcc00078e0004 */
[----:B------:R-:W-:-:S04]  /*0cc0*/  IMAD.HI.U32 R4, R4, R11, RZ ;  /* 0x0000000b04047227 */ /* 0x000fc800078e00ff */
[----:B------:R-:W-:-:S05]  /*0cd0*/  IMAD R0, R4, R0, R11 ;  /* 0x0000000004007224 */ /* 0x000fca00078e020b */
[----:B------:R-:W-:-:S13]  /*0ce0*/  ISETP.GT.U32.AND P1, PT, R9, R0, PT ;  /* 0x000000000900720c */ /* 0x000fda0003f24070 */
[----:B------:R-:W-:Y:S02]  /*0cf0*/  @!P1 IMAD.IADD R0, R0, 0x1, -R9 ;  /* 0x0000000100009824 */ /* 0x000fe400078e0a09 */
[----:B------:R-:W-:Y:S01]  /*0d00*/  @!P1 VIADD R4, R4, 0x1 ;  /* 0x0000000104049836 */ /* 0x000fe20000000000 */
[----:B------:R-:W-:Y:S02]  /*0d10*/  ISETP.NE.AND P1, PT, R13, RZ, PT ;  /* 0x000000ff0d00720c */ /* 0x000fe40003f25270 */
[----:B------:R-:W-:Y:S02]  /*0d20*/  ISETP.GE.U32.AND P0, PT, R0, R9, PT ;  /* 0x000000090000720c */ /* 0x000fe40003f06070 */
[----:B------:R-:W-:-:S04]  /*0d30*/  LOP3.LUT R0, R6, R13, RZ, 0x3c, !PT ;  /* 0x0000000d06007212 */ /* 0x000fc800078e3cff */
[----:B------:R-:W-:-:S07]  /*0d40*/  ISETP.GE.AND P2, PT, R0, RZ, PT ;  /* 0x000000ff0000720c */ /* 0x000fce0003f46270 */
[----:B------:R-:W-:-:S06]  /*0d50*/  @P0 VIADD R4, R4, 0x1 ;  /* 0x0000000104040836 */ /* 0x000fcc0000000000 */
[----:B------:R-:W-:Y:S01]  /*0d60*/  @!P2 IMAD.MOV R4, RZ, RZ, -R4 ;  /* 0x000000ffff04a224 */ /* 0x000fe200078e0a04 */
[----:B------:R-:W-:-:S05]  /*0d70*/  @!P1 LOP3.LUT R4, RZ, R13, RZ, 0x33, !PT ;  /* 0x0000000dff049212 */ /* 0x000fca00078e33ff */
[----:B------:R-:W-:Y:S02]  /*0d80*/  IMAD.MOV R0, RZ, RZ, -R4 ;  /* 0x000000ffff007224 */ /* 0x000fe400078e0a04 */
[----:B------:R-:W-:Y:S02]  /*0d90*/  IMAD.SHL.U32 R16, R4, 0x40, RZ ;  /* 0x0000004004107824 */ /* 0x000fe400078e00ff */
[----:B------:R-:W-:-:S03]  /*0da0*/  IMAD R0, R13, R0, R6 ;  /* 0x000000000d007224 */ /* 0x000fc600078e0206 */
[----:B------:R0:W-:Y:S01]  /*0db0*/  STL [R1+0x80], R16 ;  /* 0x0000801001007387 */ /* 0x0001e20000100800 */
[----:B------:R-:W-:Y:S02]  /*0dc0*/  IMAD.IADD R5, R8, 0x1, R0 ;  /* 0x0000000108057824 */ /* 0x000fe400078e0200 */
[----:B------:R-:W1:Y:S01]  /*0dd0*/  LDC R0, c[0x0][0x230] ;  /* 0x00008c00ff007b82 */ /* 0x000e620000000800 */
[----:B------:R-:W2:Y:S01]  /*0de0*/  S2R R8, SR_TID.X ;  /* 0x0000000000087919 */ /* 0x000ea20000002100 */
[----:B-1----:R-:W-:-:S05]  /*0df0*/  VIADD R0, R0, 0x1f ;  /* 0x0000001f00007836 */ /* 0x002fca0000000000 */
[----:B------:R-:W-:Y:S02]  /*0e00*/  ISETP.GE.AND P0, PT, R0, 0x20, PT ;  /* 0x000000200000780c */ /* 0x000fe40003f06270 */
[C---:B--2---:R-:W-:Y:S02]  /*0e10*/  LOP3.LUT R7, R8.reuse, 0x7f, RZ, 0xc0, !PT ;  /* 0x0000007f08077812 */ /* 0x044fe400078ec0ff */
[----:B------:R-:W-:-:S03]  /*0e20*/  LOP3.LUT R4, R8, 0x60, RZ, 0xc0, !PT ;  /* 0x0000006008047812 */ /* 0x000fc600078ec0ff */
[----:B------:R-:W-:-:S04]  /*0e30*/  IMAD R21, R5, 0x200, R7 ;  /* 0x0000020005157824 */ /* 0x000fc800078e0207 */
[C---:B------:R-:W-:Y:S01]  /*0e40*/  VIADD R18, R21.reuse, 0x80 ;  /* 0x0000008015127836 */ /* 0x040fe20000000000 */
[----:B------:R0:W-:Y:S01]  /*0e50*/  STL [R1+0x84], R21 ;  /* 0x0000841501007387 */ /* 0x0001e20000100800 */
[C---:B------:R-:W-:Y:S02]  /*0e60*/  VIADD R19, R21.reuse, 0x100 ;  /* 0x0000010015137836 */ /* 0x040fe40000000000 */
[----:B------:R-:W-:Y:S01]  /*0e70*/  VIADD R20, R21, 0x180 ;  /* 0x0000018015147836 */ /* 0x000fe20000000000 */
[----:B------:R0:W-:Y:S04]  /*0e80*/  STL [R1+0x90], R18 ;  /* 0x0000901201007387 */ /* 0x0001e80000100800 */
[----:B------:R0:W-:Y:S04]  /*0e90*/  STL [R1+0x8c], R19 ;  /* 0x00008c1301007387 */ /* 0x0001e80000100800 */
[----:B------:R0:W-:Y:S01]  /*0ea0*/  STL [R1+0x88], R20 ;  /* 0x0000881401007387 */ /* 0x0001e20000100800 */
[----:B------:R-:W-:Y:S05]  /*0eb0*/  @!P0 BRA `(.L_x_0) ;  /* 0x000000a800248947 */ /* 0x000fea0003800000 */
[----:B------:R-:W-:Y:S01]  /*0ec0*/  IABS R14, R2 ;  /* 0x00000002000e7213 */ /* 0x000fe20000000000 */
[----:B------:R-:W-:Y:S01]  /*0ed0*/  IMAD.MOV.U32 R6, RZ, RZ, RZ ;  /* 0x000000ffff067224 */ /* 0x000fe200078e00ff */
[----:B------:R-:W-:Y:S01]  /*0ee0*/  IABS R10, R20 ;  /* 0x00000014000a7213 */ /* 0x000fe20000000000 */
[----:B------:R-:W-:Y:S01]  /*0ef0*/  ULDC UR4, c[0x0][0x240] ;  /* 0x0000900000047ab9 */ /* 0x000fe20000000800 */
[----:B------:R-:W1:Y:S01]  /*0f00*/  I2F.RP R9, R14 ;  /* 0x0000000e00097306 */ /* 0x000e620000209400 */
[----:B------:R-:W-:Y:S01]  /*0f10*/  IABS R12, R19 ;  /* 0x00000013000c7213 */ /* 0x000fe20000000000 */
[----:B------:R-:W-:Y:S01]  /*0f20*/  IMAD.SHL.U32 R250, R8, 0x20, RZ ;  /* 0x0000002008fa7824 */ /* 0x000fe200078e00ff */
[----:B------:R-:W-:Y:S01]  /*0f30*/  IABS R26, R3 ;  /* 0x00000003001a7213 */ /* 0x000fe20000000000 */
[----:B------:R-:W-:Y:S01]  /*0f40*/  ULDC.64 UR10, c[0x0][0x218] ;  /* 0x00008600000a7ab9 */ /* 0x000fe20000000a00 */
[----:B------:R-:W-:Y:S02]  /*0f50*/  IABS R15, R18 ;  /* 0x00000012000f7213 */ /* 0x000fe40000000000 */
[----:B------:R-:W-:-:S02]  /*0f60*/  CS2R R216, SRZ ;  /* 0x0000000000d87805 */ /* 0x000fc4000001ff00 */
[----:B------:R-:W-:Y:S01]  /*0f70*/  IABS R17, R21 ;  /* 0x0000001500117213 */ /* 0x000fe20000000000 */
[----:B------:R-:W2:Y:S01]  /*0f80*/  I2F.RP R5, R26 ;  /* 0x0000001a00057306 */ /* 0x000ea20000209400 */
[----:B------:R-:W-:Y:S01]  /*0f90*/  LEA.HI R27, R4, R16, RZ, 0x1b ;  /* 0x00000010041b7211 */ /* 0x000fe200078fd8ff */
[----:B------:R-:W-:Y:S01]  /*0fa0*/  IMAD.MOV.U32 R4, RZ, RZ, RZ ;  /* 0x000000ffff047224 */ /* 0x000fe200078e00ff */
[----:B------:R-:W-:Y:S01]  /*0fb0*/  ULDC UR9, c[0x0][0x234] ;  /* 0x00008d0000097ab9 */ /* 0x000fe20000000800 */
[----:B------:R-:W-:Y:S01]  /*0fc0*/  ULDC UR22, c[0x0][0x238] ;  /* 0x00008e0000167ab9 */ /* 0x000fe20000000800 */
[----:B------:R-:W-:Y:S01]  /*0fd0*/  IABS R31, R27 ;  /* 0x0000001b001f7213 */ /* 0x000fe20000000000 */
[C---:B0-----:R-:W-:Y:S01]  /*0fe0*/  VIADD R16, R27.reuse, 0x38 ;  /* 0x000000381b107836 */ /* 0x041fe20000000000 */
[----:B------:R-:W-:Y:S01]  /*0ff0*/  ULDC UR23, c[0x0][0x238] ;  /* 0x00008e0000177ab9 */ /* 0x000fe20000000800 */
[----:B-1----:R-:W0:Y:S01]  /*1000*/  MUFU.RCP R9, R9 ;  /* 0x0000000900097308 */ /* 0x002e220000001000 */
[C---:B------:R-:W-:Y:S01]  /*1010*/  VIADD R32, R27.reuse, 0x28 ;  /* 0x000000281b207836 */ /* 0x040fe20000000000 */
[----:B------:R-:W-:Y:S01]  /*1020*/  ULDC UR26, c[0x0][0x238] ;  /* 0x00008e00001a7ab9 */ /* 0x000fe20000000800 */
[C---:B------:R-:W-:Y:S01]  /*1030*/  VIADD R33, R27.reuse, 0x24 ;  /* 0x000000241b217836 */ /* 0x040fe20000000000 */
[----:B------:R-:W-:Y:S01]  /*1040*/  USHF.R.U32.HI UR8, URZ, 0x4, UR12 ;  /* 0x000000043f087899 */ /* 0x000fe2000801160c */
[C---:B------:R-:W-:Y:S01]  /*1050*/  VIADD R34, R27.reuse, 0x20 ;  /* 0x000000201b227836 */ /* 0x040fe20000000000 */
[----:B------:R-:W-:Y:S01]  /*1060*/  UIADD3 UR5, UR12, 0x4000, URZ ;  /* 0x000040000c057890 */ /* 0x000fe2000fffe03f */
[C---:B------:R-:W-:Y:S01]  /*1070*/  VIADD R35, R27.reuse, 0x1c ;  /* 0x0000001c1b237836 */ /* 0x040fe20000000000 */
[----:B--2---:R-:W-:Y:S01]  /*1080*/  MUFU.RCP R5, R5 ;  /* 0x0000000500057308 */ /* 0x004fe20000001000 */
[C---:B------:R-:W-:Y:S01]  /*1090*/  VIADD R36, R27.reuse, 0x18 ;  /* 0x000000181b247836 */ /* 0x040fe20000000000 */
[----:B------:R-:W-:Y:S01]  /*10a0*/  USGXT.U32 UR8, UR8, 0xe ;  /* 0x0000000e0808789a */ /* 0x000fe20008000000 */
[C---:B------:R-:W-:Y:S01]  /*10b0*/  VIADD R37, R27.reuse, 0x14 ;  /* 0x000000141b257836 */ /* 0x040fe20000000000 */
[----:B------:R-:W-:Y:S01]  /*10c0*/  IABS R22, R35 ;  /* 0x0000002300167213 */ /* 0x000fe20000000000 */
[C---:B------:R-:W-:Y:S01]  /*10d0*/  VIADD R38, R27.reuse, 0x10 ;  /* 0x000000101b267836 */ /* 0x040fe20000000000 */
[----:B------:R-:W-:Y:S01]  /*10e0*/  IABS R24, R36 ;  /* 0x0000002400187213 */ /* 0x000fe20000000000 */
[----:B------:R-:W-:Y:S01]  /*10f0*/  VIADD R40, R27, 0x8 ;  /* 0x000000081b287836 */ /* 0x000fe20000000000 */
[----:B------:R-:W-:Y:S01]  /*1100*/  IABS R25, R37 ;  /* 0x0000002500197213 */ /* 0x000fe20000000000 */
[----:B0-----:R-:W-:Y:S01]  /*1110*/  VIADD R7, R9, 0xffffffe ;  /* 0x0ffffffe09077836 */ /* 0x001fe20000000000 */
[----:B------:R-:W-:Y:S01]  /*1120*/  ULDC UR7, c[0x0][0x23c] ;  /* 0x00008f0000077ab9 */ /* 0x000fe20000000800 */
[C---:B------:R-:W-:Y:S01]  /*1130*/  VIADD R39, R27.reuse, 0xc ;  /* 0x0000000c1b277836 */ /* 0x040fe20000000000 */
[----:B------:R-:W-:Y:S01]  /*1140*/  IABS R28, R40 ;  /* 0x00000028001c7213 */ /* 0x000fe20000000000 */
[----:B------:R-:W-:Y:S01]  /*1150*/  VIADD R41, R27, 0x4 ;  /* 0x000000041b297836 */ /* 0x000fe20000000000 */
[----:B------:R-:W-:Y:S01]  /*1160*/  USHF.R.U32.HI UR5, URZ, 0x4, UR5 ;  /* 0x000000043f057899 */ /* 0x000fe20008011605 */
[----:B------:R-:W0:Y:S01]  /*1170*/  F2I.FTZ.U32.TRUNC.NTZ R7, R7 ;  /* 0x0000000700077305 */ /* 0x000e22000021f000 */
[----:B------:R-:W-:Y:S01]  /*1180*/  UIADD3 UR6, UP0, UR8, 0x80, URZ ;  /* 0x0000008008067890 */ /* 0x000fe2000ff1e03f */
[----:B------:R-:W-:-:S02]  /*1190*/  CS2R R218, SRZ ;  /* 0x0000000000da7805 */ /* 0x000fc4000001ff00 */
[----:B------:R-:W-:Y:S01]  /*11a0*/  IABS R30, R41 ;  /* 0x00000029001e7213 */ /* 0x000fe20000000000 */
[----:B------:R-:W-:Y:S01]  /*11b0*/  ULDC UR18, c[0x0][0x230] ;  /* 0x00008c0000127ab9 */ /* 0x000fe20000000800 */
[----:B------:R-:W-:Y:S01]  /*11c0*/  ULDC UR19, c[0x0][0x210] ;  /* 0x0000840000137ab9 */ /* 0x000fe20000000800 */
[----:B------:R-:W-:Y:S01]  /*11d0*/  USHF.L.U32 UR13, UR7, 0x5, URZ ;  /* 0x00000005070d7899 */ /* 0x000fe2000800063f */
[----:B------:R-:W-:Y:S02]  /*11e0*/  CS2R R220, SRZ ;  /* 0x0000000000dc7805 */ /* 0x000fe4000001ff00 */
[----:B------:R-:W-:Y:S02]  /*11f0*/  CS2R R222, SRZ ;  /* 0x0000000000de7805 */ /* 0x000fe4000001ff00 */
[----:B------:R-:W-:Y:S02]  /*1200*/  CS2R R224, SRZ ;  /* 0x0000000000e07805 */ /* 0x000fe4000001ff00 */
[----:B------:R-:W-:-:S02]  /*1210*/  CS2R R226, SRZ ;  /* 0x0000000000e27805 */ /* 0x000fc4000001ff00 */
[----:B------:R-:W-:Y:S02]  /*1220*/  CS2R R228, SRZ ;  /* 0x0000000000e47805 */ /* 0x000fe4000001ff00 */
[----:B------:R-:W-:Y:S02]  /*1230*/  CS2R R230, SRZ ;  /* 0x0000000000e67805 */ /* 0x000fe4000001ff00 */
[----:B------:R-:W-:Y:S02]  /*1240*/  CS2R R232, SRZ ;  /* 0x0000000000e87805 */ /* 0x000fe4000001ff00 */
[----:B------:R-:W-:Y:S01]  /*1250*/  CS2R R234, SRZ ;  /* 0x0000000000ea7805 */ /* 0x000fe2000001ff00 */
[----:B0-----:R-:W-:Y:S01]  /*1260*/  IMAD.MOV R11, RZ, RZ, -R7 ;  /* 0x000000ffff0b7224 */ /* 0x001fe200078e0a07 */
[----:B------:R-:W-:Y:S02]  /*1270*/  CS2R R236, SRZ ;  /* 0x0000000000ec7805 */ /* 0x000fe4000001ff00 */
[----:B------:R-:W-:-:S02]  /*1280*/  CS2R R238, SRZ ;  /* 0x0000000000ee7805 */ /* 0x000fc4000001ff00 */
[----:B------:R-:W-:Y:S01]  /*1290*/  CS2R R240, SRZ ;  /* 0x0000000000f07805 */ /* 0x000fe2000001ff00 */
[----:B------:R-:W-:Y:S01]  /*12a0*/  IMAD R11, R11, R14, RZ ;  /* 0x0000000e0b0b7224 */ /* 0x000fe200078e02ff */
[----:B------:R-:W-:Y:S02]  /*12b0*/  CS2R R242, SRZ ;  /* 0x0000000000f27805 */ /* 0x000fe4000001ff00 */
[----:B------:R-:W-:Y:S02]  /*12c0*/  CS2R R244, SRZ ;  /* 0x0000000000f47805 */ /* 0x000fe4000001ff00 */
[----:B------:R-:W-:Y:S01]  /*12d0*/  CS2R R246, SRZ ;  /* 0x0000000000f67805 */ /* 0x000fe2000001ff00 */
[----:B------:R-:W-:Y:S01]  /*12e0*/  IMAD.HI.U32 R9, R7, R11, R6 ;  /* 0x0000000b07097227 */ /* 0x000fe200078e0006 */
[----:B------:R-:W-:Y:S02]  /*12f0*/  CS2R R184, SRZ ;  /* 0x0000000000b87805 */ /* 0x000fe4000001ff00 */
[----:B------:R-:W-:-:S02]  /*1300*/  CS2R R186, SRZ ;  /* 0x0000000000ba7805 */ /* 0x000fc4000001ff00 */
[----:B------:R-:W-:Y:S01]  /*1310*/  CS2R R188, SRZ ;  /* 0x0000000000bc7805 */ /* 0x000fe2000001ff00 */
[----:B------:R-:W-:Y:S01]  /*1320*/  IMAD.MOV.U32 R11, RZ, RZ, R10 ;  /* 0x000000ffff0b7224 */ /* 0x000fe200078e000a */
[----:B------:R-:W-:Y:S01]  /*1330*/  CS2R R190, SRZ ;  /* 0x0000000000be7805 */ /* 0x000fe2000001ff00 */
[C---:B------:R-:W-:Y:S01]  /*1340*/  IMAD.HI.U32 R10, R9.reuse, R12, RZ ;  /* 0x0000000c090a7227 */ /* 0x040fe200078e00ff */
[----:B------:R-:W-:Y:S02]  /*1350*/  CS2R R192, SRZ ;  /* 0x0000000000c07805 */ /* 0x000fe4000001ff00 */
[----:B------:R-:W-:Y:S02]  /*1360*/  CS2R R194, SRZ ;  /* 0x0000000000c27805 */ /* 0x000fe4000001ff00 */
[----:B------:R-:W-:Y:S01]  /*1370*/  CS2R R196, SRZ ;  /* 0x0000000000c47805 */ /* 0x000fe2000001ff00 */
[----:B------:R-:W-:Y:S01]  /*1380*/  IMAD.MOV R13, RZ, RZ, -R10 ;  /* 0x000000ffff0d7224 */ /* 0x000fe200078e0a0a */
[----:B------:R-:W-:Y:S01]  /*1390*/  CS2R R198, SRZ ;  /* 0x0000000000c67805 */ /* 0x000fe2000001ff00 */
[----:B------:R-:W-:Y:S01]  /*13a0*/  IMAD.HI.U32 R7, R9, R11, RZ ;  /* 0x0000000b09077227 */ /* 0x000fe200078e00ff */
[----:B------:R-:W-:-:S02]  /*13b0*/  CS2R R200, SRZ ;  /* 0x0000000000c87805 */ /* 0x000fc4000001ff00 */
[----:B------:R-:W-:Y:S02]  /*13c0*/  CS2R R202, SRZ ;  /* 0x0000000000ca7805 */ /* 0x000fe4000001ff00 */
[----:B------:R-:W-:Y:S01]  /*13d0*/  CS2R R204, SRZ ;  /* 0x0000000000cc7805 */ /* 0x000fe2000001ff00 */
[C---:B------:R-:W-:Y:S01]  /*13e0*/  IMAD.HI.U32 R10, R9.reuse, R15, RZ ;  /* 0x0000000f090a7227 */ /* 0x040fe200078e00ff */
[----:B------:R-:W-:Y:S02]  /*13f0*/  CS2R R206, SRZ ;  /* 0x0000000000ce7805 */ /* 0x000fe4000001ff00 */
[----:B------:R-:W-:Y:S02]  /*1400*/  CS2R R208, SRZ ;  /* 0x0000000000d07805 */ /* 0x000fe4000001ff00 */
[----:B------:R-:W-:Y:S01]  /*1410*/  CS2R R210, SRZ ;  /* 0x0000000000d27805 */ /* 0x000fe2000001ff00 */
[C---:B------:R-:W-:Y:S01]  /*1420*/  IMAD R12, R14.reuse, R13, R12 ;  /* 0x0000000d0e0c7224 */ /* 0x040fe200078e020c */
[----:B------:R-:W-:Y:S01]  /*1430*/  CS2R R212, SRZ ;  /* 0x0000000000d47805 */ /* 0x000fe2000001ff00 */
[----:B------:R-:W-:Y:S01]  /*1440*/  IMAD.MOV R7, RZ, RZ, -R7 ;  /* 0x000000ffff077224 */ /* 0x000fe200078e0a07 */
[----:B------:R-:W-:Y:S01]  /*1450*/  CS2R R214, SRZ ;  /* 0x0000000000d67805 */ /* 0x000fe2000001ff00 */
[----:B------:R-:W-:Y:S01]  /*1460*/  IMAD.HI.U32 R9, R9, R17, RZ ;  /* 0x0000001109097227 */ /* 0x000fe200078e00ff */
[----:B------:R-:W-:-:S02]  /*1470*/  ISETP.GT.U32.AND P1, PT, R14, R12, PT ;  /* 0x0000000c0e00720c */ /* 0x000fc40003f24070 */
[----:B------:R-:W-:Y:S02]  /*1480*/  CS2R R152, SRZ ;  /* 0x0000000000987805 */ /* 0x000fe4000001ff00 */
[----:B------:R-:W-:Y:S01]  /*1490*/  CS2R R154, SRZ ;  /* 0x00000000009a7805 */ /* 0x000fe2000001ff00 */
[----:B------:R-:W-:Y:S01]  /*14a0*/  IMAD.MOV R10, RZ, RZ, -R10 ;  /* 0x000000ffff0a7224 */ /* 0x000fe200078e0a0a */
[----:B------:R-:W-:Y:S01]  /*14b0*/  CS2R R156, SRZ ;  /* 0x00000000009c7805 */ /* 0x000fe2000001ff00 */
[C---:B------:R-:W-:Y:S01]  /*14c0*/  IMAD R7, R14.reuse, R7, R11 ;  /* 0x000000070e077224 */ /* 0x040fe200078e020b */
[----:B------:R-:W-:Y:S01]  /*14d0*/  CS2R R158, SRZ ;  /* 0x00000000009e7805 */ /* 0x000fe2000001ff00 */
[----:B------:R-:W-:Y:S01]  /*14e0*/  IMAD.MOV R9, RZ, RZ, -R9 ;  /* 0x000000ffff097224 */ /* 0x000fe200078e0a09 */
[----:B------:R-:W-:Y:S01]  /*14f0*/  CS2R R160, SRZ ;  /* 0x0000000000a07805 */ /* 0x000fe2000001ff00 */
[C---:B------:R-:W-:Y:S01]  /*1500*/  IMAD R15, R14.reuse, R10, R15 ;  /* 0x0000000a0e0f7224 */ /* 0x040fe200078e020f */
[C---:B------:R-:W-:Y:S01]  /*1510*/  ISETP.GT.U32.AND P0, PT, R14.reuse, R7, PT ;  /* 0x000000070e00720c */ /* 0x040fe20003f04070 */
[----:B------:R-:W-:Y:S01]  /*1520*/  IMAD R17, R14, R9, R17 ;  /* 0x000000090e117224 */ /* 0x000fe200078e0211 */
[----:B------:R-:W-:Y:S01]  /*1530*/  CS2R R162, SRZ ;  /* 0x0000000000a27805 */ /* 0x000fe2000001ff00 */
[----:B------:R-:W-:Y:S01]  /*1540*/  @!P1 IMAD.IADD R12, R12, 0x1, -R14 ;  /* 0x000000010c0c9824 */ /* 0x000fe200078e0a0e */
[C---:B------:R-:W-:Y:S01]  /*1550*/  ISETP.GT.U32.AND P2, PT, R14.reuse, R15, PT ;  /* 0x0000000f0e00720c */ /* 0x040fe20003f44070 */
[----:B------:R-:W-:Y:S01]  /*1560*/  VIADD R6, R5, 0xffffffe ;  /* 0x0ffffffe05067836 */ /* 0x000fe20000000000 */
[C---:B------:R-:W-:Y:S01]  /*1570*/  ISETP.GT.U32.AND P3, PT, R14.reuse, R17, PT ;  /* 0x000000110e00720c */ /* 0x040fe20003f64070 */
[----:B------:R-:W-:Y:S01]  /*1580*/  VIADD R13, R27, 0x3c ;  /* 0x0000003c1b0d7836 */ /* 0x000fe20000000000 */
[----:B------:R-:W-:Y:S01]  /*1590*/  ISETP.GT.U32.AND P1, PT, R14, R12, PT ;  /* 0x0000000c0e00720c */ /* 0x000fe20003f24070 */
[----:B------:R0:W1:Y:S01]  /*15a0*/  F2I.FTZ.U32.TRUNC.NTZ R5, R6 ;  /* 0x0000000600057305 */ /* 0x000062000021f000 */
[----:B------:R-:W-:-:S02]  /*15b0*/  CS2R R164, SRZ ;  /* 0x0000000000a47805 */ /* 0x000fc4000001ff00 */
[----:B------:R-:W-:Y:S02]  /*15c0*/  CS2R R166, SRZ ;  /* 0x0000000000a67805 */ /* 0x000fe4000001ff00 */
[----:B------:R-:W-:Y:S01]  /*15d0*/  IABS R10, R13 ;  /* 0x0000000d000a7213 */ /* 0x000fe20000000000 */
[--C-:B------:R-:W-:Y:S01]  /*15e0*/  @!P0 IMAD.IADD R7, R7, 0x1, -R14.reuse ;  /* 0x0000000107078824 */ /* 0x100fe200078e0a0e */
[----:B------:R-:W-:Y:S02]  /*15f0*/  ISETP.GE.AND P6, PT, R13, RZ, PT ;  /* 0x000000ff0d00720c */ /* 0x000fe40003fc6270 */
[----:B------:R-:W-:Y:S02]  /*1600*/  CS2R R168, SRZ ;  /* 0x0000000000a87805 */ /* 0x000fe4000001ff00 */
[----:B------:R-:W-:Y:S01]  /*1610*/  CS2R R170, SRZ ;  /* 0x0000000000aa7805 */ /* 0x000fe2000001ff00 */
[--C-:B------:R-:W-:Y:S01]  /*1620*/  @!P2 IMAD.IADD R15, R15, 0x1, -R14.reuse ;  /* 0x000000010f0fa824 */ /* 0x100fe200078e0a0e */
[----:B------:R-:W-:Y:S01]  /*1630*/  ISETP.GT.U32.AND P0, PT, R14, R7, PT ;  /* 0x000000070e00720c */ /* 0x000fe20003f04070 */
[--C-:B------:R-:W-:Y:S01]  /*1640*/  @!P3 IMAD.IADD R17, R17, 0x1, -R14.reuse ;  /* 0x000000011111b824 */ /* 0x100fe200078e0a0e */
[----:B0-----:R-:W-:Y:S01]  /*1650*/  IABS R6, R16 ;  /* 0x0000001000067213 */ /* 0x001fe20000000000 */
[----:B------:R-:W-:Y:S01]  /*1660*/  @!P1 IMAD.IADD R12, R12, 0x1, -R14 ;  /* 0x000000010c0c9824 */ /* 0x000fe200078e0a0e */
[----:B------:R-:W-:-:S02]  /*1670*/  ISETP.GT.U32.AND P3, PT, R14, R15, PT ;  /* 0x0000000f0e00720c */ /* 0x000fc40003f64070 */
[----:B------:R-:W-:Y:S02]  /*1680*/  CS2R R172, SRZ ;  /* 0x0000000000ac7805 */ /* 0x000fe4000001ff00 */
[----:B------:R-:W-:Y:S01]  /*1690*/  ISETP.GE.AND P1, PT, R20, RZ, PT ;  /* 0x000000ff1400720c */ /* 0x000fe20003f26270 */
[--C-:B-1----:R-:W-:Y:S01]  /*16a0*/  IMAD.MOV R11, RZ, RZ, -R5.reuse ;  /* 0x000000ffff0b7224 */ /* 0x102fe200078e0a05 */
[----:B------:R-:W-:Y:S02]  /*16b0*/  ISETP.GE.AND P2, PT, R16, RZ, PT ;  /* 0x000000ff1000720c */ /* 0x000fe40003f46270 */
[----:B------:R-:W-:Y:S02]  /*16c0*/  CS2R R174, SRZ ;  /* 0x0000000000ae7805 */ /* 0x000fe4000001ff00 */
[----:B------:R-:W-:Y:S01]  /*16d0*/  ISETP.GT.U32.AND P4, PT, R14, R17, PT ;  /* 0x000000110e00720c */ /* 0x000fe20003f84070 */
[----:B------:R-:W-:Y:S01]  /*16e0*/  IMAD R9, R11, R26, RZ ;  /* 0x0000001a0b097224 */ /* 0x000fe200078e02ff */
[----:B------:R-:W-:Y:S01]  /*16f0*/  IABS R20, R32 ;  /* 0x0000002000147213 */ /* 0x000fe20000000000 */
[----:B------:R-:W-:Y:S01]  /*1700*/  @!P0 IMAD.IADD R7, R7, 0x1, -R14 ;  /* 0x0000000107078824 */ /* 0x000fe200078e0a0e */
[----:B------:R-:W-:Y:S01]  /*1710*/  CS2R R176, SRZ ;  /* 0x0000000000b07805 */ /* 0x000fe2000001ff00 */
[----:B------:R-:W-:Y:S01]  /*1720*/  IMAD.HI.U32 R9, R5, R9, R4 ;  /* 0x0000000905097227 */ /* 0x000fe200078e0004 */
[----:B------:R-:W-:-:S02]  /*1730*/  CS2R R178, SRZ ;  /* 0x0000000000b27805 */ /* 0x000fc4000001ff00 */
[----:B------:R-:W-:Y:S02]  /*1740*/  CS2R R180, SRZ ;  /* 0x0000000000b47805 */ /* 0x000fe4000001ff00 */
[----:B------:R-:W-:Y:S01]  /*1750*/  CS2R R182, SRZ ;  /* 0x0000000000b67805 */ /* 0x000fe2000001ff00 */
[----:B------:R-:W-:Y:S01]  /*1760*/  @!P3 IMAD.IADD R15, R15, 0x1, -R14 ;  /* 0x000000010f0fb824 */ /* 0x000fe200078e0a0e */
[----:B------:R-:W-:Y:S01]  /*1770*/  ISETP.GE.AND P3, PT, R19, RZ, PT ;  /* 0x000000ff1300720c */ /* 0x000fe20003f66270 */
[----:B------:R-:W-:Y:S01]  /*1780*/  IMAD.MOV.U32 R16, RZ, RZ, R7 ;  /* 0x000000ffff107224 */ /* 0x000fe200078e0007 */
[----:B------:R-:W-:Y:S01]  /*1790*/  CS2R R120, SRZ ;  /* 0x0000000000787805 */ /* 0x000fe2000001ff00 */
[----:B------:R-:W-:Y:S01]  /*17a0*/  IMAD.HI.U32 R4, R9, R10, RZ ;  /* 0x0000000a09047227 */ /* 0x000fe200078e00ff */
[----:B------:R-:W-:Y:S02]  /*17b0*/  CS2R R122, SRZ ;  /* 0x00000000007a7805 */ /* 0x000fe4000001ff00 */
[----:B------:R-:W-:-:S02]  /*17c0*/  CS2R R124, SRZ ;  /* 0x00000000007c7805 */ /* 0x000fc4000001ff00 */
[----:B------:R-:W-:Y:S01]  /*17d0*/  CS2R R126, SRZ ;  /* 0x00000000007e7805 */ /* 0x000fe2000001ff00 */
[----:B------:R-:W-:Y:S01]  /*17e0*/  @!P1 IMAD.MOV R16, RZ, RZ, -R16 ;  /* 0x000000ffff109224 */ /* 0x000fe200078e0a10 */
[----:B------:R-:W-:Y:S01]  /*17f0*/  ISETP.GE.AND P1, PT, R18, RZ, PT ;  /* 0x000000ff1200720c */ /* 0x000fe20003f26270 */
[----:B------:R-:W-:Y:S01]  /*1800*/  IMAD.MOV.U32 R18, RZ, RZ, R12 ;  /* 0x000000ffff127224 */ /* 0x000fe200078e000c */
[----:B------:R-:W-:Y:S01]  /*1810*/  CS2R R128, SRZ ;  /* 0x0000000000807805 */ /* 0x000fe2000001ff00 */
[----:B------:R-:W-:Y:S01]  /*1820*/  IMAD.HI.U32 R5, R9, R6, RZ ;  /* 0x0000000609057227 */ /* 0x000fe200078e00ff */
[----:B------:R-:W-:Y:S02]  /*1830*/  CS2R R130, SRZ ;  /* 0x0000000000827805 */ /* 0x000fe4000001ff00 */
[----:B------:R-:W-:Y:S02]  /*1840*/  CS2R R132, SRZ ;  /* 0x0000000000847805 */ /* 0x000fe4000001ff00 */
[----:B------:R-:W-:Y:S01]  /*1850*/  CS2R R134, SRZ ;  /* 0x0000000000867805 */ /* 0x000fe2000001ff00 */
[----:B------:R-:W-:Y:S01]  /*1860*/  @!P3 IMAD.MOV R18, RZ, RZ, -R18 ;  /* 0x000000ffff12b224 */ /* 0x000fe200078e0a12 */
[----:B------:R-:W-:Y:S01]  /*1870*/  ISETP.GE.AND P3, PT, R21, RZ, PT ;  /* 0x000000ff1500720c */ /* 0x000fe20003f66270 */
[----:B------:R-:W-:Y:S01]  /*1880*/  IMAD.MOV R11, RZ, RZ, -R4 ;  /* 0x000000ffff0b7224 */ /* 0x000fe200078e0a04 */
[----:B------:R-:W-:Y:S01]  /*1890*/  CS2R R136, SRZ ;  /* 0x0000000000887805 */ /* 0x000fe2000001ff00 */
[----:B------:R-:W-:Y:S01]  /*18a0*/  IMAD.MOV R5, RZ, RZ, -R5 ;  /* 0x000000ffff057224 */ /* 0x000fe200078e0a05 */
[----:B------:R-:W-:Y:S01]  /*18b0*/  CS2R R138, SRZ ;  /* 0x00000000008a7805 */ /* 0x000fe2000001ff00 */
[C---:B------:R-:W-:Y:S01]  /*18c0*/  IMAD R10, R26.reuse, R11, R10 ;  /* 0x0000000b1a0a7224 */ /* 0x040fe200078e020a */
[----:B------:R-:W-:Y:S01]  /*18d0*/  CS2R R140, SRZ ;  /* 0x00000000008c7805 */ /* 0x000fe2000001ff00 */
[----:B------:R-:W-:Y:S01]  /*18e0*/  @!P4 IMAD.IADD R17, R17, 0x1, -R14 ;  /* 0x000000011111c824 */ /* 0x000fe200078e0a0e */
[----:B------:R-:W-:Y:S01]  /*18f0*/  CS2R R142, SRZ ;  /* 0x00000000008e7805 */ /* 0x000fe2000001ff00 */
[C---:B------:R-:W-:Y:S01]  /*1900*/  IMAD R11, R26.reuse, R5, R6 ;  /* 0x000000051a0b7224 */ /* 0x040fe200078e0206 */
[----:B------:R-:W-:Y:S01]  /*1910*/  CS2R R144, SRZ ;  /* 0x0000000000907805 */ /* 0x000fe2000001ff00 */
[C---:B------:R-:W-:Y:S01]  /*1920*/  VIADD R4, R27.reuse, 0x34 ;  /* 0x000000341b047836 */ /* 0x040fe20000000000 */
[----:B------:R-:W-:Y:S01]  /*1930*/  CS2R R146, SRZ ;  /* 0x0000000000927805 */ /* 0x000fe2000001ff00 */
[C---:B------:R-:W-:Y:S01]  /*1940*/  VIADD R5, R27.reuse, 0x30 ;  /* 0x000000301b057836 */ /* 0x040fe20000000000 */
[----:B------:R-:W-:Y:S01]  /*1950*/  CS2R R148, SRZ ;  /* 0x0000000000947805 */ /* 0x000fe2000001ff00 */
[----:B------:R-:W-:Y:S01]  /*1960*/  VIADD R6, R27, 0x2c ;  /* 0x0000002c1b067836 */ /* 0x000fe20000000000 */
[----:B------:R-:W-:Y:S01]  /*1970*/  IABS R13, R4 ;  /* 0x00000004000d7213 */ /* 0x000fe20000000000 */
[----:B------:R-:W-:Y:S01]  /*1980*/  @!P3 IMAD.MOV R17, RZ, RZ, -R17 ;  /* 0x000000ffff11b224 */ /* 0x000fe200078e0a11 */
[----:B------:R-:W-:Y:S01]  /*1990*/  ISETP.GT.U32.AND P3, PT, R26, R10, PT ;  /* 0x0000000a1a00720c */ /* 0x000fe20003f64070 */
[----:B------:R-:W-:Y:S01]  /*19a0*/  IMAD.HI.U32 R7, R9, R20, RZ ;  /* 0x0000001409077227 */ /* 0x000fe200078e00ff */
[----:B------:R-:W-:-:S02]  /*19b0*/  IABS R14, R5 ;  /* 0x00000005000e7213 */ /* 0x000fc40000000000 */
[----:B------:R-:W-:Y:S02]  /*19c0*/  CS2R R150, SRZ ;  /* 0x0000000000967805 */ /* 0x000fe4000001ff00 */
[----:B------:R-:W-:Y:S01]  /*19d0*/  IABS R19, R6 ;  /* 0x0000000600137213 */ /* 0x000fe20000000000 */
[----:B------:R-:W-:Y:S01]  /*19e0*/  IMAD.MOV R7, RZ, RZ, -R7 ;  /* 0x000000ffff077224 */ /* 0x000fe200078e0a07 */
[----:B------:R-:W-:Y:S01]  /*19f0*/  ISETP.GE.AND P4, PT, R4, RZ, PT ;  /* 0x000000ff0400720c */ /* 0x000fe20003f86270 */
[----:B------:R-:W-:Y:S01]  /*1a00*/  IMAD.HI.U32 R4, R9, R13, RZ ;  /* 0x0000000d09047227 */ /* 0x000fe200078e00ff */
[----:B------:R-:W-:Y:S02]  /*1a10*/  ISETP.GE.AND P5, PT, R5, RZ, PT ;  /* 0x000000ff0500720c */ /* 0x000fe40003fa6270 */
[----:B------:R-:W-:Y:S02]  /*1a20*/  CS2R R88, SRZ ;  /* 0x0000000000587805 */ /* 0x000fe4000001ff00 */
[----:B------:R-:W-:Y:S01]  /*1a30*/  ISETP.GE.AND P0, PT, R6, RZ, PT ;  /* 0x000000ff0600720c */ /* 0x000fe20003f06270 */
        /* <DEDUP_REMOVED lines=8> */
[----:B------:R-:W-:Y:S01]  /*1ac0*/  IMAD.MOV R4, RZ, RZ, -R4 ;  /* 0x000000ffff047224 */ /* 0x000fe200078e0a04 */
[----:B------:R-:W-:Y:S01]  /*1ad0*/  CS2R R102, SRZ ;  /* 0x0000000000667805 */ /* 0x000fe2000001ff00 */
[----:B------:R-:W-:Y:S01]  /*1ae0*/  IMAD.MOV R5, RZ, RZ, -R5 ;  /* 0x000000ffff057224 */ /* 0x000fe200078e0a05 */
[----:B------:R-:W-:Y:S01]  /*1af0*/  CS2R R104, SRZ ;  /* 0x0000000000687805 */ /* 0x000fe2000001ff00 */
[----:B------:R-:W-:Y:S01]  /*1b00*/  IMAD.MOV R6, RZ, RZ, -R6 ;  /* 0x000000ffff067224 */ /* 0x000fe200078e0a06 */
[----:B------:R-:W-:Y:S01]  /*1b10*/  CS2R R106, SRZ ;  /* 0x00000000006a7805 */ /* 0x000fe2000001ff00 */
[----:B------:R-:W-:Y:S01]  /*1b20*/  @!P3 IMAD.IADD R10, R10, 0x1, -R26 ;  /* 0x000000010a0ab824 */ /* 0x000fe200078e0a1a */
[----:B------:R-:W-:Y:S01]  /*1b30*/  CS2R R108, SRZ ;  /* 0x00000000006c7805 */ /* 0x000fe2000001ff00 */
[C---:B------:R-:W-:Y:S01]  /*1b40*/  IMAD R12, R26.reuse, R4, R13 ;  /* 0x000000041a0c7224 */ /* 0x040fe200078e020d */
[----:B------:R-:W-:Y:S01]  /*1b50*/  CS2R R110, SRZ ;  /* 0x00000000006e7805 */ /* 0x000fe2000001ff00 */
[C---:B------:R-:W-:Y:S01]  /*1b60*/  IMAD R13, R26.reuse, R5, R14 ;  /* 0x000000051a0d7224 */ /* 0x040fe200078e020e */
[C---:B------:R-:W-:Y:S01]  /*1b70*/  ISETP.GT.U32.AND P3, PT, R26.reuse, R10, PT ;  /* 0x0000000a1a00720c */ /* 0x040fe20003f64070 */
[C---:B------:R-:W-:Y:S01]  /*1b80*/  IMAD R14, R26.reuse, R6, R19 ;  /* 0x000000061a0e7224 */ /* 0x040fe200078e0213 */
[----:B------:R-:W-:Y:S01]  /*1b90*/  CS2R R112, SRZ ;  /* 0x0000000000707805 */ /* 0x000fe2000001ff00 */
[----:B------:R-:W-:Y:S01]  /*1ba0*/  IMAD.MOV.U32 R6, RZ, RZ, R15 ;  /* 0x000000ffff067224 */ /* 0x000fe200078e000f */
[----:B------:R-:W-:Y:S01]  /*1bb0*/  CS2R R114, SRZ ;  /* 0x0000000000727805 */ /* 0x000fe2000001ff00 */
[----:B------:R-:W-:Y:S01]  /*1bc0*/  IMAD R15, R26, R7, R20 ;  /* 0x000000071a0f7224 */ /* 0x000fe200078e0214 */
[----:B------:R-:W-:Y:S01]  /*1bd0*/  LOP3.LUT R7, RZ, R2, RZ, 0x33, !PT ;  /* 0x00000002ff077212 */ /* 0x000fe200078e33ff */
[----:B------:R-:W-:Y:S01]  /*1be0*/  @!P1 IMAD.MOV R6, RZ, RZ, -R6 ;  /* 0x000000ffff069224 */ /* 0x000fe200078e0a06 */
[----:B------:R-:W-:Y:S01]  /*1bf0*/  ISETP.NE.AND P1, PT, R2, RZ, PT ;  /* 0x000000ff0200720c */ /* 0x000fe20003f25270 */
[----:B------:R-:W-:Y:S01]  /*1c00*/  IMAD.HI.U32 R19, R9, R25, RZ ;  /* 0x0000001909137227 */ /* 0x000fe200078e00ff */
[----:B------:R-:W-:-:S02]  /*1c10*/  IABS R2, R33 ;  /* 0x0000002100027213 */ /* 0x000fc40000000000 */
[----:B------:R-:W-:Y:S02]  /*1c20*/  CS2R R116, SRZ ;  /* 0x0000000000747805 */ /* 0x000fe4000001ff00 */
[C---:B------:R-:W-:Y:S01]  /*1c30*/  SEL R4, R7.reuse, R16, !P1 ;  /* 0x0000001007047207 */ /* 0x040fe20004800000 */
[----:B------:R-:W-:Y:S01]  /*1c40*/  @!P3 IMAD.IADD R10, R10, 0x1, -R26 ;  /* 0x000000010a0ab824 */ /* 0x000fe200078e0a1a */
[C---:B------:R-:W-:Y:S01]  /*1c50*/  SEL R5, R7.reuse, R18, !P1 ;  /* 0x0000001207057207 */ /* 0x040fe20004800000 */
[----:B------:R-:W-:Y:S01]  /*1c60*/  IMAD.MOV.U32 R16, RZ, RZ, R2 ;  /* 0x000000ffff107224 */ /* 0x000fe200078e0002 */
[C---:B------:R-:W-:Y:S01]  /*1c70*/  SEL R6, R7.reuse, R6, !P1 ;  /* 0x0000000607067207 */ /* 0x040fe20004800000 */
[----:B------:R-:W-:Y:S01]  /*1c80*/  @!P6 IMAD.MOV R10, RZ, RZ, -R10 ;  /* 0x000000ffff0ae224 */ /* 0x000fe200078e0a0a */
[----:B------:R-:W-:Y:S01]  /*1c90*/  SEL R7, R7, R17, !P1 ;  /* 0x0000001107077207 */ /* 0x000fe20004800000 */
[----:B------:R-:W-:Y:S01]  /*1ca0*/  IMAD.HI.U32 R2, R9, R16, RZ ;  /* 0x0000001009027227 */ /* 0x000fe200078e00ff */
[----:B------:R-:W-:-:S02]  /*1cb0*/  ISETP.GT.U32.AND P1, PT, R26, R11, PT ;  /* 0x0000000b1a00720c */ /* 0x000fc40003f24070 */
[----:B------:R-:W-:Y:S02]  /*1cc0*/  CS2R R118, SRZ ;  /* 0x0000000000767805 */ /* 0x000fe4000001ff00 */
[C---:B------:R-:W-:Y:S01]  /*1cd0*/  ISETP.GT.U32.AND P3, PT, R26.reuse, R12, PT ;  /* 0x0000000c1a00720c */ /* 0x040fe20003f64070 */
[----:B------:R-:W-:Y:S01]  /*1ce0*/  IMAD.MOV R17, RZ, RZ, -R2 ;  /* 0x000000ffff117224 */ /* 0x000fe200078e0a02 */
[C---:B------:R-:W-:Y:S01]  /*1cf0*/  ISETP.GT.U32.AND P6, PT, R26.reuse, R13, PT ;  /* 0x0000000d1a00720c */ /* 0x040fe20003fc4070 */
[C---:B------:R-:W-:Y:S01]  /*1d00*/  IMAD.HI.U32 R18, R9.reuse, R24, RZ ;  /* 0x0000001809127227 */ /* 0x040fe200078e00ff */
[----:B------:R-:W-:Y:S02]  /*1d10*/  IABS R20, R34 ;  /* 0x0000002200147213 */ /* 0x000fe40000000000 */
[----:B------:R-:W-:Y:S02]  /*1d20*/  CS2R R56, SRZ ;  /* 0x0000000000387805 */ /* 0x000fe4000001ff00 */
[----:B------:R-:W-:Y:S01]  /*1d30*/  CS2R R58, SRZ ;  /* 0x00000000003a7805 */ /* 0x000fe2000001ff00 */
[----:B------:R-:W-:Y:S01]  /*1d40*/  IMAD R16, R26, R17, R16 ;  /* 0x000000111a107224 */ /* 0x000fe200078e0210 */
[----:B------:R-:W-:Y:S01]  /*1d50*/  CS2R R60, SRZ ;  /* 0x00000000003c7805 */ /* 0x000fe2000001ff00 */
[----:B------:R-:W-:Y:S01]  /*1d60*/  IMAD.HI.U32 R2, R9, R20, RZ ;  /* 0x0000001409027227 */ /* 0x000fe200078e00ff */
[----:B------:R-:W-:-:S02]  /*1d70*/  CS2R R62, SRZ ;  /* 0x00000000003e7805 */ /* 0x000fc4000001ff00 */
[----:B------:R-:W-:Y:S02]  /*1d80*/  CS2R R64, SRZ ;  /* 0x0000000000407805 */ /* 0x000fe4000001ff00 */
[----:B------:R-:W-:Y:S01]  /*1d90*/  CS2R R66, SRZ ;  /* 0x0000000000427805 */ /* 0x000fe2000001ff00 */
[--C-:B------:R-:W-:Y:S01]  /*1da0*/  @!P1 IMAD.IADD R11, R11, 0x1, -R26.reuse ;  /* 0x000000010b0b9824 */ /* 0x100fe200078e0a1a */
[----:B------:R-:W-:Y:S01]  /*1db0*/  CS2R R68, SRZ ;  /* 0x0000000000447805 */ /* 0x000fe2000001ff00 */
[--C-:B------:R-:W-:Y:S01]  /*1dc0*/  @!P3 IMAD.IADD R12, R12, 0x1, -R26.reuse ;  /* 0x000000010c0cb824 */ /* 0x100fe200078e0a1a */
[C---:B------:R-:W-:Y:S01]  /*1dd0*/  ISETP.GT.U32.AND P3, PT, R26.reuse, R14, PT ;  /* 0x0000000e1a00720c */ /* 0x040fe20003f64070 */
[----:B------:R-:W-:Y:S01]  /*1de0*/  @!P6 IMAD.IADD R13, R13, 0x1, -R26 ;  /* 0x000000010d0de824 */ /* 0x000fe200078e0a1a */
[C---:B------:R-:W-:Y:S01]  /*1df0*/  ISETP.GT.U32.AND P1, PT, R26.reuse, R11, PT ;  /* 0x0000000b1a00720c */ /* 0x040fe20003f24070 */
[----:B------:R-:W-:Y:S01]  /*1e00*/  IMAD.HI.U32 R17, R9, R22, RZ ;  /* 0x0000001609117227 */ /* 0x000fe200078e00ff */
[----:B------:R-:W-:-:S02]  /*1e10*/  ISETP.GT.U32.AND P6, PT, R26, R12, PT ;  /* 0x0000000c1a00720c */ /* 0x000fc40003fc4070 */
[----:B------:R-:W-:Y:S02]  /*1e20*/  CS2R R70, SRZ ;  /* 0x0000000000467805 */ /* 0x000fe4000001ff00 */
[----:B------:R-:W-:Y:S01]  /*1e30*/  CS2R R72, SRZ ;  /* 0x0000000000487805 */ /* 0x000fe2000001ff00 */
[----:B------:R-:W-:Y:S01]  /*1e40*/  IMAD.MOV R21, RZ, RZ, -R2 ;  /* 0x000000ffff157224 */ /* 0x000fe200078e0a02 */
[----:B------:R-:W-:Y:S01]  /*1e50*/  CS2R R74, SRZ ;  /* 0x00000000004a7805 */ /* 0x000fe2000001ff00 */
[----:B------:R-:W-:Y:S01]  /*1e60*/  IMAD.MOV R23, RZ, RZ, -R17 ;  /* 0x000000ffff177224 */ /* 0x000fe200078e0a11 */
[----:B------:R-:W-:Y:S01]  /*1e70*/  CS2R R76, SRZ ;  /* 0x00000000004c7805 */ /* 0x000fe2000001ff00 */
[----:B------:R-:W-:Y:S01]  /*1e80*/  IMAD R17, R26, R21, R20 ;  /* 0x000000151a117224 */ /* 0x000fe200078e0214 */
[----:B------:R-:W-:Y:S01]  /*1e90*/  CS2R R78, SRZ ;  /* 0x00000000004e7805 */ /* 0x000fe2000001ff00 */
[--C-:B------:R-:W-:Y:S01]  /*1ea0*/  @!P3 IMAD.IADD R14, R14, 0x1, -R26.reuse ;  /* 0x000000010e0eb824 */ /* 0x100fe200078e0a1a */
[----:B------:R-:W-:Y:S01]  /*1eb0*/  CS2R R80, SRZ ;  /* 0x0000000000507805 */ /* 0x000fe2000001ff00 */
[--C-:B------:R-:W-:Y:S01]  /*1ec0*/  @!P1 IMAD.IADD R11, R11, 0x1, -R26.reuse ;  /* 0x000000010b0b9824 */ /* 0x100fe200078e0a1a */
[----:B------:R-:W-:Y:S01]  /*1ed0*/  ISETP.GE.AND P1, PT, R27, RZ, PT ;  /* 0x000000ff1b00720c */ /* 0x000fe20003f26270 */
[----:B------:R-:W-:Y:S01]  /*1ee0*/  @!P6 IMAD.IADD R12, R12, 0x1, -R26 ;  /* 0x000000010c0ce824 */ /* 0x000fe200078e0a1a */
[C---:B------:R-:W-:Y:S01]  /*1ef0*/  ISETP.GT.U32.AND P3, PT, R26.reuse, R14, PT ;  /* 0x0000000e1a00720c */ /* 0x040fe20003f64070 */
[----:B------:R-:W-:Y:S01]  /*1f00*/  @!P2 IMAD.MOV R11, RZ, RZ, -R11 ;  /* 0x000000ffff0ba224 */ /* 0x000fe200078e0a0b */
[C---:B------:R-:W-:Y:S01]  /*1f10*/  ISETP.GT.U32.AND P2, PT, R26.reuse, R13, PT ;  /* 0x0000000d1a00720c */ /* 0x040fe20003f44070 */
[----:B------:R-:W-:Y:S01]  /*1f20*/  IMAD.MOV R21, RZ, RZ, -R18 ;  /* 0x000000ffff157224 */ /* 0x000fe200078e0a12 */
[C---:B------:R-:W-:Y:S01]  /*1f30*/  ISETP.GT.U32.AND P6, PT, R26.reuse, R15, PT ;  /* 0x0000000f1a00720c */ /* 0x040fe20003fc4070 */
[C---:B------:R-:W-:Y:S01]  /*1f40*/  IMAD R18, R26.reuse, R23, R22 ;  /* 0x000000171a127224 */ /* 0x040fe200078e0216 */
[----:B------:R-:W-:Y:S01]  /*1f50*/  IABS R23, R38 ;  /* 0x0000002600177213 */ /* 0x000fe20000000000 */
[----:B------:R-:W-:Y:S01]  /*1f60*/  IMAD.MOV R20, RZ, RZ, -R19 ;  /* 0x000000ffff147224 */ /* 0x000fe200078e0a13 */
[----:B------:R-:W-:Y:S01]  /*1f70*/  CS2R R82, SRZ ;  /* 0x0000000000527805 */ /* 0x000fe2000001ff00 */
[C---:B------:R-:W-:Y:S01]  /*1f80*/  IMAD R19, R26.reuse, R21, R24 ;  /* 0x000000151a137224 */ /* 0x040fe200078e0218 */
[----:B------:R-:W-:Y:S01]  /*1f90*/  CS2R R84, SRZ ;  /* 0x0000000000547805 */ /* 0x000fe2000001ff00 */
[----:B------:R-:W-:Y:S01]  /*1fa0*/  IMAD R20, R26, R20, R25 ;  /* 0x000000141a147224 */ /* 0x000fe200078e0219 */
[----:B------:R-:W-:Y:S01]  /*1fb0*/  IABS R25, R39 ;  /* 0x0000002700197213 */ /* 0x000fe20000000000 */
[--C-:B------:R-:W-:Y:S01]  /*1fc0*/  @!P3 IMAD.IADD R14, R14, 0x1, -R26.reuse ;  /* 0x000000010e0eb824 */ /* 0x100fe200078e0a1a */
[C---:B------:R-:W-:Y:S01]  /*1fd0*/  ISETP.GT.U32.AND P3, PT, R26.reuse, R17, PT ;  /* 0x000000111a00720c */ /* 0x040fe20003f64070 */
[--C-:B------:R-:W-:Y:S01]  /*1fe0*/  @!P2 IMAD.IADD R13, R13, 0x1, -R26.reuse ;  /* 0x000000010d0da824 */ /* 0x100fe200078e0a1a */
[C---:B------:R-:W-:Y:S01]  /*1ff0*/  ISETP.GT.U32.AND P2, PT, R26.reuse, R16, PT ;  /* 0x000000101a00720c */ /* 0x040fe20003f44070 */
[----:B------:R-:W-:Y:S01]  /*2000*/  @!P6 IMAD.IADD R15, R15, 0x1, -R26 ;  /* 0x000000010f0fe824 */ /* 0x000fe200078e0a1a */
[C---:B------:R-:W-:Y:S01]  /*2010*/  ISETP.GT.U32.AND P6, PT, R26.reuse, R18, PT ;  /* 0x000000121a00720c */ /* 0x040fe20003fc4070 */
[----:B------:R-:W-:Y:S01]  /*2020*/  @!P4 IMAD.MOV R12, RZ, RZ, -R12 ;  /* 0x000000ffff0cc224 */ /* 0x000fe200078e0a0c */
[----:B------:R-:W-:Y:S01]  /*2030*/  CS2R R86, SRZ ;  /* 0x0000000000567805 */ /* 0x000fe2000001ff00 */
[----:B------:R-:W-:Y:S01]  /*2040*/  @!P5 IMAD.MOV R13, RZ, RZ, -R13 ;  /* 0x000000ffff0dd224 */ /* 0x000fe200078e0a0d */
[----:B------:R-:W-:Y:S01]  /*2050*/  ISETP.GT.U32.AND P4, PT, R26, R15, PT ;  /* 0x0000000f1a00720c */ /* 0x000fe20003f84070 */
[----:B------:R-:W-:Y:S01]  /*2060*/  IMAD.HI.U32 R2, R9, R23, RZ ;  /* 0x0000001709027227 */ /* 0x000fe200078e00ff */
[----:B------:R-:W-:-:S03]  /*2070*/  USHF.R.S32.HI UR40, URZ, 0x1f, UR13 ;  /* 0x0000001f3f287899 */ /* 0x000fc6000801140d */
[--C-:B------:R-:W-:Y:S01]  /*2080*/  @!P3 IMAD.IADD R17, R17, 0x1, -R26.reuse ;  /* 0x000000011111b824 */ /* 0x100fe200078e0a1a */
[----:B------:R-:W-:Y:S01]  /*2090*/  ISETP.GT.U32.AND P3, PT, R26, R20, PT ;  /* 0x000000141a00720c */ /* 0x000fe20003f64070 */
[----:B------:R-:W-:Y:S01]  /*20a0*/  @!P2 IMAD.IADD R16, R16, 0x1, -R26 ;  /* 0x000000011010a824 */ /* 0x000fe200078e0a1a */
[C---:B------:R-:W-:Y:S01]  /*20b0*/  ISETP.GT.U32.AND P2, PT, R26.reuse, R19, PT ;  /* 0x000000131a00720c */ /* 0x040fe20003f44070 */
[----:B------:R-:W-:Y:S01]  /*20c0*/  IMAD.HI.U32 R22, R9, R28, RZ ;  /* 0x0000001c09167227 */ /* 0x000fe200078e00ff */
[----:B------:R-:W-:-:S03]  /*20d0*/  ISETP.GT.U32.AND P5, PT, R26, R17, PT ;  /* 0x000000111a00720c */ /* 0x000fc60003fa4070 */
[----:B------:R-:W-:-:S04]  /*20e0*/  IMAD.HI.U32 R21, R9, R25, RZ ;  /* 0x0000001909157227 */ /* 0x000fc800078e00ff */
[----:B------:R-:W-:Y:S02]  /*20f0*/  IMAD.MOV R2, RZ, RZ, -R2 ;  /* 0x000000ffff027224 */ /* 0x000fe400078e0a02 */
[----:B------:R-:W-:Y:S01]  /*2100*/  @!P6 IMAD.IADD R18, R18, 0x1, -R26 ;  /* 0x000000011212e824 */ /* 0x000fe200078e0a1a */
[C---:B------:R-:W-:Y:S01]  /*2110*/  ISETP.GT.U32.AND P6, PT, R26.reuse, R16, PT ;  /* 0x000000101a00720c */ /* 0x040fe20003fc4070 */
[----:B------:R-:W-:Y:S02]  /*2120*/  IMAD.MOV R29, RZ, RZ, -R22 ;  /* 0x000000ffff1d7224 */ /* 0x000fe400078e0a16 */
[----:B------:R-:W-:Y:S02]  /*2130*/  IMAD.MOV R27, RZ, RZ, -R21 ;  /* 0x000000ffff1b7224 */ /* 0x000fe400078e0a15 */
[C---:B------:R-:W-:Y:S02]  /*2140*/  IMAD R21, R26.reuse, R2, R23 ;  /* 0x000000021a157224 */ /* 0x040fe400078e0217 */
[----:B------:R-:W-:-:S02]  /*2150*/  IMAD R23, R26, R29, R28 ;  /* 0x0000001d1a177224 */ /* 0x000fc400078e021c */
[--C-:B------:R-:W-:Y:S01]  /*2160*/  @!P2 IMAD.IADD R19, R19, 0x1, -R26.reuse ;  /* 0x000000011313a824 */ /* 0x100fe200078e0a1a */
[----:B------:R-:W-:Y:S01]  /*2170*/  ISETP.GT.U32.AND P2, PT, R26, R18, PT ;  /* 0x000000121a00720c */ /* 0x000fe20003f44070 */
[----:B------:R-:W-:Y:S02]  /*2180*/  @!P3 IMAD.IADD R20, R20, 0x1, -R26 ;  /* 0x000000011414b824 */ /* 0x000fe400078e0a1a */
[----:B------:R-:W-:Y:S01]  /*2190*/  IMAD.HI.U32 R24, R9, R30, RZ ;  /* 0x0000001e09187227 */ /* 0x000fe200078e00ff */
[----:B------:R-:W-:-:S03]  /*21a0*/  ISETP.GT.U32.AND P3, PT, R26, R19, PT ;  /* 0x000000131a00720c */ /* 0x000fc60003f64070 */
[----:B------:R-:W-:Y:S01]  /*21b0*/  @!P0 IMAD.MOV R14, RZ, RZ, -R14 ;  /* 0x000000ffff0e8224 */ /* 0x000fe200078e0a0e */
[C---:B------:R-:W-:Y:S01]  /*21c0*/  ISETP.GT.U32.AND P0, PT, R26.reuse, R20, PT ;  /* 0x000000141a00720c */ /* 0x040fe20003f04070 */
[--C-:B------:R-:W-:Y:S01]  /*21d0*/  @!P4 IMAD.IADD R15, R15, 0x1, -R26.reuse ;  /* 0x000000010f0fc824 */ /* 0x100fe200078e0a1a */
[C---:B------:R-:W-:Y:S01]  /*21e0*/  ISETP.GT.U32.AND P4, PT, R26.reuse, R21, PT ;  /* 0x000000151a00720c */ /* 0x040fe20003f84070 */
[----:B------:R-:W-:Y:S01]  /*21f0*/  @!P5 IMAD.IADD R17, R17, 0x1, -R26 ;  /* 0x000000011111d824 */ /* 0x000fe200078e0a1a */
[C---:B------:R-:W-:Y:S01]  /*2200*/  ISETP.GT.U32.AND P5, PT, R26.reuse, R23, PT ;  /* 0x000000171a00720c */ /* 0x040fe20003fa4070 */
[----:B------:R-:W-:Y:S02]  /*2210*/  IMAD R22, R26, R27, R25 ;  /* 0x0000001b1a167224 */ /* 0x000fe400078e0219 */
[----:B------:R-:W-:-:S04]  /*2220*/  IMAD.HI.U32 R9, R9, R31, RZ ;  /* 0x0000001f09097227 */ /* 0x000fc800078e00ff */
[----:B------:R-:W-:Y:S02]  /*2230*/  IMAD.MOV R25, RZ, RZ, -R24 ;  /* 0x000000ffff197224 */ /* 0x000fe400078e0a18 */
[----:B------:R-:W-:Y:S01]  /*2240*/  @!P6 IMAD.IADD R16, R16, 0x1, -R26 ;  /* 0x000000011010e824 */ /* 0x000fe200078e0a1a */
[C---:B------:R-:W-:Y:S01]  /*2250*/  ISETP.GT.U32.AND P6, PT, R26.reuse, R22, PT ;  /* 0x000000161a00720c */ /* 0x040fe20003fc4070 */
[----:B------:R-:W-:Y:S02]  /*2260*/  IMAD.MOV R9, RZ, RZ, -R9 ;  /* 0x000000ffff097224 */ /* 0x000fe400078e0a09 */
[C---:B------:R-:W-:Y:S02]  /*2270*/  IMAD R24, R26.reuse, R25, R30 ;  /* 0x000000191a187224 */ /* 0x040fe400078e021e */
[----:B------:R-:W-:Y:S01]  /*2280*/  IMAD R25, R26, R9, R31 ;  /* 0x000000091a197224 */ /* 0x000fe200078e021f */
[----:B------:R-:W-:Y:S01]  /*2290*/  SHF.R.S32.HI R9, RZ, 0x1f, R0 ;  /* 0x0000001fff097819 */ /* 0x000fe20000011400 */
[--C-:B------:R-:W-:Y:S01]  /*22a0*/  @!P2 IMAD.IADD R18, R18, 0x1, -R26.reuse ;  /* 0x000000011212a824 */ /* 0x100fe200078e0a1a */
[C---:B------:R-:W-:Y:S01]  /*22b0*/  ISETP.GT.U32.AND P2, PT, R26.reuse, R24, PT ;  /* 0x000000181a00720c */ /* 0x040fe20003f44070 */
[--C-:B------:R-:W-:Y:S01]  /*22c0*/  @!P3 IMAD.IADD R19, R19, 0x1, -R26.reuse ;  /* 0x000000011313b824 */ /* 0x100fe200078e0a1a */
[----:B------:R-:W-:Y:S01]  /*22d0*/  ISETP.GT.U32.AND P3, PT, R26, R25, PT ;  /* 0x000000191a00720c */ /* 0x000fe20003f64070 */
[--C-:B------:R-:W-:Y:S01]  /*22e0*/  @!P0 IMAD.IADD R20, R20, 0x1, -R26.reuse ;  /* 0x0000000114148824 */ /* 0x100fe200078e0a1a */
[----:B------:R-:W-:Y:S01]  /*22f0*/  ISETP.GE.AND P0, PT, R32, RZ, PT ;  /* 0x000000ff2000720c */ /* 0x000fe20003f06270 */
[--C-:B------:R-:W-:Y:S01]  /*2300*/  @!P4 IMAD.IADD R21, R21, 0x1, -R26.reuse ;  /* 0x000000011515c824 */ /* 0x100fe200078e0a1a */
[----:B------:R-:W-:Y:S01]  /*2310*/  ISETP.GE.AND P4, PT, R33, RZ, PT ;  /* 0x000000ff2100720c */ /* 0x000fe20003f86270 */
[--C-:B------:R-:W-:Y:S01]  /*2320*/  @!P5 IMAD.IADD R23, R23, 0x1, -R26.reuse ;  /* 0x000000011717d824 */ /* 0x100fe200078e0a1a */
[----:B------:R-:W-:Y:S01]  /*2330*/  ISETP.GE.AND P5, PT, R35, RZ, PT ;  /* 0x000000ff2300720c */ /* 0x000fe20003fa6270 */
[--C-:B------:R-:W-:Y:S01]  /*2340*/  @!P6 IMAD.IADD R22, R22, 0x1, -R26.reuse ;  /* 0x000000011616e824 */ /* 0x100fe200078e0a1a */
[----:B------:R-:W-:Y:S01]  /*2350*/  ISETP.GE.AND P6, PT, R34, RZ, PT ;  /* 0x000000ff2200720c */ /* 0x000fe20003fc6270 */
[----:B------:R-:W-:Y:S01]  /*2360*/  IMAD R55, R6, UR9, RZ ;  /* 0x0000000906377c24 */ /* 0x000fe2000f8e02ff */
[----:B------:R-:W-:Y:S01]  /*2370*/  LEA.HI R2, R9, R0, RZ, 0x5 ;  /* 0x0000000009027211 */ /* 0x000fe200078f28ff */
[--C-:B------:R-:W-:Y:S01]  /*2380*/  @!P2 IMAD.IADD R24, R24, 0x1, -R26.reuse ;  /* 0x000000011818a824 */ /* 0x100fe200078e0a1a */
[----:B------:R-:W-:Y:S01]  /*2390*/  ISETP.GE.AND P2, PT, R36, RZ, PT ;  /* 0x000000ff2400720c */ /* 0x000fe20003f46270 */
[----:B------:R-:W-:Y:S01]  /*23a0*/  @!P3 IMAD.IADD R25, R25, 0x1, -R26 ;  /* 0x000000011919b824 */ /* 0x000fe200078e0a1a */
[C---:B------:R-:W-:Y:S01]  /*23b0*/  ISETP.GT.U32.AND P3, PT, R26.reuse, R22, PT ;  /* 0x000000161a00720c */ /* 0x040fe20003f64070 */
[----:B------:R-:W-:Y:S01]  /*23c0*/  @!P0 IMAD.MOV R15, RZ, RZ, -R15 ;  /* 0x000000ffff0f8224 */ /* 0x000fe200078e0a0f */
[C---:B------:R-:W-:Y:S01]  /*23d0*/  ISETP.GT.U32.AND P0, PT, R26.reuse, R21, PT ;  /* 0x000000151a00720c */ /* 0x040fe20003f04070 */
[----:B------:R-:W-:Y:S01]  /*23e0*/  @!P4 IMAD.MOV R16, RZ, RZ, -R16 ;  /* 0x000000ffff10c224 */ /* 0x000fe200078e0a10 */
[C---:B------:R-:W-:Y:S01]  /*23f0*/  ISETP.GT.U32.AND P4, PT, R26.reuse, R23, PT ;  /* 0x000000171a00720c */ /* 0x040fe20003f84070 */
[----:B------:R-:W-:Y:S01]  /*2400*/  @!P5 IMAD.MOV R18, RZ, RZ, -R18 ;  /* 0x000000ffff12d224 */ /* 0x000fe200078e0a12 */
[C---:B------:R-:W-:Y:S01]  /*2410*/  ISETP.GT.U32.AND P5, PT, R26.reuse, R24, PT ;  /* 0x000000181a00720c */ /* 0x040fe20003fa4070 */
[----:B------:R-:W-:Y:S01]  /*2420*/  @!P6 IMAD.MOV R17, RZ, RZ, -R17 ;  /* 0x000000ffff11e224 */ /* 0x000fe200078e0a11 */
[----:B------:R-:W-:-:S02]  /*2430*/  ISETP.GT.U32.AND P6, PT, R26, R25, PT ;  /* 0x000000191a00720c */ /* 0x000fc40003fc4070 */
[----:B------:R-:W-:Y:S01]  /*2440*/  SHF.R.S32.HI R0, RZ, 0x2, R8 ;  /* 0x00000002ff007819 */ /* 0x000fe20000011408 */
[----:B------:R-:W-:Y:S01]  /*2450*/  @!P2 IMAD.MOV R19, RZ, RZ, -R19 ;  /* 0x000000ffff13a224 */ /* 0x000fe200078e0a13 */
[----:B------:R-:W-:Y:S01]  /*2460*/  ISETP.GE.AND P2, PT, R37, RZ, PT ;  /* 0x000000ff2500720c */ /* 0x000fe20003f46270 */
        /* <DEDUP_REMOVED lines=8> */
[----:B------:R-:W-:Y:S01]  /*24f0*/  @!P6 IMAD.IADD R25, R25, 0x1, -R26 ;  /* 0x000000011919e824 */ /* 0x000fe200078e0a1a */
[----:B------:R-:W-:-:S02]  /*2500*/  ISETP.NE.AND P6, PT, R3, RZ, PT ;  /* 0x000000ff0300720c */ /* 0x000fc40003fc5270 */
[----:B------:R-:W-:Y:S01]  /*2510*/  LOP3.LUT R3, RZ, R3, RZ, 0x33, !PT ;  /* 0x00000003ff037212 */ /* 0x000fe200078e33ff */
[----:B------:R-:W-:Y:S01]  /*2520*/  @!P2 IMAD.MOV R20, RZ, RZ, -R20 ;  /* 0x000000ffff14a224 */ /* 0x000fe200078e0a14 */
[----:B------:R-:W-:Y:S01]  /*2530*/  SGXT R0, R0, 0x1 ;  /* 0x000000010000781a */ /* 0x000fe20000000200 */
[----:B------:R-:W-:Y:S01]  /*2540*/  @!P3 IMAD.MOV R22, RZ, RZ, -R22 ;  /* 0x000000ffff16b224 */ /* 0x000fe200078e0a16 */
[C---:B------:R-:W-:Y:S01]  /*2550*/  SEL R10, R3.reuse, R10, !P6 ;  /* 0x0000000a030a7207 */ /* 0x040fe20007000000 */
[----:B------:R-:W-:Y:S01]  /*2560*/  @!P0 IMAD.MOV R21, RZ, RZ, -R21 ;  /* 0x000000ffff158224 */ /* 0x000fe200078e0a15 */
[C---:B------:R-:W-:Y:S01]  /*2570*/  SEL R11, R3.reuse, R11, !P6 ;  /* 0x0000000b030b7207 */ /* 0x040fe20007000000 */
[----:B------:R-:W-:Y:S01]  /*2580*/  @!P4 IMAD.MOV R23, RZ, RZ, -R23 ;  /* 0x000000ffff17c224 */ /* 0x000fe200078e0a17 */
[----:B------:R-:W-:Y:S01]  /*2590*/  LOP3.LUT R9, R0, 0x90, RZ, 0xc0, !PT ;  /* 0x0000009000097812 */ /* 0x000fe200078ec0ff */
[----:B------:R-:W-:Y:S01]  /*25a0*/  @!P5 IMAD.MOV R24, RZ, RZ, -R24 ;  /* 0x000000ffff18d224 */ /* 0x000fe200078e0a18 */
[C---:B------:R-:W-:Y:S01]  /*25b0*/  SEL R12, R3.reuse, R12, !P6 ;  /* 0x0000000c030c7207 */ /* 0x040fe20007000000 */
[----:B------:R-:W-:Y:S01]  /*25c0*/  @!P1 IMAD.MOV R25, RZ, RZ, -R25 ;  /* 0x000000ffff199224 */ /* 0x000fe200078e0a19 */
[C---:B------:R-:W-:Y:S01]  /*25d0*/  SEL R13, R3.reuse, R13, !P6 ;  /* 0x0000000d030d7207 */ /* 0x040fe20007000000 */
[----:B------:R-:W-:Y:S01]  /*25e0*/  IMAD R10, R10, UR4, RZ ;  /* 0x000000040a0a7c24 */ /* 0x000fe2000f8e02ff */
[----:B------:R-:W-:Y:S01]  /*25f0*/  SEL R14, R3, R14, !P6 ;  /* 0x0000000e030e7207 */ /* 0x000fe20007000000 */
[----:B------:R-:W-:Y:S01]  /*2600*/  IMAD R11, R11, UR4, RZ ;  /* 0x000000040b0b7c24 */ /* 0x000fe2000f8e02ff */
        /* <DEDUP_REMOVED lines=20> */
[----:B------:R-:W-:Y:S01]  /*2750*/  LOP3.LUT R250, R9, 0xf60, R250, 0xf8, !PT ;  /* 0x00000f6009fa7812 */ /* 0x000fe200078ef8fa */
[----:B------:R-:W-:Y:S01]  /*2760*/  IMAD R22, R22, UR4, RZ ;  /* 0x0000000416167c24 */ /* 0x000fe2000f8e02ff */
[----:B------:R-:W-:Y:S01]  /*2770*/  SEL R3, R3, R25, !P6 ;  /* 0x0000001903037207 */ /* 0x000fe20007000000 */
[----:B------:R-:W-:Y:S01]  /*2780*/  IMAD R23, R23, UR4, RZ ;  /* 0x0000000417177c24 */ /* 0x000fe2000f8e02ff */
[----:B------:R-:W-:Y:S01]  /*2790*/  IADD3 R9, P2, R10, UR10, RZ ;  /* 0x0000000a0a097c10 */ /* 0x000fe2000ff5e0ff */
[----:B------:R-:W-:Y:S01]  /*27a0*/  STL [R1+0x534], R250 ;  /* 0x000534fa01007387 */ /* 0x000fe20000100800 */
[----:B------:R-:W-:Y:S01]  /*27b0*/  IADD3 R8, P1, R11, UR10, RZ ;  /* 0x0000000a0b087c10 */ /* 0x000fe2000ff3e0ff */
[----:B------:R-:W-:Y:S01]  /*27c0*/  IMAD R25, R3, UR4, RZ ;  /* 0x0000000403197c24 */ /* 0x000fe2000f8e02ff */
[----:B------:R-:W-:Y:S01]  /*27d0*/  SHF.R.S32.HI R3, RZ, 0x1f, R11 ;  /* 0x0000001fff037819 */ /* 0x000fe2000001140b */
[----:B------:R0:W-:Y:S01]  /*27e0*/  STL [R1+0xac], R9 ;  /* 0x0000ac0901007387 */ /* 0x0001e20000100800 */
[----:B------:R-:W-:Y:S01]  /*27f0*/  IADD3 R11, P0, R12, UR10, RZ ;  /* 0x0000000a0c0b7c10 */ /* 0x000fe2000ff1e0ff */
[----:B------:R-:W-:Y:S01]  /*2800*/  IMAD R24, R24, UR4, RZ ;  /* 0x0000000418187c24 */ /* 0x000fe2000f8e02ff */
[----:B------:R-:W-:Y:S01]  /*2810*/  SHF.R.S32.HI R0, RZ, 0x1f, R10 ;  /* 0x0000001fff007819 */ /* 0x000fe2000001140a */
[----:B------:R1:W-:Y:S01]  /*2820*/  STL [R1+0xb4], R8 ;  /* 0x0000b40801007387 */ /* 0x0003e20000100800 */
[----:B------:R-:W-:Y:S01]  /*2830*/  SHF.R.S32.HI R10, RZ, 0x1f, R13 ;  /* 0x0000001fff0a7819 */ /* 0x000fe2000001140d */
[----:B------:R-:W-:Y:S01]  /*2840*/  UMOV UR4, URZ ;  /* 0x0000003f00047c82 */ /* 0x000fe20008000000 */
[----:B------:R-:W-:Y:S01]  /*2850*/  SHF.R.S32.HI R2, RZ, 0x5, R2 ;  /* 0x00000005ff027819 */ /* 0x000fe20000011402 */
[----:B------:R2:W-:Y:S01]  /*2860*/  STL [R1+0xbc], R11 ;  /* 0x0000bc0b01007387 */ /* 0x0005e20000100800 */
[----:B------:R-:W-:-:S02]  /*2870*/  SHF.R.S32.HI R6, RZ, 0x1f, R55 ;  /* 0x0000001fff067819 */ /* 0x000fc40000011437 */
[----:B0-----:R-:W-:Y:S02]  /*2880*/  SHF.R.S32.HI R9, RZ, 0x1f, R12 ;  /* 0x0000001fff097819 */ /* 0x001fe4000001140c */
[----:B------:R-:W-:Y:S02]  /*2890*/  SHF.R.S32.HI R12, RZ, 0x1f, R15 ;  /* 0x0000001fff0c7819 */ /* 0x000fe4000001140f */
[----:B-1----:R-:W-:Y:S02]  /*28a0*/  IADD3 R8, P4, R13, UR10, RZ ;  /* 0x0000000a0d087c10 */ /* 0x002fe4000ff9e0ff */
[----:B------:R-:W-:Y:S02]  /*28b0*/  IADD3 R13, P6, R14, UR10, RZ ;  /* 0x0000000a0e0d7c10 */ /* 0x000fe4000ffde0ff */
[----:B--2---:R-:W-:Y:S01]  /*28c0*/  SHF.R.S32.HI R11, RZ, 0x1f, R14 ;  /* 0x0000001fff0b7819 */ /* 0x004fe2000001140e */
[----:B------:R0:W-:Y:S01]  /*28d0*/  STL [R1+0xc4], R8 ;  /* 0x0000c40801007387 */ /* 0x0001e20000100800 */
[----:B------:R-:W-:-:S03]  /*28e0*/  SHF.R.S32.HI R14, RZ, 0x1f, R17 ;  /* 0x0000001fff0e7819 */ /* 0x000fc60000011411 */
[----:B------:R1:W-:Y:S01]  /*28f0*/  STL [R1+0xcc], R13 ;  /* 0x0000cc0d01007387 */ /* 0x0003e20000100800 */
[----:B0-----:R-:W-:Y:S02]  /*2900*/  IADD3 R8, P5, R15, UR10, RZ ;  /* 0x0000000a0f087c10 */ /* 0x001fe4000ffbe0ff */
[----:B------:R-:W-:Y:S02]  /*2910*/  IADD3 R15, P3, R16, UR10, RZ ;  /* 0x0000000a100f7c10 */ /* 0x000fe4000ff7e0ff */
[----:B-1----:R-:W-:Y:S01]  /*2920*/  SHF.R.S32.HI R13, RZ, 0x1f, R16 ;  /* 0x0000001fff0d7819 */ /* 0x002fe20000011410 */
[----:B------:R0:W-:Y:S04]  /*2930*/  STL [R1+0xd4], R8 ;  /* 0x0000d40801007387 */ /* 0x0001e80000100800 */
[----:B------:R1:W-:Y:S01]  /*2940*/  STL [R1+0xdc], R15 ;  /* 0x0000dc0f01007387 */ /* 0x0003e20000100800 */
[----:B0-----:R-:W-:-:S02]  /*2950*/  IADD3.X R8, R0, UR11, RZ, P2, !PT ;  /* 0x0000000b00087c10 */ /* 0x001fc400097fe4ff */
[----:B------:R-:W-:Y:S02]  /*2960*/  SHF.R.S32.HI R0, RZ, 0x1f, R18 ;  /* 0x0000001fff007819 */ /* 0x000fe40000011412 */
[----:B-1----:R-:W-:Y:S01]  /*2970*/  IADD3 R15, P2, R17, UR10, RZ ;  /* 0x0000000a110f7c10 */ /* 0x002fe2000ff5e0ff */
[----:B------:R0:W-:Y:S04]  /*2980*/  STL [R1+0xa8], R8 ;  /* 0x0000a80801007387 */ /* 0x0001e80000100800 */
[----:B------:R1:W-:Y:S01]  /*2990*/  STL [R1+0xe4], R15 ;  /* 0x0000e40f01007387 */ /* 0x0003e20000100800 */
[----:B0-----:R-:W-:Y:S02]  /*29a0*/  IADD3.X R8, R3, UR11, RZ, P1, !PT ;  /* 0x0000000b03087c10 */ /* 0x001fe40008ffe4ff */
[----:B------:R-:W-:-:S02]  /*29b0*/  SHF.R.S32.HI R3, RZ, 0x1f, R19 ;  /* 0x0000001fff037819 */ /* 0x000fc40000011413 */
[----:B-1----:R-:W-:Y:S01]  /*29c0*/  IADD3 R15, P1, R18, UR10, RZ ;  /* 0x0000000a120f7c10 */ /* 0x002fe2000ff3e0ff */
[----:B------:R0:W-:Y:S04]  /*29d0*/  STL [R1+0xb0], R8 ;  /* 0x0000b00801007387 */ /* 0x0001e80000100800 */
[----:B------:R1:W-:Y:S01]  /*29e0*/  STL [R1+0xec], R15 ;  /* 0x0000ec0f01007387 */ /* 0x0003e20000100800 */
[----:B0-----:R-:W-:Y:S02]  /*29f0*/  IADD3.X R8, R9, UR11, RZ, P0, !PT ;  /* 0x0000000b09087c10 */ /* 0x001fe400087fe4ff */
[----:B------:R-:W-:Y:S02]  /*2a00*/  SHF.R.S32.HI R9, RZ, 0x1f, R20 ;  /* 0x0000001fff097819 */ /* 0x000fe40000011414 */
[----:B-1----:R-:W-:Y:S01]  /*2a10*/  IADD3 R15, P0, R19, UR10, RZ ;  /* 0x0000000a130f7c10 */ /* 0x002fe2000ff1e0ff */
        /* <DEDUP_REMOVED lines=28> */
[----:B------:R-:W-:Y:S02]  /*2be0*/  IADD3.X R0, R3, UR11, RZ, P0, !PT ;  /* 0x0000000b03007c10 */ /* 0x000fe400087fe4ff */
[----:B-1----:R-:W-:Y:S01]  /*2bf0*/  IADD3 R15, P1, R25, UR10, RZ ;  /* 0x0000000a190f7c10 */ /* 0x002fe2000ff3e0ff */
[----:B------:R0:W-:Y:S01]  /*2c00*/  STL [R1+0xe8], R8 ;  /* 0x0000e80801007387 */ /* 0x0001e20000100800 */
[----:B------:R-:W-:Y:S01]  /*2c10*/  IADD3.X R3, R10, UR11, RZ, P6, !PT ;  /* 0x0000000b0a037c10 */ /* 0x000fe2000b7fe4ff */
[----:B------:R-:W-:Y:S01]  /*2c20*/  USGXT.U32 UR10, UR5, 0xe ;  /* 0x0000000e050a789a */ /* 0x000fe20008000000 */
[----:B------:R-:W-:Y:S01]  /*2c30*/  CS2R R24, SRZ ;  /* 0x0000000000187805 */ /* 0x000fe2000001ff00 */
[----:B------:R-:W-:Y:S01]  /*2c40*/  STL [R1+0x124], R15 ;  /* 0x0001240f01007387 */ /* 0x000fe20000100800 */
[----:B------:R-:W-:-:S03]  /*2c50*/  UIADD3.X UR5, UR4, -0x3ffffff0, URZ, UP0, !UPT ;  /* 0xc000001004057890 */ /* 0x000fc600087fe43f */
[----:B------:R1:W-:Y:S01]  /*2c60*/  STL [R1+0xf0], R0 ;  /* 0x0000f00001007387 */ /* 0x0003e20000100800 */
[----:B------:R-:W-:Y:S01]  /*2c70*/  UMOV UR4, UR6 ;  /* 0x0000000600047c82 */ /* 0x000fe20008000000 */
[----:B0-----:R-:W-:Y:S01]  /*2c80*/  IADD3.X R8, R9, UR11, RZ, P4, !PT ;  /* 0x0000000b09087c10 */ /* 0x001fe2000a7fe4ff */
[----:B------:R-:W-:Y:S02]  /*2c90*/  UIADD3.64 UR36, UR4, 0x80, URZ ;  /* 0x0000008004247897 */ /* 0x000fe4000fffe03f */
[----:B------:R-:W-:Y:S02]  /*2ca0*/  UIADD3.64 UR32, UR4, 0x100, URZ ;  /* 0x0000010004207897 */ /* 0x000fe4000fffe03f */
[----:B------:R0:W-:Y:S01]  /*2cb0*/  STL [R1+0xf8], R8 ;  /* 0x0000f80801007387 */ /* 0x0001e20000100800 */
[----:B------:R-:W-:Y:S01]  /*2cc0*/  UIADD3.64 UR28, UR4, 0x180, URZ ;  /* 0x00000180041c7897 */ /* 0x000fe2000fffe03f */
[----:B-1----:R-:W-:Y:S02]  /*2cd0*/  IADD3.X R0, R11, UR11, RZ, P5, !PT ;  /* 0x0000000b0b007c10 */ /* 0x002fe4000affe4ff */
[----:B------:R1:W-:Y:S01]  /*2ce0*/  STL [R1+0x100], R3 ;  /* 0x0001000301007387 */ /* 0x0003e20000100800 */
[----:B------:R-:W-:-:S02]  /*2cf0*/  UIADD3.64 UR24, UR4, 0x200, URZ ;  /* 0x0000020004187897 */ /* 0x000fc4000fffe03f */
[----:B------:R-:W-:Y:S01]  /*2d00*/  UIADD3.64 UR20, UR4, 0x280, URZ ;  /* 0x0000028004147897 */ /* 0x000fe2000fffe03f */
[----:B------:R2:W-:Y:S01]  /*2d10*/  STL [R1+0x108], R0 ;  /* 0x0001080001007387 */ /* 0x0005e20000100800 */
[----:B------:R-:W-:Y:S01]  /*2d20*/  UIADD3.64 UR16, UR4, 0x300, URZ ;  /* 0x0000030004107897 */ /* 0x000fe2000fffe03f */
[----:B0-----:R-:W-:Y:S02]  /*2d30*/  IADD3.X R8, R12, UR11, RZ, P3, !PT ;  /* 0x0000000b0c087c10 */ /* 0x001fe40009ffe4ff */
[----:B-1----:R-:W-:-:S03]  /*2d40*/  IADD3.X R3, R13, UR11, RZ, P2, !PT ;  /* 0x0000000b0d037c10 */ /* 0x002fc600097fe4ff */
[----:B------:R-:W-:Y:S01]  /*2d50*/  STL [R1+0x110], R8 ;  /* 0x0001100801007387 */ /* 0x000fe20000100800 */
[----:B--2---:R-:W-:-:S03]  /*2d60*/  IADD3.X R0, R14, UR11, RZ, P1, !PT ;  /* 0x0000000b0e007c10 */ /* 0x004fc60008ffe4ff */
[----:B------:R0:W-:Y:S01]  /*2d70*/  STL [R1+0x118], R3 ;  /* 0x0001180301007387 */ /* 0x0001e20000100800 */
[----:B------:R-:W-:-:S03]  /*2d80*/  ULDC UR11, c[0x0][0x238] ;  /* 0x00008e00000b7ab9 */ /* 0x000fc60000000800 */
[----:B------:R1:W-:Y:S01]  /*2d90*/  STL [R1+0x120], R0 ;  /* 0x0001200001007387 */ /* 0x0003e20000100800 */
[----:B0-----:R-:W0:Y:S08]  /*2da0*/  LDC R3, c[0x0][0x238] ;  /* 0x00008e00ff037b82 */ /* 0x001e300000000800 */
[----:B-1----:R-:W1:Y:S01]  /*2db0*/  LDC R0, c[0x0][0x214] ;  /* 0x00008500ff007b82 */ /* 0x002e620000000800 */
[----:B0-----:R-:W-:-:S02]  /*2dc0*/  IMAD R13, R3, 0x1f, RZ ;  /* 0x0000001f030d7824 */ /* 0x001fc400078e02ff */
[C---:B------:R-:W-:Y:S02]  /*2dd0*/  IMAD R16, R3.reuse, 0x1e, RZ ;  /* 0x0000001e03107824 */ /* 0x040fe400078e02ff */
[C---:B------:R-:W-:Y:S02]  /*2de0*/  IMAD R18, R3.reuse, 0x1d, RZ ;  /* 0x0000001d03127824 */ /* 0x040fe400078e02ff */
[C---:B------:R-:W-:Y:S01]  /*2df0*/  IMAD R20, R3.reuse, 0x1c, RZ ;  /* 0x0000001c03147824 */ /* 0x040fe200078e02ff */
[----:B-1----:R0:W-:Y:S01]  /*2e00*/  STL [R1+0x538], R0 ;  /* 0x0005380001007387 */ /* 0x0021e20000100800 */
[C---:B------:R-:W-:Y:S01]  /*2e10*/  IMAD R22, R3.reuse, 0x1b, RZ ;  /* 0x0000001b03167824 */ /* 0x040fe200078e02ff */
[----:B------:R-:W-:Y:S01]  /*2e20*/  SHF.R.S32.HI R8, RZ, 0x1f, R18 ;  /* 0x0000001fff087819 */ /* 0x000fe20000011412 */
[C---:B------:R-:W-:Y:S01]  /*2e30*/  IMAD R27, R3.reuse, 0x1a, RZ ;  /* 0x0000001a031b7824 */ /* 0x040fe200078e02ff */
[----:B------:R-:W-:Y:S01]  /*2e40*/  STL [R1], RZ ;  /* 0x000000ff01007387 */ /* 0x000fe20000100800 */
[C---:B------:R-:W-:Y:S01]  /*2e50*/  IMAD R29, R3.reuse, 0x19, RZ ;  /* 0x00000019031d7824 */ /* 0x040fe200078e02ff */
[----:B------:R-:W-:Y:S01]  /*2e60*/  SHF.R.S32.HI R9, RZ, 0x1f, R20 ;  /* 0x0000001fff097819 */ /* 0x000fe20000011414 */
[C---:B------:R-:W-:Y:S01]  /*2e70*/  IMAD R31, R3.reuse, 0x18, RZ ;  /* 0x00000018031f7824 */ /* 0x040fe200078e02ff */
[----:B------:R-:W-:Y:S01]  /*2e80*/  STL [R1+0x4], RZ ;  /* 0x000004ff01007387 */ /* 0x000fe20000100800 */
[C---:B------:R-:W-:Y:S01]  /*2e90*/  IMAD R33, R3.reuse, 0x17, RZ ;  /* 0x0000001703217824 */ /* 0x040fe200078e02ff */
[----:B------:R-:W-:Y:S01]  /*2ea0*/  SHF.R.S32.HI R10, RZ, 0x1f, R22 ;  /* 0x0000001fff0a7819 */ /* 0x000fe20000011416 */
[C---:B0-----:R-:W-:Y:S01]  /*2eb0*/  IMAD R0, R3.reuse, 0x3, RZ ;  /* 0x0000000303007824 */ /* 0x041fe200078e02ff */
[----:B------:R-:W-:Y:S01]  /*2ec0*/  STL [R1+0x8], RZ ;  /* 0x000008ff01007387 */ /* 0x000fe20000100800 */
[C---:B------:R-:W-:Y:S01]  /*2ed0*/  IMAD R36, R3.reuse, 0x16, RZ ;  /* 0x0000001603247824 */ /* 0x040fe200078e02ff */
[----:B------:R-:W-:Y:S01]  /*2ee0*/  SHF.R.S32.HI R11, RZ, 0x1f, R27 ;  /* 0x0000001fff0b7819 */ /* 0x000fe2000001141b */
[----:B------:R-:W-:Y:S01]  /*2ef0*/  IMAD R38, R3, 0x15, RZ ;  /* 0x0000001503267824 */ /* 0x000fe200078e02ff */
[----:B------:R-:W-:Y:S01]  /*2f00*/  STL [R1+0xc], RZ ;  /* 0x00000cff01007387 */ /* 0x000fe20000100800 */
[----:B------:R-:W-:Y:S01]  /*2f10*/  SHF.R.S32.HI R53, RZ, 0x1f, R0 ;  /* 0x0000001fff357819 */ /* 0x000fe20000011400 */
[----:B------:R-:W-:Y:S01]  /*2f20*/  IMAD R0, R5, UR9, RZ ;  /* 0x0000000905007c24 */ /* 0x000fe2000f8e02ff */
[----:B------:R-:W-:Y:S01]  /*2f30*/  SHF.R.S32.HI R12, RZ, 0x1f, R29 ;  /* 0x0000001fff0c7819 */ /* 0x000fe2000001141d */
[----:B------:R-:W-:Y:S01]  /*2f40*/  STL [R1+0x10], RZ ;  /* 0x000010ff01007387 */ /* 0x000fe20000100800 */
[----:B------:R-:W-:Y:S01]  /*2f50*/  IMAD R5, R7, UR9, RZ ;  /* 0x0000000907057c24 */ /* 0x000fe2000f8e02ff */
[----:B------:R-:W-:Y:S01]  /*2f60*/  SHF.R.S32.HI R14, RZ, 0x1f, R31 ;  /* 0x0000001fff0e7819 */ /* 0x000fe2000001141f */
[C---:B------:R-:W-:Y:S01]  /*2f70*/  IMAD R40, R3.reuse, 0x14, RZ ;  /* 0x0000001403287824 */ /* 0x040fe200078e02ff */
[----:B------:R-:W-:Y:S01]  /*2f80*/  STL [R1+0x14], RZ ;  /* 0x000014ff01007387 */ /* 0x000fe20000100800 */
[----:B------:R-:W-:Y:S01]  /*2f90*/  SHF.R.S32.HI R7, RZ, 0x1f, R0 ;  /* 0x0000001fff077819 */ /* 0x000fe20000011400 */
[C---:B------:R-:W-:Y:S01]  /*2fa0*/  IMAD R42, R3.reuse, 0x13, RZ ;  /* 0x00000013032a7824 */ /* 0x040fe200078e02ff */
[----:B------:R-:W-:Y:S01]  /*2fb0*/  SHF.R.S32.HI R15, RZ, 0x1f, R33 ;  /* 0x0000001fff0f7819 */ /* 0x000fe20000011421 */
[----:B------:R-:W-:Y:S01]  /*2fc0*/  STL [R1+0x18], RZ ;  /* 0x000018ff01007387 */ /* 0x000fe20000100800 */
[C---:B------:R-:W-:Y:S01]  /*2fd0*/  IMAD R45, R3.reuse, 0x12, RZ ;  /* 0x00000012032d7824 */ /* 0x040fe200078e02ff */
[----:B------:R-:W-:Y:S01]  /*2fe0*/  SHF.R.S32.HI R17, RZ, 0x1f, R36 ;  /* 0x0000001fff117819 */ /* 0x000fe20000011424 */
[C---:B------:R-:W-:Y:S01]  /*2ff0*/  IMAD R47, R3.reuse, 0x11, RZ ;  /* 0x00000011032f7824 */ /* 0x040fe200078e02ff */
[----:B------:R-:W-:Y:S01]  /*3000*/  STL [R1+0x1c], RZ ;  /* 0x00001cff01007387 */ /* 0x000fe20000100800 */
[C---:B------:R-:W-:Y:S01]  /*3010*/  IMAD.SHL.U32 R49, R3.reuse, 0x10, RZ ;  /* 0x0000001003317824 */ /* 0x040fe200078e00ff */
[----:B------:R-:W-:Y:S01]  /*3020*/  SHF.R.S32.HI R19, RZ, 0x1f, R38 ;  /* 0x0000001fff137819 */ /* 0x000fe20000011426 */
[C---:B------:R-:W-:Y:S01]  /*3030*/  IMAD R51, R3.reuse, 0xf, RZ ;  /* 0x0000000f03337824 */ /* 0x040fe200078e02ff */
[----:B------:R-:W-:Y:S01]  /*3040*/  STL [R1+0x20], RZ ;  /* 0x000020ff01007387 */ /* 0x000fe20000100800 */
[C---:B------:R-:W-:Y:S01]  /*3050*/  IMAD R54, R3.reuse, 0xe, RZ ;  /* 0x0000000e03367824 */ /* 0x040fe200078e02ff */
        /* <DEDUP_REMOVED lines=19> */
[----:B------:R-:W-:Y:S01]  /*3190*/  IMAD.SHL.U32 R52, R3, 0x4, RZ ;  /* 0x0000000403347824 */ /* 0x000fe200078e00ff */
[----:B------:R-:W-:-:S02]  /*31a0*/  SHF.R.S32.HI R3, RZ, 0x1f, R16 ;  /* 0x0000001fff037819 */ /* 0x000fc40000011410 */
[----:B------:R-:W-:Y:S01]  /*31b0*/  STL [R1+0x38], RZ ;  /* 0x000038ff01007387 */ /* 0x000fe20000100800 */
[----:B------:R-:W-:Y:S02]  /*31c0*/  SHF.R.S32.HI R32, RZ, 0x1f, R51 ;  /* 0x0000001fff207819 */ /* 0x000fe40000011433 */
[----:B------:R-:W-:Y:S01]  /*31d0*/  SHF.R.S32.HI R34, RZ, 0x1f, R54 ;  /* 0x0000001fff227819 */ /* 0x000fe20000011436 */
[----:B------:R-:W-:Y:S01]  /*31e0*/  STL [R1+0x3c], RZ ;  /* 0x00003cff01007387 */ /* 0x000fe20000100800 */
[----:B------:R-:W-:Y:S02]  /*31f0*/  SHF.R.S32.HI R35, RZ, 0x1f, R248 ;  /* 0x0000001fff237819 */ /* 0x000fe400000114f8 */
[----:B------:R-:W-:Y:S01]  /*3200*/  SHF.R.S32.HI R37, RZ, 0x1f, R249 ;  /* 0x0000001fff257819 */ /* 0x000fe200000114f9 */
[----:B------:R-:W-:Y:S01]  /*3210*/  STL [R1+0x40], RZ ;  /* 0x000040ff01007387 */ /* 0x000fe20000100800 */
[----:B------:R-:W-:Y:S02]  /*3220*/  SHF.R.S32.HI R39, RZ, 0x1f, R251 ;  /* 0x0000001fff277819 */ /* 0x000fe400000114fb */
[----:B------:R-:W-:Y:S01]  /*3230*/  SHF.R.S32.HI R41, RZ, 0x1f, R252 ;  /* 0x0000001fff297819 */ /* 0x000fe200000114fc */
[----:B------:R-:W-:Y:S01]  /*3240*/  STL [R1+0x44], RZ ;  /* 0x000044ff01007387 */ /* 0x000fe20000100800 */
[----:B------:R-:W-:-:S02]  /*3250*/  SHF.R.S32.HI R43, RZ, 0x1f, R43 ;  /* 0x0000001fff2b7819 */ /* 0x000fc4000001142b */
[----:B------:R-:W-:Y:S01]  /*3260*/  SHF.R.S32.HI R44, RZ, 0x1f, R44 ;  /* 0x0000001fff2c7819 */ /* 0x000fe2000001142c */
[----:B------:R-:W-:Y:S01]  /*3270*/  STL [R1+0x48], RZ ;  /* 0x000048ff01007387 */ /* 0x000fe20000100800 */
[----:B------:R-:W-:Y:S02]  /*3280*/  SHF.R.S32.HI R46, RZ, 0x1f, R46 ;  /* 0x0000001fff2e7819 */ /* 0x000fe4000001142e */
[----:B------:R-:W-:Y:S01]  /*3290*/  SHF.R.S32.HI R48, RZ, 0x1f, R48 ;  /* 0x0000001fff307819 */ /* 0x000fe20000011430 */
[----:B------:R-:W-:Y:S01]  /*32a0*/  STL [R1+0x4c], RZ ;  /* 0x00004cff01007387 */ /* 0x000fe20000100800 */
[----:B------:R-:W-:Y:S02]  /*32b0*/  SHF.R.S32.HI R50, RZ, 0x1f, R50 ;  /* 0x0000001fff327819 */ /* 0x000fe40000011432 */
[----:B------:R-:W-:Y:S01]  /*32c0*/  SHF.R.S32.HI R52, RZ, 0x1f, R52 ;  /* 0x0000001fff347819 */ /* 0x000fe20000011434 */
[----:B------:R-:W-:Y:S04]  /*32d0*/  STL [R1+0x50], RZ ;  /* 0x000050ff01007387 */ /* 0x000fe80000100800 */
        /* <DEDUP_REMOVED lines=11> */
[----:B------:R0:W-:Y:S04]  /*3390*/  STL [R1+0x53c], R216 ;  /* 0x00053cd801007387 */ /* 0x0001e80000100800 */
[----:B------:R1:W-:Y:S01]  /*33a0*/  STL [R1+0x94], R2 ;  /* 0x0000940201007387 */ /* 0x0003e20000100800 */
[----:B0-----:R-:W-:Y:S01]  /*33b0*/  IMAD R216, R4, UR9, RZ ;  /* 0x0000000904d87c24 */ /* 0x001fe2000f8e02ff */
[----:B------:R-:W-:-:S04]  /*33c0*/  SHF.R.S32.HI R4, RZ, 0x1f, R5 ;  /* 0x0000001fff047819 */ /* 0x000fc80000011405 */
[----:B------:R-:W-:Y:S01]  /*33d0*/  SHF.R.S32.HI R250, RZ, 0x1f, R216 ;  /* 0x0000001ffffa7819 */ /* 0x000fe200000114d8 */
[----:B------:R-:W-:Y:S01]  /*33e0*/  STL [R1+0xa4], R216 ;  /* 0x0000a4d801007387 */ /* 0x000fe20000100800 */
[----:B-1----:R-:W-:-:S03]  /*33f0*/  IADD3 R2, P3, R216, UR11, RZ ;  /* 0x0000000bd8027c10 */ /* 0x002fc6000ff7e0ff */
[----:B------:R-:W-:Y:S04]  /*3400*/  STL [R1+0xa0], R0 ;  /* 0x0000a00001007387 */ /* 0x000fe80000100800 */
[----:B------:R-:W-:Y:S04]  /*3410*/  STL [R1+0x9c], R55 ;  /* 0x00009c3701007387 */ /* 0x000fe80000100800 */
[----:B------:R-:W-:Y:S04]  /*3420*/  STL [R1+0x98], R5 ;  /* 0x0000980501007387 */ /* 0x000fe80000100800 */
[----:B------:R-:W-:Y:S04]  /*3430*/  STL [R1+0x134], R250 ;  /* 0x000134fa01007387 */ /* 0x000fe80000100800 */
[----:B------:R-:W-:Y:S04]  /*3440*/  STL [R1+0x130], R7 ;  /* 0x0001300701007387 */ /* 0x000fe80000100800 */
[----:B------:R0:W-:Y:S04]  /*3450*/  STL [R1+0x154], R2 ;  /* 0x0001540201007387 */ /* 0x0001e80000100800 */
[----:B------:R-:W-:Y:S01]  /*3460*/  STL [R1+0x12c], R6 ;  /* 0x00012c0601007387 */ /* 0x000fe20000100800 */
[----:B0-----:R-:W-:-:S05]  /*3470*/  IADD3 R2, P2, R0, UR22, RZ ;  /* 0x0000001600027c10 */ /* 0x001fca000ff5e0ff */
[----:B------:R0:W-:Y:S04]  /*3480*/  STL [R1+0x14c], R2 ;  /* 0x00014c0201007387 */ /* 0x0001e80000100800 */
[----:B------:R-:W-:Y:S01]  /*3490*/  STL [R1+0x128], R4 ;  /* 0x0001280401007387 */ /* 0x000fe20000100800 */
[----:B0-----:R-:W-:-:S05]  /*34a0*/  IADD3 R2, P1, R55, UR23, RZ ;  /* 0x0000001737027c10 */ /* 0x001fca000ff3e0ff */
[----:B------:R0:W-:Y:S02]  /*34b0*/  STL [R1+0x144], R2 ;  /* 0x0001440201007387 */ /* 0x0001e40000100800 */
[----:B0-----:R-:W-:-:S05]  /*34c0*/  IADD3 R2, P0, R216, R13, RZ ;  /* 0x0000000dd8027210 */ /* 0x001fca0007f1e0ff */
[----:B------:R0:W-:Y:S02]  /*34d0*/  STL [R1+0x520], R2 ;  /* 0x0005200201007387 */ /* 0x0001e40000100800 */
[----:B0-----:R-:W-:-:S05]  /*34e0*/  IADD3 R2, P4, R0, R13, RZ ;  /* 0x0000000d00027210 */ /* 0x001fca0007f9e0ff */
[----:B------:R0:W-:Y:S02]  /*34f0*/  STL [R1+0x518], R2 ;  /* 0x0005180201007387 */ /* 0x0001e40000100800 */
[----:B0-----:R-:W-:-:S05]  /*3500*/  IADD3 R2, P6, R55, R13, RZ ;  /* 0x0000000d37027210 */ /* 0x001fca0007fde0ff */
[----:B------:R0:W-:Y:S02]  /*3510*/  STL [R1+0x510], R2 ;  /* 0x0005100201007387 */ /* 0x0001e40000100800 */
[----:B0-----:R-:W-:Y:S02]  /*3520*/  SHF.R.S32.HI R2, RZ, 0x1f, R13 ;  /* 0x0000001fff027819 */ /* 0x001fe4000001140d */
[----:B------:R-:W-:-:S05]  /*3530*/  IADD3 R13, P5, R5, R13, RZ ;  /* 0x0000000d050d7210 */ /* 0x000fca0007fbe0ff */
[----:B------:R0:W-:Y:S02]  /*3540*/  STL [R1+0x508], R13 ;  /* 0x0005080d01007387 */ /* 0x0001e40000100800 */
[----:B0-----:R-:W-:-:S05]  /*3550*/  IMAD.X R13, R250, 0x1, R2, P0 ;  /* 0x00000001fa0d7824 */ /* 0x001fca00000e0602 */
[----:B------:R0:W-:Y:S02]  /*3560*/  STL [R1+0x51c], R13 ;  /* 0x00051c0d01007387 */ /* 0x0001e40000100800 */
[----:B0-----:R-:W-:-:S05]  /*3570*/  IADD3 R13, P0, R216, R16, RZ ;  /* 0x00000010d80d7210 */ /* 0x001fca0007f1e0ff */
        /* <DEDUP_REMOVED lines=9> */
[----:B0-----:R-:W-:Y:S01]  /*3610*/  IMAD.X R13, R2, 0x1, R4, P5 ;  /* 0x00000001020d7824 */ /* 0x001fe200028e0604 */
[----:B------:R-:W-:-:S04]  /*3620*/  IADD3 R2, P5, R5, R16, RZ ;  /* 0x0000001005027210 */ /* 0x000fc80007fbe0ff */
[----:B------:R0:W-:Y:S04]  /*3630*/  STL [R1+0x504], R13 ;  /* 0x0005040d01007387 */ /* 0x0001e80000100800 */
[----:B------:R1:W-:Y:S01]  /*3640*/  STL [R1+0x4e8], R2 ;  /* 0x0004e80201007387 */ /* 0x0003e20000100800 */
[--C-:B0-----:R-:W-:Y:S01]  /*3650*/  IMAD.X R13, R250, 0x1, R3.reuse, P0 ;  /* 0x00000001fa0d7824 */ /* 0x101fe200000e0603 */
[----:B------:R-:W-:Y:S01]  /*3660*/  IADD3 R16, P0, R216, R18, RZ ;  /* 0x00000012d8107210 */ /* 0x000fe20007f1e0ff */
[----:B-1----:R-:W-:-:S03]  /*3670*/  IMAD.X R2, R7, 0x1, R3, P4 ;  /* 0x0000000107027824 */ /* 0x002fc600020e0603 */
[----:B------:R0:W-:Y:S04]  /*3680*/  STL [R1+0x4fc], R13 ;  /* 0x0004fc0d01007387 */ /* 0x0001e80000100800 */
[----:B------:R1:W-:Y:S04]  /*3690*/  STL [R1+0x4e0], R16 ;  /* 0x0004e01001007387 */ /* 0x0003e80000100800 */
[----:B------:R2:W-:Y:S01]  /*36a0*/  STL [R1+0x4f4], R2 ;  /* 0x0004f40201007387 */ /* 0x0005e20000100800 */
[----:B0-----:R-:W-:Y:S01]  /*36b0*/  IADD3 R13, P4, R0, R18, RZ ;  /* 0x00000012000d7210 */ /* 0x001fe20007f9e0ff */
[----:B-1----:R-:W-:-:S04]  /*36c0*/  IMAD.X R16, R6, 0x1, R3, P6 ;  /* 0x0000000106107824 */ /* 0x002fc800030e0603 */
[----:B------:R0:W-:Y:S01]  /*36d0*/  STL [R1+0x4d8], R13 ;  /* 0x0004d80d01007387 */ /* 0x0001e20000100800 */
[----:B--2---:R-:W-:-:S03]  /*36e0*/  IADD3 R2, P6, R55, R18, RZ ;  /* 0x0000001237027210 */ /* 0x004fc60007fde0ff */
[----:B------:R-:W-:Y:S04]  /*36f0*/  STL [R1+0x4ec], R16 ;  /* 0x0004ec1001007387 */ /* 0x000fe80000100800 */
[----:B------:R1:W-:Y:S01]  /*3700*/  STL [R1+0x4d0], R2 ;  /* 0x0004d00201007387 */ /* 0x0003e20000100800 */
[----:B0-----:R-:W-:Y:S01]  /*3710*/  IMAD.X R13, R4, 0x1, R3, P5 ;  /* 0x00000001040d7824 */ /* 0x001fe200028e0603 */
[----:B------:R-:W-:-:S04]  /*3720*/  IADD3 R3, P5, R5, R18, RZ ;  /* 0x0000001205037210 */ /* 0x000fc80007fbe0ff */
[----:B------:R0:W-:Y:S01]  /*3730*/  STL [R1+0x4e4], R13 ;  /* 0x0004e40d01007387 */ /* 0x0001e20000100800 */
[----:B-1----:R-:W-:-:S03]  /*3740*/  IMAD.X R2, R250, 0x1, R8, P0 ;  /* 0x00000001fa027824 */ /* 0x002fc600000e0608 */
[----:B------:R1:W-:Y:S04]  /*3750*/  STL [R1+0x4c8], R3 ;  /* 0x0004c80301007387 */ /* 0x0003e80000100800 */
[----:B------:R2:W-:Y:S01]  /*3760*/  STL [R1+0x4dc], R2 ;  /* 0x0004dc0201007387 */ /* 0x0005e20000100800 */
[----:B0-----:R-:W-:Y:S01]  /*3770*/  IADD3 R13, P0, R216, R20, RZ ;  /* 0x00000014d80d7210 */ /* 0x001fe20007f1e0ff */
[----:B-1----:R-:W-:-:S04]  /*3780*/  IMAD.X R3, R7, 0x1, R8, P4 ;  /* 0x0000000107037824 */ /* 0x002fc800020e0608 */
[----:B------:R0:W-:Y:S01]  /*3790*/  STL [R1+0x4c0], R13 ;  /* 0x0004c00d01007387 */ /* 0x0001e20000100800 */
[----:B--2---:R-:W-:-:S03]  /*37a0*/  IADD3 R2, P4, R0, R20, RZ ;  /* 0x0000001400027210 */ /* 0x004fc60007f9e0ff */
[----:B------:R1:W-:Y:S04]  /*37b0*/  STL [R1+0x4d4], R3 ;  /* 0x0004d40301007387 */ /* 0x0003e80000100800 */
[----:B------:R2:W-:Y:S01]  /*37c0*/  STL [R1+0x4b8], R2 ;  /* 0x0004b80201007387 */ /* 0x0005e20000100800 */
[----:B0-----:R-:W-:Y:S01]  /*37d0*/  IMAD.X R13, R6, 0x1, R8, P6 ;  /* 0x00000001060d7824 */ /* 0x001fe200030e0608 */
[----:B-1----:R-:W-:-:S04]  /*37e0*/  IADD3 R3, P6, R55, R20, RZ ;  /* 0x0000001437037210 */ /* 0x002fc80007fde0ff */
[----:B------:R0:W-:Y:S01]  /*37f0*/  STL [R1+0x4cc], R13 ;  /* 0x0004cc0d01007387 */ /* 0x0001e20000100800 */
[----:B--2---:R-:W-:Y:S01]  /*3800*/  IMAD.X R2, R4, 0x1, R8, P5 ;  /* 0x0000000104027824 */ /* 0x004fe200028e0608 */
[----:B------:R-:W-:Y:S02]  /*3810*/  IADD3 R8, P5, R5, R20, RZ ;  /* 0x0000001405087210 */ /* 0x000fe40007fbe0ff */
[----:B------:R1:W-:Y:S04]  /*3820*/  STL [R1+0x4b0], R3 ;  /* 0x0004b00301007387 */ /* 0x0003e80000100800 */
[----:B------:R2:W-:Y:S01]  /*3830*/  STL [R1+0x4c4], R2 ;  /* 0x0004c40201007387 */ /* 0x0005e20000100800 */
[----:B0-----:R-:W0:Y:S03]  /*3840*/  LDC R13, c[0x0][0x238] ;  /* 0x00008e00ff0d7b82 */ /* 0x001e260000000800 */
[----:B------:R3:W-:Y:S01]  /*3850*/  STL [R1+0x4a8], R8 ;  /* 0x0004a80801007387 */ /* 0x0007e20000100800 */
[----:B-1----:R-:W-:Y:S01]  /*3860*/  IMAD.X R3, R250, 0x1, R9, P0 ;  /* 0x00000001fa037824 */ /* 0x002fe200000e0609 */
[----:B--2---:R-:W-:-:S04]  /*3870*/  IADD3 R2, P0, R216, R22, RZ ;  /* 0x00000016d8027210 */ /* 0x004fc80007f1e0ff */
[----:B------:R1:W-:Y:S01]  /*3880*/  STL [R1+0x4bc], R3 ;  /* 0x0004bc0301007387 */ /* 0x0003e20000100800 */
[----:B---3--:R-:W-:-:S03]  /*3890*/  IMAD.X R8, R7, 0x1, R9, P4 ;  /* 0x0000000107087824 */ /* 0x008fc600020e0609 */
[----:B------:R2:W-:Y:S04]  /*38a0*/  STL [R1+0x4a0], R2 ;  /* 0x0004a00201007387 */ /* 0x0005e80000100800 */
[----:B------:R3:W-:Y:S01]  /*38b0*/  STL [R1+0x4b4], R8 ;  /* 0x0004b40801007387 */ /* 0x0007e20000100800 */
[----:B-1----:R-:W-:Y:S01]  /*38c0*/  IADD3 R3, P4, R0, R22, RZ ;  /* 0x0000001600037210 */ /* 0x002fe20007f9e0ff */
[----:B--2---:R-:W-:-:S04]  /*38d0*/  IMAD.X R2, R6, 0x1, R9, P6 ;  /* 0x0000000106027824 */ /* 0x004fc800030e0609 */
[----:B------:R1:W-:Y:S01]  /*38e0*/  STL [R1+0x498], R3 ;  /* 0x0004980301007387 */ /* 0x0003e20000100800 */
[----:B0-----:R-:W-:Y:S01]  /*38f0*/  IMAD.SHL.U32 R13, R13, 0x8, RZ ;  /* 0x000000080d0d7824 */ /* 0x001fe200078e00ff */
[-C--:B---3--:R-:W-:Y:S02]  /*3900*/  IADD3 R8, P6, R55, R22.reuse, RZ ;  /* 0x0000001637087210 */ /* 0x088fe40007fde0ff */
[----:B------:R0:W-:Y:S04]  /*3910*/  STL [R1+0x4ac], R2 ;  /* 0x0004ac0201007387 */ /* 0x0001e80000100800 */
[----:B------:R2:W-:Y:S01]  /*3920*/  STL [R1+0x490], R8 ;  /* 0x0004900801007387 */ /* 0x0005e20000100800 */
[----:B-1----:R-:W-:Y:S01]  /*3930*/  IMAD.X R3, R4, 0x1, R9, P5 ;  /* 0x0000000104037824 */ /* 0x002fe200028e0609 */
[----:B0-----:R-:W-:-:S04]  /*3940*/  IADD3 R2, P5, R5, R22, RZ ;  /* 0x0000001605027210 */ /* 0x001fc80007fbe0ff */
[----:B------:R0:W-:Y:S01]  /*3950*/  STL [R1+0x4a4], R3 ;  /* 0x0004a40301007387 */ /* 0x0001e20000100800 */
[----:B--2---:R-:W-:-:S03]  /*3960*/  IMAD.X R8, R250, 0x1, R10, P0 ;  /* 0x00000001fa087824 */ /* 0x004fc600000e060a */
        /* <DEDUP_REMOVED lines=260> */
[----:B------:R-:W-:Y:S02]  /*49b0*/  IMAD.X R9, R250, 0x1, R41, P0 ;  /* 0x00000001fa097824 */ /* 0x000fe400000e0629 */
[----:B0-----:R-:W-:Y:S01]  /*49c0*/  IMAD.X R3, R7, 0x1, R39, P4 ;  /* 0x0000000107037824 */ /* 0x001fe200020e0627 */
[----:B-1----:R-:W-:-:S04]  /*49d0*/  IADD3 R2, P4, R0, R252, RZ ;  /* 0x000000fc00027210 */ /* 0x002fc80007f9e0ff */
[----:B------:R0:W-:Y:S01]  /*49e0*/  STL [R1+0x294], R3 ;  /* 0x0002940301007387 */ /* 0x0001e20000100800 */
[----:B--2---:R-:W-:-:S03]  /*49f0*/  IMAD.X R8, R6, 0x1, R39, P6 ;  /* 0x0000000106087824 */ /* 0x004fc600030e0627 */
[----:B------:R1:W-:Y:S04]  /*4a00*/  STL [R1+0x278], R2 ;  /* 0x0002780201007387 */ /* 0x0003e80000100800 */
[----:B------:R2:W-:Y:S01]  /*4a10*/  STL [R1+0x28c], R8 ;  /* 0x00028c0801007387 */ /* 0x0005e20000100800 */
[----:B0-----:R-:W-:Y:S01]  /*4a20*/  IADD3 R3, P6, R55, R252, RZ ;  /* 0x000000fc37037210 */ /* 0x001fe20007fde0ff */
[----:B-1----:R-:W0:Y:S04]  /*4a30*/  LDC R2, c[0x0][0x238] ;  /* 0x00008e00ff027b82 */ /* 0x002e280000000800 */
[----:B------:R1:W-:Y:S01]  /*4a40*/  STL [R1+0x270], R3 ;  /* 0x0002700301007387 */ /* 0x0003e20000100800 */
[----:B--2---:R-:W-:-:S05]  /*4a50*/  IMAD.X R8, R4, 0x1, R39, P5 ;  /* 0x0000000104087824 */ /* 0x004fca00028e0627 */
[----:B------:R-:W-:Y:S01]  /*4a60*/  STL [R1+0x284], R8 ;  /* 0x0002840801007387 */ /* 0x000fe20000100800 */
[----:B-1----:R-:W-:-:S05]  /*4a70*/  IADD3 R3, P5, R5, R252, RZ ;  /* 0x000000fc05037210 */ /* 0x002fca0007fbe0ff */
[----:B------:R1:W-:Y:S04]  /*4a80*/  STL [R1+0x268], R3 ;  /* 0x0002680301007387 */ /* 0x0003e80000100800 */
[----:B------:R2:W-:Y:S01]  /*4a90*/  STL [R1+0x27c], R9 ;  /* 0x00027c0901007387 */ /* 0x0005e20000100800 */
[----:B0-----:R-:W-:Y:S02]  /*4aa0*/  IMAD R2, R2, 0x9, RZ ;  /* 0x0000000902027824 */ /* 0x001fe400078e02ff */
[----:B-1----:R-:W-:-:S03]  /*4ab0*/  IMAD.X R3, R7, 0x1, R41, P4 ;  /* 0x0000000107037824 */ /* 0x002fc600020e0629 */
[-C--:B------:R-:W-:Y:S02]  /*4ac0*/  IADD3 R8, P0, R216, R2.reuse, RZ ;  /* 0x00000002d8087210 */ /* 0x080fe40007f1e0ff */
[----:B--2---:R-:W-:-:S03]  /*4ad0*/  IADD3 R9, P4, R0, R2, RZ ;  /* 0x0000000200097210 */ /* 0x004fc60007f9e0ff */
[----:B------:R0:W-:Y:S04]  /*4ae0*/  STL [R1+0x260], R8 ;  /* 0x0002600801007387 */ /* 0x0001e80000100800 */
[----:B------:R1:W-:Y:S04]  /*4af0*/  STL [R1+0x274], R3 ;  /* 0x0002740301007387 */ /* 0x0003e80000100800 */
[----:B------:R-:W-:Y:S01]  /*4b00*/  STL [R1+0x258], R9 ;  /* 0x0002580901007387 */ /* 0x000fe20000100800 */
[----:B0-----:R-:W-:Y:S01]  /*4b10*/  IMAD.X R8, R6, 0x1, R41, P6 ;  /* 0x0000000106087824 */ /* 0x001fe200030e0629 */
[----:B-1----:R-:W-:-:S04]  /*4b20*/  IADD3 R3, P6, R55, R2, RZ ;  /* 0x0000000237037210 */ /* 0x002fc80007fde0ff */
[----:B------:R0:W-:Y:S04]  /*4b30*/  STL [R1+0x26c], R8 ;  /* 0x00026c0801007387 */ /* 0x0001e80000100800 */
[----:B------:R1:W-:Y:S01]  /*4b40*/  STL [R1+0x250], R3 ;  /* 0x0002500301007387 */ /* 0x0003e20000100800 */
[----:B0-----:R-:W-:Y:S01]  /*4b50*/  IMAD.X R8, R4, 0x1, R41, P5 ;  /* 0x0000000104087824 */ /* 0x001fe200028e0629 */
[----:B-1----:R-:W-:Y:S01]  /*4b60*/  IADD3 R3, P5, R5, R2, RZ ;  /* 0x0000000205037210 */ /* 0x002fe20007fbe0ff */
[----:B------:R-:W-:-:S03]  /*4b70*/  IMAD.X R2, R250, 0x1, R43, P0 ;  /* 0x00000001fa027824 */ /* 0x000fc600000e062b */
[----:B------:R0:W-:Y:S04]  /*4b80*/  STL [R1+0x264], R8 ;  /* 0x0002640801007387 */ /* 0x0001e80000100800 */
[----:B------:R1:W-:Y:S04]  /*4b90*/  STL [R1+0x248], R3 ;  /* 0x0002480301007387 */ /* 0x0003e80000100800 */
[----:B------:R2:W-:Y:S01]  /*4ba0*/  STL [R1+0x25c], R2 ;  /* 0x00025c0201007387 */ /* 0x0005e20000100800 */
[----:B0-----:R-:W-:Y:S01]  /*4bb0*/  IADD3 R8, P0, R216, R13, RZ ;  /* 0x0000000dd8087210 */ /* 0x001fe20007f1e0ff */
[----:B-1----:R-:W-:-:S04]  /*4bc0*/  IMAD.X R3, R7, 0x1, R43, P4 ;  /* 0x0000000107037824 */ /* 0x002fc800020e062b */
[----:B------:R0:W-:Y:S01]  /*4bd0*/  STL [R1+0x240], R8 ;  /* 0x0002400801007387 */ /* 0x0001e20000100800 */
[----:B------:R-:W-:Y:S01]  /*4be0*/  IMAD.X R9, R250, 0x1, R44, P0 ;  /* 0x00000001fa097824 */ /* 0x000fe200000e062c */
[-C--:B--2---:R-:W-:Y:S02]  /*4bf0*/  IADD3 R2, P4, R0, R13.reuse, RZ ;  /* 0x0000000d00027210 */ /* 0x084fe40007f9e0ff */
[----:B------:R1:W-:Y:S04]  /*4c00*/  STL [R1+0x254], R3 ;  /* 0x0002540301007387 */ /* 0x0003e80000100800 */
[----:B------:R2:W-:Y:S01]  /*4c10*/  STL [R1+0x238], R2 ;  /* 0x0002380201007387 */ /* 0x0005e20000100800 */
[----:B0-----:R-:W-:Y:S01]  /*4c20*/  IMAD.X R8, R6, 0x1, R43, P6 ;  /* 0x0000000106087824 */ /* 0x001fe200030e062b */
[----:B-1----:R-:W-:-:S04]  /*4c30*/  IADD3 R3, P6, R55, R13, RZ ;  /* 0x0000000d37037210 */ /* 0x002fc80007fde0ff */
[----:B------:R0:W-:Y:S01]  /*4c40*/  STL [R1+0x24c], R8 ;  /* 0x00024c0801007387 */ /* 0x0001e20000100800 */
[----:B--2---:R-:W1:Y:S03]  /*4c50*/  LDC R2, c[0x0][0x238] ;  /* 0x00008e00ff027b82 */ /* 0x004e660000000800 */
[----:B------:R2:W-:Y:S01]  /*4c60*/  STL [R1+0x230], R3 ;  /* 0x0002300301007387 */ /* 0x0005e20000100800 */
[----:B0-----:R-:W-:Y:S01]  /*4c70*/  IMAD.X R8, R4, 0x1, R43, P5 ;  /* 0x0000000104087824 */ /* 0x001fe200028e062b */
[----:B--2---:R-:W-:-:S04]  /*4c80*/  IADD3 R3, P5, R5, R13, RZ ;  /* 0x0000000d05037210 */ /* 0x004fc80007fbe0ff */
[----:B------:R-:W-:Y:S01]  /*4c90*/  STL [R1+0x244], R8 ;  /* 0x0002440801007387 */ /* 0x000fe20000100800 */
[----:B------:R-:W0:Y:S03]  /*4ca0*/  LDC R13, c[0x0][0x238] ;  /* 0x00008e00ff0d7b82 */ /* 0x000e260000000800 */
[----:B------:R2:W-:Y:S04]  /*4cb0*/  STL [R1+0x228], R3 ;  /* 0x0002280301007387 */ /* 0x0005e80000100800 */
[----:B------:R3:W-:Y:S01]  /*4cc0*/  STL [R1+0x23c], R9 ;  /* 0x00023c0901007387 */ /* 0x0007e20000100800 */
[----:B-1----:R-:W-:Y:S02]  /*4cd0*/  IMAD R2, R2, 0x7, RZ ;  /* 0x0000000702027824 */ /* 0x002fe400078e02ff */
[----:B--2---:R-:W-:-:S03]  /*4ce0*/  IMAD.X R3, R7, 0x1, R44, P4 ;  /* 0x0000000107037824 */ /* 0x004fc600020e062c */
[-C--:B------:R-:W-:Y:S02]  /*4cf0*/  IADD3 R8, P0, R216, R2.reuse, RZ ;  /* 0x00000002d8087210 */ /* 0x080fe40007f1e0ff */
[----:B---3--:R-:W-:-:S03]  /*4d00*/  IADD3 R9, P4, R0, R2, RZ ;  /* 0x0000000200097210 */ /* 0x008fc60007f9e0ff */
[----:B------:R1:W-:Y:S01]  /*4d10*/  STL [R1+0x220], R8 ;  /* 0x0002200801007387 */ /* 0x0003e20000100800 */
[----:B0-----:R-:W-:-:S03]  /*4d20*/  IMAD R13, R13, 0x6, RZ ;  /* 0x000000060d0d7824 */ /* 0x001fc600078e02ff */
[----:B------:R0:W-:Y:S04]  /*4d30*/  STL [R1+0x234], R3 ;  /* 0x0002340301007387 */ /* 0x0001e80000100800 */
[----:B------:R-:W-:Y:S01]  /*4d40*/  STL [R1+0x20c], R9 ;  /* 0x00020c0901007387 */ /* 0x000fe20000100800 */
[----:B-1----:R-:W-:Y:S01]  /*4d50*/  IMAD.X R8, R6, 0x1, R44, P6 ;  /* 0x0000000106087824 */ /* 0x002fe200030e062c */
[----:B0-----:R-:W-:-:S04]  /*4d60*/  IADD3 R3, P6, R55, R2, RZ ;  /* 0x0000000237037210 */ /* 0x001fc80007fde0ff */
        /* <DEDUP_REMOVED lines=31> */
[----:B0-----:R-:W-:-:S03]  /*4f60*/  IMAD.SHL.U32 R13, R13, 0x4, RZ ;  /* 0x000000040d0d7824 */ /* 0x001fc600078e00ff */
        /* <DEDUP_REMOVED lines=40> */
[----:B------:R-:W-:Y:S04]  /*51f0*/  STL [R1+0x1a0], R8 ;  /* 0x0001a00801007387 */ /* 0x000fe80000100800 */
[----:B------:R0:W-:Y:S02]  /*5200*/  STL [R1+0x184], R3 ;  /* 0x0001840301007387 */ /* 0x0001e40000100800 */
[----:B0-----:R-:W-:Y:S01]  /*5210*/  IMAD.X R3, R4, 0x1, R52, P5 ;  /* 0x0000000104037824 */ /* 0x001fe200028e0634 */
[----:B------:R-:W-:Y:S01]  /*5220*/  IADD3 R8, P5, R5, R2, RZ ;  /* 0x0000000205087210 */ /* 0x000fe20007fbe0ff */
[----:B------:R-:W-:-:S03]  /*5230*/  IMAD.X R2, R250, 0x1, R53, P0 ;  /* 0x00000001fa027824 */ /* 0x000fc600000e0635 */
[----:B------:R0:W-:Y:S04]  /*5240*/  STL [R1+0x198], R3 ;  /* 0x0001980301007387 */ /* 0x0001e80000100800 */
[----:B------:R-:W-:Y:S01]  /*5250*/  STL [R1+0x17c], R8 ;  /* 0x00017c0801007387 */ /* 0x000fe20000100800 */
[----:B0-----:R-:W-:-:S03]  /*5260*/  IADD3 R3, P0, R216, R13, RZ ;  /* 0x0000000dd8037210 */ /* 0x001fc60007f1e0ff */
[----:B------:R0:W5:Y:S04]  /*5270*/  LDL.LU R216, [R1+0x53c] ;  /* 0x00053c0001d87983 */ /* 0x0001680000300800 */
[----:B------:R1:W-:Y:S04]  /*5280*/  STL [R1+0x190], R2 ;  /* 0x0001900201007387 */ /* 0x0003e80000100800 */
[----:B------:R-:W-:Y:S01]  /*5290*/  STL [R1+0x174], R3 ;  /* 0x0001740301007387 */ /* 0x000fe20000100800 */
[----:B-1----:R-:W-:Y:S01]  /*52a0*/  IMAD.X R2, R7, 0x1, R53, P4 ;  /* 0x0000000107027824 */ /* 0x002fe200020e0635 */
[----:B------:R-:W-:-:S02]  /*52b0*/  IADD3 R8, P4, R0, R13, RZ ;  /* 0x0000000d00087210 */ /* 0x000fc40007f9e0ff */
[----:B------:R0:W5:Y:S04]  /*52c0*/  LDL.LU R0, [R1+0x538] ;  /* 0x0005380001007983 */ /* 0x0001680000300800 */
[----:B------:R1:W-:Y:S04]  /*52d0*/  STL [R1+0x188], R2 ;  /* 0x0001880201007387 */ /* 0x0003e80000100800 */
[----:B------:R-:W-:Y:S01]  /*52e0*/  STL [R1+0x16c], R8 ;  /* 0x00016c0801007387 */ /* 0x000fe20000100800 */
[----:B-1----:R-:W-:Y:S01]  /*52f0*/  IMAD.X R2, R6, 0x1, R53, P6 ;  /* 0x0000000106027824 */ /* 0x002fe200030e0635 */
[----:B------:R-:W-:-:S02]  /*5300*/  IADD3 R3, P6, R55, R13, RZ ;  /* 0x0000000d37037210 */ /* 0x000fc40007fde0ff */
[----:B------:R-:W1:Y:S02]  /*5310*/  LDC R55, c[0x0][0x238] ;  /* 0x00008e00ff377b82 */ /* 0x000e640000000800 */
[----:B------:R2:W-:Y:S04]  /*5320*/  STL [R1+0x180], R2 ;  /* 0x0001800201007387 */ /* 0x0005e80000100800 */
[----:B------:R3:W-:Y:S01]  /*5330*/  STL [R1+0x164], R3 ;  /* 0x0001640301007387 */ /* 0x0007e20000100800 */
[----:B--2---:R-:W-:Y:S01]  /*5340*/  IMAD.X R2, R4, 0x1, R53, P5 ;  /* 0x0000000104027824 */ /* 0x004fe200028e0635 */
[----:B------:R-:W-:-:S04]  /*5350*/  IADD3 R8, P5, R5, R13, RZ ;  /* 0x0000000d05087210 */ /* 0x000fc80007fbe0ff */
[----:B------:R2:W-:Y:S04]  /*5360*/  STL [R1+0x178], R2 ;  /* 0x0001780201007387 */ /* 0x0005e80000100800 */
[----:B------:R4:W-:Y:S01]  /*5370*/  STL [R1+0x15c], R8 ;  /* 0x00015c0801007387 */ /* 0x0009e20000100800 */
[----:B-1----:R-:W-:-:S05]  /*5380*/  IMAD.SHL.U32 R55, R55, 0x2, RZ ;  /* 0x0000000237377824 */ /* 0x002fca00078e00ff */
[----:B------:R-:W-:-:S05]  /*5390*/  SHF.R.S32.HI R55, RZ, 0x1f, R55 ;  /* 0x0000001fff377819 */ /* 0x000fca0000011437 */
[--C-:B---3--:R-:W-:Y:S01]  /*53a0*/  IMAD.X R3, R250, 0x1, R55.reuse, P0 ;  /* 0x00000001fa037824 */ /* 0x108fe200000e0637 */
[----:B--2---:R-:W-:Y:S01]  /*53b0*/  IADD3 R2, P0, R5, UR26, RZ ;  /* 0x0000001a05027c10 */ /* 0x004fe2000ff1e0ff */
[--C-:B----4-:R-:W-:Y:S01]  /*53c0*/  IMAD.X R8, R6, 0x1, R55.reuse, P6 ;  /* 0x0000000106087824 */ /* 0x110fe200030e0637 */
[----:B------:R-:W1:Y:S02]  /*53d0*/  LDC R5, c[0x0][0x238] ;  /* 0x00008e00ff057b82 */ /* 0x000e640000000800 */
[----:B------:R2:W-:Y:S04]  /*53e0*/  STL [R1+0x170], R3 ;  /* 0x0001700301007387 */ /* 0x0005e80000100800 */
[----:B------:R3:W-:Y:S01]  /*53f0*/  STL [R1+0x13c], R2 ;  /* 0x00013c0201007387 */ /* 0x0007e20000100800 */
[----:B--2---:R-:W-:-:S02]  /*5400*/  IMAD.X R3, R4, 0x1, R55, P5 ;  /* 0x0000000104037824 */ /* 0x004fc400028e0637 */
[----:B---3--:R-:W-:-:S05]  /*5410*/  IMAD.X R2, R7, 0x1, R55, P4 ;  /* 0x0000000107027824 */ /* 0x008fca00020e0637 */
[----:B------:R2:W-:Y:S01]  /*5420*/  STL [R1+0x168], R2 ;  /* 0x0001680201007387 */ /* 0x0005e20000100800 */
[----:B-1----:R-:W-:-:S03]  /*5430*/  SHF.R.S32.HI R5, RZ, 0x1f, R5 ;  /* 0x0000001fff057819 */ /* 0x002fc60000011405 */
[----:B------:R-:W-:Y:S02]  /*5440*/  STL [R1+0x160], R8 ;  /* 0x0001600801007387 */ /* 0x000fe40000100800 */
[--C-:B--2---:R-:W-:Y:S02]  /*5450*/  IMAD.X R2, R250, 0x1, R5.reuse, P3 ;  /* 0x00000001fa027824 */ /* 0x104fe400018e0605 */
[----:B------:R-:W2:Y:S01]  /*5460*/  LDL.LU R250, [R1+0x534] ;  /* 0x0005340001fa7983 */ /* 0x000ea20000300800 */
[----:B------:R-:W-:Y:S01]  /*5470*/  IMAD.X R7, R7, 0x1, R5, P2 ;  /* 0x0000000107077824 */ /* 0x000fe200010e0605 */
[----:B------:R-:W-:Y:S02]  /*5480*/  CS2R R26, SRZ ;  /* 0x00000000001a7805 */ /* 0x000fe4000001ff00 */
[----:B------:R-:W-:Y:S01]  /*5490*/  CS2R R28, SRZ ;  /* 0x00000000001c7805 */ /* 0x000fe2000001ff00 */
[----:B------:R1:W-:Y:S01]  /*54a0*/  STL [R1+0x158], R3 ;  /* 0x0001580301007387 */ /* 0x0003e20000100800 */
[----:B------:R-:W-:-:S02]  /*54b0*/  CS2R R30, SRZ ;  /* 0x00000000001e7805 */ /* 0x000fc4000001ff00 */
[----:B------:R-:W-:Y:S02]  /*54c0*/  CS2R R32, SRZ ;  /* 0x0000000000207805 */ /* 0x000fe4000001ff00 */
[----:B------:R-:W-:Y:S01]  /*54d0*/  CS2R R34, SRZ ;  /* 0x0000000000227805 */ /* 0x000fe2000001ff00 */
[----:B------:R3:W-:Y:S01]  /*54e0*/  STL [R1+0x150], R2 ;  /* 0x0001500201007387 */ /* 0x0007e20000100800 */
[----:B------:R-:W-:Y:S02]  /*54f0*/  CS2R R36, SRZ ;  /* 0x0000000000247805 */ /* 0x000fe4000001ff00 */
[----:B------:R-:W-:Y:S02]  /*5500*/  CS2R R38, SRZ ;  /* 0x0000000000267805 */ /* 0x000fe4000001ff00 */
[----:B------:R-:W-:Y:S01]  /*5510*/  CS2R R40, SRZ ;  /* 0x0000000000287805 */ /* 0x000fe2000001ff00 */
[----:B------:R-:W-:Y:S01]  /*5520*/  STL [R1+0x148], R7 ;  /* 0x0001480701007387 */ /* 0x000fe20000100800 */
[----:B------:R-:W-:Y:S01]  /*5530*/  CS2R R42, SRZ ;  /* 0x00000000002a7805 */ /* 0x000fe2000001ff00 */
[----:B-1----:R-:W-:Y:S01]  /*5540*/  IMAD.X R3, R6, 0x1, R5, P1 ;  /* 0x0000000106037824 */ /* 0x002fe200008e0605 */
[----:B------:R-:W-:-:S02]  /*5550*/  CS2R R44, SRZ ;  /* 0x00000000002c7805 */ /* 0x000fc4000001ff00 */
[----:B------:R-:W-:Y:S02]  /*5560*/  CS2R R46, SRZ ;  /* 0x00000000002e7805 */ /* 0x000fe4000001ff00 */
[----:B------:R-:W-:Y:S01]  /*5570*/  CS2R R48, SRZ ;  /* 0x0000000000307805 */ /* 0x000fe2000001ff00 */
[----:B---3--:R-:W-:Y:S01]  /*5580*/  IMAD.X R2, R4, 0x1, R5, P0 ;  /* 0x0000000104027824 */ /* 0x008fe200000e0605 */
[----:B------:R1:W-:Y:S01]  /*5590*/  STL [R1+0x140], R3 ;  /* 0x0001400301007387 */ /* 0x0003e20000100800 */
[----:B------:R-:W-:Y:S02]  /*55a0*/  CS2R R50, SRZ ;  /* 0x0000000000327805 */ /* 0x000fe4000001ff00 */
[----:B------:R-:W-:Y:S02]  /*55b0*/  CS2R R52, SRZ ;  /* 0x0000000000347805 */ /* 0x000fe4000001ff00 */
[----:B------:R-:W-:Y:S01]  /*55c0*/  CS2R R54, SRZ ;  /* 0x0000000000367805 */ /* 0x000fe2000001ff00 */
[----:B------:R-:W3:Y:S01]  /*55d0*/  S2R R4, SR_TID.X ;  /* 0x0000000000047919 */ /* 0x000ee20000002100 */
[----:B------:R-:W-:Y:S01]  /*55e0*/  UMOV UR11, 0xc0000010 ;  /* 0xc0000010000b7882 */ /* 0x000fe20000000000 */
[----:B------:R4:W-:Y:S01]  /*55f0*/  STL [R1+0x138], R2 ;  /* 0x0001380201007387 */ /* 0x0009e20000100800 */
[----:B-1----:R-:W-:-:S02]  /*5600*/  IMAD.U32 R3, RZ, RZ, UR18 ;  /* 0x00000012ff037e24 */ /* 0x002fc4000f8e00ff */
[----:B----4-:R-:W-:Y:S01]  /*5610*/  IMAD.U32 R2, RZ, RZ, UR19 ;  /* 0x00000013ff027e24 */ /* 0x010fe2000f8e00ff */
[----:B---3--:R-:W-:-:S05]  /*5620*/  LOP3.LUT R4, R4, 0x1f, RZ, 0xc0, !PT ;  /* 0x0000001f04047812 */ /* 0x008fca00078ec0ff */
[----:B------:R-:W-:-:S05]  /*5630*/  IMAD R4, R4, UR7, RZ ;  /* 0x0000000704047c24 */ /* 0x000fca000f8e02ff */
[----:B------:R-:W-:Y:S02]  /*5640*/  SHF.R.S32.HI R5, RZ, 0x1f, R4 ;  /* 0x0000001fff057819 */ /* 0x000fe40000011404 */
[----:B0-2---:R-:W-:-:S07]  /*5650*/  LOP3.LUT R4, R250, 0x10, RZ, 0x3c, !PT ;  /* 0x00000010fa047812 */ /* 0x005fce00078e3cff */
.L_x_1:
[----:B------:R-:W2:Y:S04]  /*5660*/  LDL R4, [R1+0xa0] ;  /* 0x0000a00001047983 */ /* 0x000ea80000100800 */
[----:B------:R-:W3:Y:S04]  /*5670*/  LDL R6, [R1+0x9c] ;  /* 0x00009c0001067983 */ /* 0x000ee80000100800 */
[----:B------:R-:W4:Y:S04]  /*5680*/  LDL R9, [R1+0x130] ;  /* 0x0001300001097983 */ /* 0x000f280000100800 */
[----:B------:R-:W3:Y:S04]  /*5690*/  LDL R8, [R1+0x98] ;  /* 0x0000980001087983 */ /* 0x000ee80000100800 */
[----:B------:R-:W3:Y:S01]  /*56a0*/  LDL R11, [R1+0x128] ;  /* 0x00012800010b7983 */ /* 0x000ee20000100800 */
[----:B------:R-:W-:Y:S01]  /*56b0*/  ISETP.GT.AND P1, PT, R3, RZ, PT ;  /* 0x000000ff0300720c */ /* 0x000fe20003f24270 */
[----:B------:R-:W-:Y:S01]  /*56c0*/  ULDC UR6, c[0x0][0x23c] ;  /* 0x00008f0000067ab9 */ /* 0x000fe20000000800 */
[----:B------:R-:W-:Y:S01]  /*56d0*/  PRMT R248, RZ, 0x7610, R248 ;  /* 0x00007610fff87816 */ /* 0x000fe200000000f8 */
[----:B------:R-:W-:Y:S01]  /*56e0*/  STL [R1+0x72c], R128 ;  /* 0x00072c8001007387 */ /* 0x000fe20000100800 */
[----:B------:R-:W-:Y:S01]  /*56f0*/  PRMT R252, RZ, 0x7610, R252 ;  /* 0x00007610fffc7816 */ /* 0x000fe200000000fc */
[----:B------:R-:W-:-:S02]  /*5700*/  ULDC UR7, c[0x0][0x23c] ;  /* 0x00008f0000077ab9 */ /* 0x000fc40000000800 */
[----:B------:R-:W-:Y:S04]  /*5710*/  STL [R1+0x728], R129 ;  /* 0x0007288101007387 */ /* 0x000fe80000100800 */
        /* <DEDUP_REMOVED lines=43> */
[----:B------:R0:W-:Y:S04]  /*59d0*/  STL [R1+0x678], R109 ;  /* 0x0006786d01007387 */ /* 0x0001e80000100800 */
[----:B------:R-:W-:Y:S04]  /*59e0*/  STL [R1+0x674], R110 ;  /* 0x0006746e01007387 */ /* 0x000fe80000100800 */
[----:B------:R1:W-:Y:S04]  /*59f0*/  STL [R1+0x670], R111 ;  /* 0x0006706f01007387 */ /* 0x0003e80000100800 */
[----:B------:R-:W-:Y:S04]  /*5a00*/  STL [R1+0x66c], R112 ;  /* 0x00066c7001007387 */ /* 0x000fe80000100800 */
[----:B------:R1:W-:Y:S04]  /*5a10*/  STL [R1+0x668], R113 ;  /* 0x0006687101007387 */ /* 0x0003e80000100800 */
        /* <DEDUP_REMOVED lines=20> */
[----:B------:R1:W-:Y:S01]  /*5b60*/  STL [R1+0x614], R70 ;  /* 0x0006144601007387 */ /* 0x0003e20000100800 */
[----:B--2---:R-:W-:-:S03]  /*5b70*/  IADD3 R4, P0, R4, R2, RZ ;  /* 0x0000000204047210 */ /* 0x004fc60007f1e0ff */
        /* <DEDUP_REMOVED lines=17> */
[----:B------:R-:W-:Y:S04]  /*5c90*/  STL.64 [R1+0x5c8], R54 ;  /* 0x0005c83601007387 */ /* 0x000fe80000100a00 */
        /* <DEDUP_REMOVED lines=14> */
[----:B------:R2:W-:Y:S04]  /*5d80*/  STL.64 [R1+0x550], R24 ;  /* 0x0005501801007387 */ /* 0x0005e80000100a00 */
[----:B------:R-:W2:Y:S01]  /*5d90*/  LDL R7, [R1+0x12c] ;  /* 0x00012c0001077983 */ /* 0x000ea20000100800 */
[----:B0-----:R-:W-:Y:S01]  /*5da0*/  PRMT R109, RZ, 0x7610, R109 ;  /* 0x00007610ff6d7816 */ /* 0x001fe2000000006d */
[----:B----45:R-:W-:Y:S01]  /*5db0*/  IMAD.X R5, R9, 0x1, R0, P0 ;  /* 0x0000000109057824 */ /* 0x030fe200000e0600 */
[----:B---3--:R-:W-:Y:S01]  /*5dc0*/  IADD3 R6, P2, R6, R2, RZ ;  /* 0x0000000206067210 */ /* 0x008fe20007f5e0ff */
[----:B------:R-:W3:Y:S04]  /*5dd0*/  LDL R10, [R1+0x14c] ;  /* 0x00014c00010a7983 */ /* 0x000ee80000100800 */
[----:B------:R-:W4:Y:S01]  /*5de0*/  @P1 LDG.E.U8 R109, desc[UR14][R4.64] ;  /* 0x0000000e046d1981 */ /* 0x000f22000c1e1100 */
[----:B-1----:R-:W-:-:S03]  /*5df0*/  PRMT R111, RZ, 0x7610, R111 ;  /* 0x00007610ff6f7816 */ /* 0x002fc6000000006f */
[----:B------:R-:W3:Y:S01]  /*5e00*/  LDL R5, [R1+0xa4] ;  /* 0x0000a40001057983 */ /* 0x000ee20000100800 */
[----:B--2---:R-:W-:-:S05]  /*5e10*/  IMAD.X R7, R7, 0x1, R0, P2 ;  /* 0x0000000107077824 */ /* 0x004fca00010e0600 */
[----:B------:R3:W2:Y:S04]  /*5e20*/  @P1 LDG.E.U8 R111, desc[UR14][R6.64] ;  /* 0x0000000e066f1981 */ /* 0x0006a8000c1e1100 */
[----:B------:R-:W4:Y:S01]  /*5e30*/  LDL R7, [R1+0x134] ;  /* 0x0001340001077983 */ /* 0x000f220000100800 */
[-C--:B------:R-:W-:Y:S02]  /*5e40*/  IADD3 R8, P0, R8, R2.reuse, RZ ;  /* 0x0000000208087210 */ /* 0x080fe40007f1e0ff */
[----:B---3--:R-:W-:Y:S02]  /*5e50*/  IADD3 R6, P3, R5, R2, RZ ;  /* 0x0000000205067210 */ /* 0x008fe40007f7e0ff */
[----:B------:R-:W3:Y:S01]  /*5e60*/  LDL R5, [R1+0x148] ;  /* 0x0001480001057983 */ /* 0x000ee20000100800 */
[----:B------:R-:W-:Y:S01]  /*5e70*/  PRMT R113, RZ, 0x7610, R113 ;  /* 0x00007610ff717816 */ /* 0x000fe20000000071 */
[----:B------:R-:W-:-:S02]  /*5e80*/  IMAD.X R9, R11, 0x1, R0, P0 ;  /* 0x000000010b097824 */ /* 0x000fc400000e0600 */
[----:B------:R-:W2:Y:S01]  /*5e90*/  LDL R11, [R1+0x13c] ;  /* 0x00013c00010b7983 */ /* 0x000ea20000100800 */
[----:B------:R-:W-:Y:S02]  /*5ea0*/  PRMT R128, RZ, 0x7610, R128 ;  /* 0x00007610ff807816 */ /* 0x000fe40000000080 */
[----:B------:R-:W-:Y:S01]  /*5eb0*/  IADD3 R4, P2, R2, R10, RZ ;  /* 0x0000000a02047210 */ /* 0x000fe20007f5e0ff */
[----:B------:R0:W2:Y:S04]  /*5ec0*/  @P1 LDG.E.U8 R113, desc[UR14][R8.64] ;  /* 0x0000000e08711981 */ /* 0x0000a8000c1e1100 */
[----:B------:R-:W2:Y:S04]  /*5ed0*/  LDL R10, [R1+0x138] ;  /* 0x00013800010a7983 */ /* 0x000ea80000100800 */
[----:B------:R-:W0:Y:S01]  /*5ee0*/  LDL R9, [R1+0x144] ;  /* 0x0001440001097983 */ /* 0x000e220000100800 */
[----:B----4-:R-:W-:-:S05]  /*5ef0*/  IMAD.X R7, R7, 0x1, R0, P3 ;  /* 0x0000000107077824 */ /* 0x010fca00018e0600 */
[----:B------:R-:W4:Y:S04]  /*5f00*/  @P1 LDG.E.U8 R128, desc[UR14][R6.64] ;  /* 0x0000000e06801981 */ /* 0x000f28000c1e1100 */
[----:B------:R-:W4:Y:S01]  /*5f10*/  LDL R7, [R1+0x154] ;  /* 0x0001540001077983 */ /* 0x000f220000100800 */
[----:B------:R-:W-:Y:S01]  /*5f20*/  ISETP.GT.AND P0, PT, R3, 0x1, PT ;  /* 0x000000010300780c */ /* 0x000fe20003f04270 */
[----:B---3--:R-:W-:-:S12]  /*5f30*/  IMAD.X R5, R0, 0x1, R5, P2 ;  /* 0x0000000100057824 */ /* 0x008fd800010e0605 */
[----:B------:R2:W3:Y:S01]  /*5f40*/  @P0 LDG.E.U8 R248, desc[UR14][R4.64] ;  /* 0x0000000e04f80981 */ /* 0x0004e2000c1e1100 */
[----:B0-----:R-:W-:-:S03]  /*5f50*/  IADD3 R8, P3, R2, R9, RZ ;  /* 0x0000000902087210 */ /* 0x001fc60007f7e0ff */
[----:B------:R-:W3:Y:S01]  /*5f60*/  LDL R9, [R1+0x140] ;  /* 0x0001400001097983 */ /* 0x000ee20000100800 */
[----:B--2---:R-:W-:Y:S02]  /*5f70*/  IADD3 R4, P1, R2, R11, RZ ;  /* 0x0000000b02047210 */ /* 0x004fe40007f3e0ff */
[----:B------:R-:W-:Y:S01]  /*5f80*/  PRMT R249, RZ, 0x7610, R249 ;  /* 0x00007610fff97816 */ /* 0x000fe200000000f9 */
[----:B------:R-:W2:Y:S02]  /*5f90*/  LDL R11, [R1+0x160] ;  /* 0x00016000010b7983 */ /* 0x000ea40000100800 */
[----:B------:R-:W-:Y:S01]  /*5fa0*/  IMAD.X R5, R0, 0x1, R10, P1 ;  /* 0x0000000100057824 */ /* 0x000fe200008e060a */
[----:B------:R-:W-:Y:S01]  /*5fb0*/  PRMT R70, RZ, 0x7610, R70 ;  /* 0x00007610ff467816 */ /* 0x000fe20000000046 */
[----:B------:R-:W2:Y:S04]  /*5fc0*/  LDL R10, [R1+0x158] ;  /* 0x00015800010a7983 */ /* 0x000ea80000100800 */
[----:B------:R0:W2:Y:S04]  /*5fd0*/  @P0 LDG.E.U8 R252, desc[UR14][R4.64] ;  /* 0x0000000e04fc0981 */ /* 0x0000a8000c1e1100 */
[----:B------:R-:W0:Y:S01]  /*5fe0*/  LDL R5, [R1+0x16c] ;  /* 0x00016c0001057983 */ /* 0x000e220000100800 */
[----:B----4-:R-:W-:-:S03]  /*5ff0*/  IADD3 R6, P2, R2, R7, RZ ;  /* 0x0000000702067210 */ /* 0x010fc60007f5e0ff */
[----:B------:R-:W4:Y:S01]  /*6000*/  LDL R7, [R1+0x150] ;  /* 0x0001500001077983 */ /* 0x000f220000100800 */
[----:B---3--:R-:W-:-:S05]  /*6010*/  IMAD.X R9, R0, 0x1, R9, P3 ;  /* 0x0000000100097824 */ /* 0x008fca00018e0609 */
[----:B------:R-:W3:Y:S04]  /*6020*/  @P0 LDG.E.U8 R249, desc[UR14][R8.64] ;  /* 0x0000000e08f90981 */ /* 0x000ee8000c1e1100 */
[----:B------:R-:W2:Y:S01]  /*6030*/  LDL R8, [R1+0x168] ;  /* 0x0001680001087983 */ /* 0x000ea20000100800 */
[----:B------:R-:W-:Y:S02]  /*6040*/  ISETP.GT.AND P1, PT, R3, 0x2, PT ;  /* 0x000000020300780c */ /* 0x000fe40003f24270 */
[----:B------:R-:W-:Y:S01]  /*6050*/  PRMT R108, RZ, 0x7610, R108 ;  /* 0x00007610ff6c7816 */ /* 0x000fe2000000006c */
[----:B------:R-:W3:Y:S01]  /*6060*/  LDL R9, [R1+0x15c] ;  /* 0x00015c0001097983 */ /* 0x000ee20000100800 */
[----:B----4-:R-:W-:Y:S01]  /*6070*/  IMAD.X R7, R0, 0x1, R7, P2 ;  /* 0x0000000100077824 */ /* 0x010fe200010e0607 */
[----:B0-----:R-:W-:-:S02]  /*6080*/  IADD3 R4, P2, R2, R5, RZ ;  /* 0x0000000502047210 */ /* 0x001fc40007f5e0ff */
[----:B------:R-:W4:Y:S04]  /*6090*/  LDL R5, [R1+0x164] ;  /* 0x0001640001057983 */ /* 0x000f280000100800 */
[----:B------:R4:W3:Y:S02]  /*60a0*/  @P0 LDG.E.U8 R70, desc[UR14][R6.64] ;  /* 0x0000000e06460981 */ /* 0x0008e4000c1e1100 */
[----:B----4-:R-:W-:Y:S01]  /*60b0*/  IADD3 R6, P0, R2, R5, RZ ;  /* 0x0000000502067210 */ /* 0x010fe20007f1e0ff */
[----:B--2---:R-:W-:-:S05]  /*60c0*/  IMAD.X R5, R0, 0x1, R8, P2 ;  /* 0x0000000100057824 */ /* 0x004fca00010e0608 */
[----:B------:R-:W2:Y:S04]  /*60d0*/  @P1 LDG.E.U8 R108, desc[UR14][R4.64] ;  /* 0x0000000e046c1981 */ /* 0x000ea8000c1e1100 */
[----:B------:R-:W4:Y:S04]  /*60e0*/  LDL R4, [R1+0x174] ;  /* 0x0001740001047983 */ /* 0x000f280000100800 */
[----:B------:R-:W2:Y:S01]  /*60f0*/  LDL R5, [R1+0x18c] ;  /* 0x00018c0001057983 */ /* 0x000ea20000100800 */
[----:B------:R-:W-:Y:S01]  /*6100*/  PRMT R129, RZ, 0x7610, R129 ;  /* 0x00007610ff817816 */ /* 0x000fe20000000081 */
[----:B------:R-:W-:Y:S01]  /*6110*/  IMAD.X R7, R0, 0x1, R11, P0 ;  /* 0x0000000100077824 */ /* 0x000fe200000e060b */
[----:B---3--:R-:W-:Y:S01]  /*6120*/  IADD3 R8, P2, R2, R9, RZ ;  /* 0x0000000902087210 */ /* 0x008fe20007f5e0ff */
[----:B------:R-:W3:Y:S04]  /*6130*/  LDL R11, [R1+0x180] ;  /* 0x00018000010b7983 */ /* 0x000ee80000100800 */
[----:B------:R4:W3:Y:S01]  /*6140*/  @P1 LDG.E.U8 R129, desc[UR14][R6.64] ;  /* 0x0000000e06811981 */ /* 0x0008e2000c1e1100 */
[----:B------:R-:W-:Y:S01]  /*6150*/  IMAD.X R9, R0, 0x1, R10, P2 ;  /* 0x0000000100097824 */ /* 0x000fe200010e060a */
[----:B------:R-:W-:-:S02]  /*6160*/  ISETP.GT.AND P0, PT, R3, 0x3, PT ;  /* 0x000000030300780c */ /* 0x000fc40003f04270 */
[----:B------:R-:W-:Y:S01]  /*6170*/  PRMT R130, RZ, 0x7610, R130 ;  /* 0x00007610ff827816 */ /* 0x000fe20000000082 */
[----:B------:R-:W3:Y:S04]  /*6180*/  LDL R10, [R1+0x17c] ;  /* 0x00017c00010a7983 */ /* 0x000ee80000100800 */
[----:B------:R-:W3:Y:S01]  /*6190*/  LDL R7, [R1+0x170] ;  /* 0x0001700001077983 */ /* 0x000ee20000100800 */
[----:B------:R-:W-:Y:S02]  /*61a0*/  PRMT R251, RZ, 0x7610, R251 ;  /* 0x00007610fffb7816 */ /* 0x000fe400000000fb */
[----:B------:R-:W-:Y:S01]  /*61b0*/  PRMT R131, RZ, 0x7610, R131 ;  /* 0x00007610ff837816 */ /* 0x000fe20000000083 */
[----:B------:R-:W3:Y:S04]  /*61c0*/  @P1 LDG.E.U8 R130, desc[UR14][R8.64] ;  /* 0x0000000e08821981 */ /* 0x000ee8000c1e1100 */
[----:B------:R-:W3:Y:S01]  /*61d0*/  LDL R9, [R1+0x184] ;  /* 0x0001840001097983 */ /* 0x000ee20000100800 */
[----:B----4-:R-:W-:-:S02]  /*61e0*/  IADD3 R6, P3, R2, R4, RZ ;  /* 0x0000000402067210 */ /* 0x010fc40007f7e0ff */
[----:B--2---:R-:W-:Y:S02]  /*61f0*/  IADD3 R4, P2, R2, R5, RZ ;  /* 0x0000000502047210 */ /* 0x004fe40007f5e0ff */
[----:B------:R-:W2:Y:S01]  /*6200*/  LDL R5, [R1+0x188] ;  /* 0x0001880001057983 */ /* 0x000ea20000100800 */
[----:B---3--:R-:W-:-:S05]  /*6210*/  IMAD.X R7, R0, 0x1, R7, P3 ;  /* 0x0000000100077824 */ /* 0x008fca00018e0607 */
[----:B------:R-:W3:Y:S04]  /*6220*/  @P1 LDG.E.U8 R131, desc[UR14][R6.64] ;  /* 0x0000000e06831981 */ /* 0x000ee8000c1e1100 */
[----:B------:R-:W4:Y:S01]  /*6230*/  LDL R7, [R1+0x194] ;  /* 0x0001940001077983 */ /* 0x000f220000100800 */
[----:B--2---:R-:W-:-:S05]  /*6240*/  IMAD.X R5, R0, 0x1, R5, P2 ;  /* 0x0000000100057824 */ /* 0x004fca00010e0605 */
[----:B------:R0:W2:Y:S04]  /*6250*/  @P0 LDG.E.U8 R251, desc[UR14][R4.64] ;  /* 0x0000000e04fb0981 */ /* 0x0000a8000c1e1100 */
[----:B------:R-:W3:Y:S01]  /*6260*/  LDL R5, [R1+0x178] ;  /* 0x0001780001057983 */ /* 0x000ee20000100800 */
[C---:B0-----:R-:W-:Y:S02]  /*6270*/  IADD3 R4, P1, R2.reuse, R10, RZ ;  /* 0x0000000a02047210 */ /* 0x041fe40007f3e0ff */
[----:B------:R-:W-:Y:S01]  /*6280*/  PRMT R112, RZ, 0x7610, R112 ;  /* 0x00007610ff707816 */ /* 0x000fe20000000070 */
[----:B------:R-:W2:Y:S01]  /*6290*/  LDL R10, [R1+0x1a0] ;  /* 0x0001a000010a7983 */ /* 0x000ea20000100800 */
[----:B------:R-:W-:Y:S02]  /*62a0*/  IADD3 R8, P3, R2, R9, RZ ;  /* 0x0000000902087210 */ /* 0x000fe40007f7e0ff */
[----:B------:R-:W-:-:S03]  /*62b0*/  PRMT R110, RZ, 0x7610, R110 ;  /* 0x00007610ff6e7816 */ /* 0x000fc6000000006e */
[----:B------:R-:W-:Y:S02]  /*62c0*/  IMAD.X R9, R0, 0x1, R11, P3 ;  /* 0x0000000100097824 */ /* 0x000fe400018e060b */
[----:B------:R-:W2:Y:S01]  /*62d0*/  LDL R11, [R1+0x1a8] ;  /* 0x0001a800010b7983 */ /* 0x000ea20000100800 */
[----:B----4-:R-:W-:-:S03]  /*62e0*/  IADD3 R6, P2, R2, R7, RZ ;  /* 0x0000000702067210 */ /* 0x010fc60007f5e0ff */
[----:B------:R-:W4:Y:S04]  /*62f0*/  @P0 LDG.E.U8 R110, desc[UR14][R8.64] ;  /* 0x0000000e086e0981 */ /* 0x000f28000c1e1100 */
[----:B------:R-:W2:Y:S04]  /*6300*/  LDL R7, [R1+0x190] ;  /* 0x0001900001077983 */ /* 0x000ea80000100800 */
[----:B------:R-:W4:Y:S01]  /*6310*/  LDL R8, [R1+0x1a4] ;  /* 0x0001a40001087983 */ /* 0x000f220000100800 */
[----:B------:R-:W-:Y:S02]  /*6320*/  PRMT R69, RZ, 0x7610, R69 ;  /* 0x00007610ff457816 */ /* 0x000fe40000000045 */
[----:B------:R-:W-:Y:S01]  /*6330*/  PRMT R132, RZ, 0x7610, R132 ;  /* 0x00007610ff847816 */ /* 0x000fe20000000084 */
[----:B------:R-:W4:Y:S01]  /*6340*/  LDL R9, [R1+0x19c] ;  /* 0x00019c0001097983 */ /* 0x000f220000100800 */
[----:B---3--:R-:W-:-:S05]  /*6350*/  IMAD.X R5, R0, 0x1, R5, P1 ;  /* 0x0000000100057824 */ /* 0x008fca00008e0605 */
[----:B------:R-:W3:Y:S04]  /*6360*/  @P0 LDG.E.U8 R112, desc[UR14][R4.64] ;  /* 0x0000000e04700981 */ /* 0x000ee8000c1e1100 */
[----:B------:R-:W3:Y:S01]  /*6370*/  LDL R5, [R1+0x1ac] ;  /* 0x0001ac0001057983 */ /* 0x000ee20000100800 */
[----:B------:R-:W-:Y:S01]  /*6380*/  ISETP.GT.AND P1, PT, R3, 0x4, PT ;  /* 0x000000040300780c */ /* 0x000fe20003f24270 */
[----:B--2---:R-:W-:-:S05]  /*6390*/  IMAD.X R7, R0, 0x1, R7, P2 ;  /* 0x0000000100077824 */ /* 0x004fca00010e0607 */
[----:B------:R4:W2:Y:S01]  /*63a0*/  @P0 LDG.E.U8 R69, desc[UR14][R6.64] ;  /* 0x0000000e06450981 */ /* 0x0008a2000c1e1100 */
[----:B------:R-:W-:Y:S02]  /*63b0*/  PRMT R133, RZ, 0x7610, R133 ;  /* 0x00007610ff857816 */ /* 0x000fe40000000085 */
[----:B----4-:R-:W-:-:S05]  /*63c0*/  IADD3 R6, P0, R2, R8, RZ ;  /* 0x0000000802067210 */ /* 0x010fca0007f1e0ff */
[----:B------:R-:W-:Y:S01]  /*63d0*/  IMAD.X R7, R0, 0x1, R10, P0 ;  /* 0x0000000100077824 */ /* 0x000fe200000e060a */
[----:B------:R-:W-:Y:S01]  /*63e0*/  PRMT R135, RZ, 0x7610, R135 ;  /* 0x00007610ff877816 */ /* 0x000fe20000000087 */
[----:B------:R-:W4:Y:S04]  /*63f0*/  LDL R10, [R1+0x1c0] ;  /* 0x0001c000010a7983 */ /* 0x000f280000100800 */
[----:B------:R0:W2:Y:S04]  /*6400*/  @P1 LDG.E.U8 R133, desc[UR14][R6.64] ;  /* 0x0000000e06851981 */ /* 0x0000a8000c1e1100 */
[----:B------:R-:W4:Y:S01]  /*6410*/  LDL R7, [R1+0x1b0] ;  /* 0x0001b00001077983 */ /* 0x000f220000100800 */
[----:B---3--:R-:W-:-:S05]  /*6420*/  IADD3 R4, P2, R2, R5, RZ ;  /* 0x0000000502047210 */ /* 0x008fca0007f5e0ff */
[----:B------:R-:W-:Y:S02]  /*6430*/  IMAD.X R5, R0, 0x1, R11, P2 ;  /* 0x0000000100057824 */ /* 0x000fe400010e060b */
[----:B------:R-:W3:Y:S04]  /*6440*/  LDL R11, [R1+0x1c8] ;  /* 0x0001c800010b7983 */ /* 0x000ee80000100800 */
[----:B------:R1:W2:Y:S04]  /*6450*/  @P1 LDG.E.U8 R132, desc[UR14][R4.64] ;  /* 0x0000000e04841981 */ /* 0x0002a8000c1e1100 */
[----:B------:R-:W0:Y:S01]  /*6460*/  LDL R4, [R1+0x1b4] ;  /* 0x0001b40001047983 */ /* 0x000e220000100800 */
[----:B------:R-:W-:-:S03]  /*6470*/  IADD3 R8, P2, R2, R9, RZ ;  /* 0x0000000902087210 */ /* 0x000fc60007f5e0ff */
[----:B------:R-:W3:Y:S04]  /*6480*/  LDL R9, [R1+0x198] ;  /* 0x0001980001097983 */ /* 0x000ee80000100800 */
[----:B------:R-:W1:Y:S01]  /*6490*/  LDL R5, [R1+0x1cc] ;  /* 0x0001cc0001057983 */ /* 0x000e620000100800 */
[----:B0-----:R-:W-:-:S05]  /*64a0*/  IADD3 R6, P3, R2, R4, RZ ;  /* 0x0000000402067210 */ /* 0x001fca0007f7e0ff */
[----:B----4-:R-:W-:-:S05]  /*64b0*/  IMAD.X R7, R0, 0x1, R7, P3 ;  /* 0x0000000100077824 */ /* 0x010fca00018e0607 */
[----:B------:R-:W4:Y:S04]  /*64c0*/  @P1 LDG.E.U8 R135, desc[UR14][R6.64] ;  /* 0x0000000e06871981 */ /* 0x000f28000c1e1100 */
[----:B------:R-:W2:Y:S04]  /*64d0*/  LDL R6, [R1+0x1bc] ;  /* 0x0001bc0001067983 */ /* 0x000ea80000100800 */
[----:B------:R-:W4:Y:S01]  /*64e0*/  LDL R7, [R1+0x1d4] ;  /* 0x0001d40001077983 */ /* 0x000f220000100800 */
[----:B------:R-:W-:Y:S01]  /*64f0*/  PRMT R134, RZ, 0x7610, R134 ;  /* 0x00007610ff867816 */ /* 0x000fe20000000086 */
[----:B---3--:R-:W-:Y:S01]  /*6500*/  IMAD.X R9, R0, 0x1, R9, P2 ;  /* 0x0000000100097824 */ /* 0x008fe200010e0609 */
[----:B------:R-:W-:-:S02]  /*6510*/  ISETP.GT.AND P0, PT, R3, 0x5, PT ;  /* 0x000000050300780c */ /* 0x000fc40003f04270 */
[----:B-1----:R-:W-:Y:S02]  /*6520*/  IADD3 R4, P2, R2, R5, RZ ;  /* 0x0000000502047210 */ /* 0x002fe40007f5e0ff */
[----:B------:R-:W3:Y:S01]  /*6530*/  @P1 LDG.E.U8 R134, desc[UR14][R8.64] ;  /* 0x0000000e08861981 */ /* 0x000ee2000c1e1100 */
[----:B------:R-:W-:Y:S02]  /*6540*/  PRMT R115, RZ, 0x7610, R115 ;  /* 0x00007610ff737816 */ /* 0x000fe40000000073 */
[----:B------:R-:W-:Y:S01]  /*6550*/  IMAD.X R5, R0, 0x1, R11, P2 ;  /* 0x0000000100057824 */ /* 0x000fe200010e060b */
[----:B------:R-:W-:Y:S01]  /*6560*/  PRMT R119, RZ, 0x7610, R119 ;  /* 0x00007610ff777816 */ /* 0x000fe20000000077 */
[----:B------:R-:W3:Y:S04]  /*6570*/  LDL R11, [R1+0x1ec] ;  /* 0x0001ec00010b7983 */ /* 0x000ee80000100800 */
[----:B------:R2:W3:Y:S04]  /*6580*/  @P0 LDG.E.U8 R115, desc[UR14][R4.64] ;  /* 0x0000000e04730981 */ /* 0x0004e8000c1e1100 */
[----:B------:R-:W3:Y:S04]  /*6590*/  LDL R9, [R1+0x1c4] ;  /* 0x0001c40001097983 */ /* 0x000ee80000100800 */
[----:B------:R-:W3:Y:S01]  /*65a0*/  LDL R5, [R1+0x1b8] ;  /* 0x0001b80001057983 */ /* 0x000ee20000100800 */
[----:B--2---:R-:W-:-:S02]  /*65b0*/  IADD3 R4, P1, R2, R6, RZ ;  /* 0x0000000602047210 */ /* 0x004fc40007f3e0ff */
[C---:B----4-:R-:W-:Y:S02]  /*65c0*/  IADD3 R6, P2, R2.reuse, R7, RZ ;  /* 0x0000000702067210 */ /* 0x050fe40007f5e0ff */
[----:B------:R-:W2:Y:S01]  /*65d0*/  LDL R7, [R1+0x1d0] ;  /* 0x0001d00001077983 */ /* 0x000ea20000100800 */
[----:B------:R-:W-:Y:S02]  /*65e0*/  PRMT R136, RZ, 0x7610, R136 ;  /* 0x00007610ff887816 */ /* 0x000fe40000000088 */
[----:B---3--:R-:W-:-:S05]  /*65f0*/  IADD3 R8, P3, R2, R9, RZ ;  /* 0x0000000902087210 */ /* 0x008fca0007f7e0ff */
[C---:B------:R-:W-:Y:S02]  /*6600*/  IMAD.X R9, R0.reuse, 0x1, R10, P3 ;  /* 0x0000000100097824 */ /* 0x040fe400018e060a */
[----:B------:R-:W3:Y:S04]  /*6610*/  LDL R10, [R1+0x1e8] ;  /* 0x0001e800010a7983 */ /* 0x000ee80000100800 */
[----:B------:R-:W4:Y:S04]  /*6620*/  @P0 LDG.E.U8 R119, desc[UR14][R8.64] ;  /* 0x0000000e08770981 */ /* 0x000f28000c1e1100 */
[----:B------:R-:W4:Y:S04]  /*6630*/  LDL R8, [R1+0x1e4] ;  /* 0x0001e40001087983 */ /* 0x000f280000100800 */
[----:B------:R-:W4:Y:S01]  /*6640*/  LDL R9, [R1+0x1dc] ;  /* 0x0001dc0001097983 */ /* 0x000f220000100800 */
[----:B--2---:R-:W-:-:S05]  /*6650*/  IMAD.X R7, R0, 0x1, R7, P2 ;  /* 0x0000000100077824 */ /* 0x004fca00010e0607 */
[----:B------:R-:W2:Y:S04]  /*6660*/  @P0 LDG.E.U8 R136, desc[UR14][R6.64] ;  /* 0x0000000e06880981 */ /* 0x000ea8000c1e1100 */
[----:B------:R-:W2:Y:S01]  /*6670*/  LDL R7, [R1+0x1e0] ;  /* 0x0001e00001077983 */ /* 0x000ea20000100800 */
[----:B------:R-:W-:Y:S01]  /*6680*/  PRMT R117, RZ, 0x7610, R117 ;  /* 0x00007610ff757816 */ /* 0x000fe20000000075 */
[----:B------:R-:W-:Y:S01]  /*6690*/  IMAD.X R5, R0, 0x1, R5, P1 ;  /* 0x0000000100057824 */ /* 0x000fe200008e0605 */
[----:B------:R-:W-:-:S04]  /*66a0*/  ISETP.GT.AND P1, PT, R3, 0x6, PT ;  /* 0x000000060300780c */ /* 0x000fc80003f24270 */
[----:B------:R0:W2:Y:S01]  /*66b0*/  @P0 LDG.E.U8 R117, desc[UR14][R4.64] ;  /* 0x0000000e04750981 */ /* 0x0000a2000c1e1100 */
[----:B------:R-:W-:Y:S02]  /*66c0*/  PRMT R114, RZ, 0x7610, R114 ;  /* 0x00007610ff727816 */ /* 0x000fe40000000072 */
[----:B0-----:R-:W-:Y:S02]  /*66d0*/  IADD3 R4, P2, R2, R11, RZ ;  /* 0x0000000b02047210 */ /* 0x001fe40007f5e0ff */
[----:B------:R-:W-:Y:S01]  /*66e0*/  PRMT R137, RZ, 0x7610, R137 ;  /* 0x00007610ff897816 */ /* 0x000fe20000000089 */
[----:B------:R-:W2:Y:S02]  /*66f0*/  LDL R11, [R1+0x20c] ;  /* 0x00020c00010b7983 */ /* 0x000ea40000100800 */
[----:B---3--:R-:W-:Y:S01]  /*6700*/  IMAD.X R5, R0, 0x1, R10, P2 ;  /* 0x0000000100057824 */ /* 0x008fe200010e060a */
[C---:B----4-:R-:W-:Y:S01]  /*6710*/  IADD3 R6, P0, R2.reuse, R8, RZ ;  /* 0x0000000802067210 */ /* 0x050fe20007f1e0ff */
[----:B------:R-:W3:Y:S01]  /*6720*/  LDL R10, [R1+0x208] ;  /* 0x00020800010a7983 */ /* 0x000ee20000100800 */
[----:B------:R-:W-:-:S03]  /*6730*/  IADD3 R8, P2, R2, R9, RZ ;  /* 0x0000000902087210 */ /* 0x000fc60007f5e0ff */
[----:B------:R-:W4:Y:S04]  /*6740*/  @P1 LDG.E.U8 R114, desc[UR14][R4.64] ;  /* 0x0000000e04721981 */ /* 0x000f28000c1e1100 */
[----:B------:R-:W3:Y:S04]  /*6750*/  LDL R9, [R1+0x1d8] ;  /* 0x0001d80001097983 */ /* 0x000ee80000100800 */
[----:B------:R-:W4:Y:S01]  /*6760*/  LDL R5, [R1+0x1f4] ;  /* 0x0001f40001057983 */ /* 0x000f220000100800 */
[----:B--2---:R-:W-:-:S05]  /*6770*/  IMAD.X R7, R0, 0x1, R7, P0 ;  /* 0x0000000100077824 */ /* 0x004fca00000e0607 */
[----:B------:R4:W2:Y:S04]  /*6780*/  @P1 LDG.E.U8 R137, desc[UR14][R6.64] ;  /* 0x0000000e06891981 */ /* 0x0008a8000c1e1100 */
[----:B------:R-:W2:Y:S01]  /*6790*/  LDL R7, [R1+0x1f0] ;  /* 0x0001f00001077983 */ /* 0x000ea20000100800 */
[----:B------:R-:W-:Y:S02]  /*67a0*/  PRMT R138, RZ, 0x7610, R138 ;  /* 0x00007610ff8a7816 */ /* 0x000fe4000000008a */
[----:B------:R-:W-:Y:S01]  /*67b0*/  PRMT R139, RZ, 0x7610, R139 ;  /* 0x00007610ff8b7816 */ /* 0x000fe2000000008b */
[----:B---3--:R-:W-:-:S05]  /*67c0*/  IMAD.X R9, R0, 0x1, R9, P2 ;  /* 0x0000000100097824 */ /* 0x008fca00010e0609 */
[----:B------:R0:W3:Y:S01]  /*67d0*/  @P1 LDG.E.U8 R138, desc[UR14][R8.64] ;  /* 0x0000000e088a1981 */ /* 0x0000e2000c1e1100 */
[----:B----4-:R-:W-:-:S03]  /*67e0*/  IADD3 R6, P3, R2, R5, RZ ;  /* 0x0000000502067210 */ /* 0x010fc60007f7e0ff */
[----:B------:R-:W0:Y:S02]  /*67f0*/  LDL R9, [R1+0x204] ;  /* 0x0002040001097983 */ /* 0x000e240000100800 */
[----:B--2---:R-:W-:-:S05]  /*6800*/  IMAD.X R7, R0, 0x1, R7, P3 ;  /* 0x0000000100077824 */ /* 0x004fca00018e0607 */
[----:B------:R-:W2:Y:S04]  /*6810*/  @P1 LDG.E.U8 R139, desc[UR14][R6.64] ;  /* 0x0000000e068b1981 */ /* 0x000ea8000c1e1100 */
[----:B------:R-:W4:Y:S04]  /*6820*/  LDL R6, [R1+0x1fc] ;  /* 0x0001fc0001067983 */ /* 0x000f280000100800 */
[----:B------:R-:W3:Y:S01]  /*6830*/  LDL R7, [R1+0x220] ;  /* 0x0002200001077983 */ /* 0x000ee20000100800 */
[----:B------:R-:W-:Y:S02]  /*6840*/  ISETP.GT.AND P0, PT, R3, 0x7, PT ;  /* 0x000000070300780c */ /* 0x000fe40003f04270 */
[----:B------:R-:W-:-:S02]  /*6850*/  IADD3 R4, P2, R2, R11, RZ ;  /* 0x0000000b02047210 */ /* 0x000fc40007f5e0ff */
[----:B------:R-:W2:Y:S01]  /*6860*/  LDL R11, [R1+0x1f8] ;  /* 0x0001f800010b7983 */ /* 0x000ea20000100800 */
[----:B------:R-:W-:Y:S02]  /*6870*/  PRMT R72, RZ, 0x7610, R72 ;  /* 0x00007610ff487816 */ /* 0x000fe40000000048 */
[----:B------:R-:W-:Y:S01]  /*6880*/  IMAD.X R5, R0, 0x1, R10, P2 ;  /* 0x0000000100057824 */ /* 0x000fe200010e060a */
[----:B------:R-:W-:Y:S01]  /*6890*/  PRMT R116, RZ, 0x7610, R116 ;  /* 0x00007610ff747816 */ /* 0x000fe20000000074 */
[----:B------:R-:W2:Y:S01]  /*68a0*/  LDL R10, [R1+0x238] ;  /* 0x00023800010a7983 */ /* 0x000ea20000100800 */
[----:B0-----:R-:W-:-:S03]  /*68b0*/  IADD3 R8, P3, R2, R9, RZ ;  /* 0x0000000902087210 */ /* 0x001fc60007f7e0ff */
[----:B------:R4:W2:Y:S04]  /*68c0*/  @P0 LDG.E.U8 R72, desc[UR14][R4.64] ;  /* 0x0000000e04480981 */ /* 0x0008a8000c1e1100 */
[----:B------:R-:W2:Y:S01]  /*68d0*/  LDL R9, [R1+0x200] ;  /* 0x0002000001097983 */ /* 0x000ea20000100800 */
[C---:B----4-:R-:W-:Y:S02]  /*68e0*/  IADD3 R4, P1, R2.reuse, R6, RZ ;  /* 0x0000000602047210 */ /* 0x050fe40007f3e0ff */
[----:B---3--:R-:W-:Y:S02]  /*68f0*/  IADD3 R6, P2, R2, R7, RZ ;  /* 0x0000000702067210 */ /* 0x008fe40007f5e0ff */
[----:B------:R-:W3:Y:S01]  /*6900*/  LDL R7, [R1+0x210] ;  /* 0x0002100001077983 */ /* 0x000ee20000100800 */
[----:B------:R-:W-:Y:S01]  /*6910*/  PRMT R118, RZ, 0x7610, R118 ;  /* 0x00007610ff767816 */ /* 0x000fe20000000076 */
[C---:B--2---:R-:W-:Y:S01]  /*6920*/  IMAD.X R5, R0.reuse, 0x1, R11, P1 ;  /* 0x0000000100057824 */ /* 0x044fe200008e060b */
[----:B------:R-:W-:Y:S01]  /*6930*/  PRMT R140, RZ, 0x7610, R140 ;  /* 0x00007610ff8c7816 */ /* 0x000fe2000000008c */
[----:B------:R-:W2:Y:S04]  /*6940*/  LDL R11, [R1+0x224] ;  /* 0x00022400010b7983 */ /* 0x000ea80000100800 */
[----:B------:R0:W4:Y:S01]  /*6950*/  @P0 LDG.E.U8 R116, desc[UR14][R4.64] ;  /* 0x0000000e04740981 */ /* 0x000122000c1e1100 */
[----:B------:R-:W-:-:S03]  /*6960*/  IMAD.X R9, R0, 0x1, R9, P3 ;  /* 0x0000000100097824 */ /* 0x000fc600018e0609 */
[----:B------:R-:W2:Y:S04]  /*6970*/  LDL R5, [R1+0x230] ;  /* 0x0002300001057983 */ /* 0x000ea80000100800 */
[----:B------:R-:W4:Y:S04]  /*6980*/  @P0 LDG.E.U8 R118, desc[UR14][R8.64] ;  /* 0x0000000e08760981 */ /* 0x000f28000c1e1100 */
[----:B------:R-:W4:Y:S01]  /*6990*/  LDL R8, [R1+0x234] ;  /* 0x0002340001087983 */ /* 0x000f220000100800 */
[----:B---3--:R-:W-:Y:S01]  /*69a0*/  IMAD.X R7, R0, 0x1, R7, P2 ;  /* 0x0000000100077824 */ /* 0x008fe200010e0607 */
[----:B------:R-:W-:-:S02]  /*69b0*/  ISETP.GT.AND P1, PT, R3, 0x8, PT ;  /* 0x000000080300780c */ /* 0x000fc40003f24270 */
[----:B------:R-:W3:Y:S04]  /*69c0*/  LDL R9, [R1+0x228] ;  /* 0x0002280001097983 */ /* 0x000ee80000100800 */
[----:B------:R2:W3:Y:S04]  /*69d0*/  @P0 LDG.E.U8 R140, desc[UR14][R6.64] ;  /* 0x0000000e068c0981 */ /* 0x0004e8000c1e1100 */
[----:B------:R-:W3:Y:S01]  /*69e0*/  LDL R7, [R1+0x22c] ;  /* 0x00022c0001077983 */ /* 0x000ee20000100800 */
[C---:B0-----:R-:W-:Y:S02]  /*69f0*/  IADD3 R4, P2, R2.reuse, R10, RZ ;  /* 0x0000000a02047210 */ /* 0x041fe40007f5e0ff */
[----:B--2---:R-:W-:Y:S01]  /*6a00*/  IADD3 R6, P0, R2, R5, RZ ;  /* 0x0000000502067210 */ /* 0x004fe20007f1e0ff */
[----:B------:R-:W2:Y:S01]  /*6a10*/  LDL R10, [R1+0x258] ;  /* 0x00025800010a7983 */ /* 0x000ea20000100800 */
[----:B------:R-:W-:-:S02]  /*6a20*/  PRMT R71, RZ, 0x7610, R71 ;  /* 0x00007610ff477816 */ /* 0x000fc40000000047 */
[----:B------:R-:W-:Y:S01]  /*6a30*/  PRMT R141, RZ, 0x7610, R141 ;  /* 0x00007610ff8d7816 */ /* 0x000fe2000000008d */
[----:B----4-:R-:W-:-:S05]  /*6a40*/  IMAD.X R5, R0, 0x1, R8, P2 ;  /* 0x0000000100057824 */ /* 0x010fca00010e0608 */
[----:B------:R-:W4:Y:S04]  /*6a50*/  @P1 LDG.E.U8 R71, desc[UR14][R4.64] ;  /* 0x0000000e04471981 */ /* 0x000f28000c1e1100 */
[----:B------:R-:W2:Y:S01]  /*6a60*/  LDL R5, [R1+0x240] ;  /* 0x0002400001057983 */ /* 0x000ea20000100800 */
[----:B---3--:R-:W-:-:S05]  /*6a70*/  IMAD.X R7, R0, 0x1, R7, P0 ;  /* 0x0000000100077824 */ /* 0x008fca00000e0607 */
[----:B------:R2:W3:Y:S04]  /*6a80*/  @P1 LDG.E.U8 R141, desc[UR14][R6.64] ;  /* 0x0000000e068d1981 */ /* 0x0004e8000c1e1100 */
[----:B------:R-:W4:Y:S01]  /*6a90*/  LDL R7, [R1+0x23c] ;  /* 0x00023c0001077983 */ /* 0x000f220000100800 */
[----:B------:R-:W-:Y:S02]  /*6aa0*/  IADD3 R8, P2, R2, R9, RZ ;  /* 0x0000000902087210 */ /* 0x000fe40007f5e0ff */
[----:B------:R-:W-:-:S03]  /*6ab0*/  PRMT R142, RZ, 0x7610, R142 ;  /* 0x00007610ff8e7816 */ /* 0x000fc6000000008e */
[----:B------:R-:W-:Y:S02]  /*6ac0*/  IMAD.X R9, R0, 0x1, R11, P2 ;  /* 0x0000000100097824 */ /* 0x000fe400010e060b */
[----:B------:R-:W3:Y:S01]  /*6ad0*/  LDL R11, [R1+0x248] ;  /* 0x00024800010b7983 */ /* 0x000ee20000100800 */
[----:B--2---:R-:W-:-:S03]  /*6ae0*/  IADD3 R6, P3, R2, R5, RZ ;  /* 0x0000000502067210 */ /* 0x004fc60007f7e0ff */
[----:B------:R0:W2:Y:S04]  /*6af0*/  @P1 LDG.E.U8 R142, desc[UR14][R8.64] ;  /* 0x0000000e088e1981 */ /* 0x0000a8000c1e1100 */
[----:B------:R-:W3:Y:S01]  /*6b00*/  LDL R5, [R1+0x254] ;  /* 0x0002540001057983 */ /* 0x000ee20000100800 */
[----:B------:R-:W-:Y:S02]  /*6b10*/  PRMT R143, RZ, 0x7610, R143 ;  /* 0x00007610ff8f7816 */ /* 0x000fe4000000008f */
[----:B------:R-:W-:Y:S02]  /*6b20*/  IADD3 R4, P2, R2, R10, RZ ;  /* 0x0000000a02047210 */ /* 0x000fe40007f5e0ff */
[----:B------:R-:W2:Y:S04]  /*6b30*/  LDL R10, [R1+0x244] ;  /* 0x00024400010a7983 */ /* 0x000ea80000100800 */
[----:B------:R-:W0:Y:S01]  /*6b40*/  LDL R9, [R1+0x250] ;  /* 0x0002500001097983 */ /* 0x000e220000100800 */
[----:B----4-:R-:W-:-:S05]  /*6b50*/  IMAD.X R7, R0, 0x1, R7, P3 ;  /* 0x0000000100077824 */ /* 0x010fca00018e0607 */
[----:B------:R-:W4:Y:S04]  /*6b60*/  @P1 LDG.E.U8 R143, desc[UR14][R6.64] ;  /* 0x0000000e068f1981 */ /* 0x000f28000c1e1100 */
[----:B------:R-:W4:Y:S01]  /*6b70*/  LDL R7, [R1+0x260] ;  /* 0x0002600001077983 */ /* 0x000f220000100800 */
[----:B------:R-:W-:Y:S02]  /*6b80*/  ISETP.GT.AND P0, PT, R3, 0x9, PT ;  /* 0x000000090300780c */ /* 0x000fe40003f04270 */
[----:B------:R-:W-:Y:S01]  /*6b90*/  PRMT R57, RZ, 0x7610, R57 ;  /* 0x00007610ff397816 */ /* 0x000fe20000000039 */
[----:B---3--:R-:W-:Y:S01]  /*6ba0*/  IMAD.X R5, R0, 0x1, R5, P2 ;  /* 0x0000000100057824 */ /* 0x008fe200010e0605 */
[----:B------:R-:W-:-:S09]  /*6bb0*/  PRMT R59, RZ, 0x7610, R59 ;  /* 0x00007610ff3b7816 */ /* 0x000fd2000000003b */
[----:B------:R1:W3:Y:S01]  /*6bc0*/  @P0 LDG.E.U8 R57, desc[UR14][R4.64] ;  /* 0x0000000e04390981 */ /* 0x0002e2000c1e1100 */
[----:B0-----:R-:W-:-:S03]  /*6bd0*/  IADD3 R8, P3, R2, R9, RZ ;  /* 0x0000000902087210 */ /* 0x001fc60007f7e0ff */
[----:B------:R-:W3:Y:S01]  /*6be0*/  LDL R9, [R1+0x24c] ;  /* 0x00024c0001097983 */ /* 0x000ee20000100800 */
[----:B-1----:R-:W-:Y:S02]  /*6bf0*/  IADD3 R4, P1, R2, R11, RZ ;  /* 0x0000000b02047210 */ /* 0x002fe40007f3e0ff */
[----:B------:R-:W-:Y:S01]  /*6c00*/  PRMT R61, RZ, 0x7610, R61 ;  /* 0x00007610ff3d7816 */ /* 0x000fe2000000003d */
[----:B------:R-:W3:Y:S02]  /*6c10*/  LDL R11, [R1+0x26c] ;  /* 0x00026c00010b7983 */ /* 0x000ee40000100800 */
[----:B--2---:R-:W-:Y:S01]  /*6c20*/  IMAD.X R5, R0, 0x1, R10, P1 ;  /* 0x0000000100057824 */ /* 0x004fe200008e060a */
        /* <DEDUP_REMOVED lines=229> */
[----:B------:R-:W3:Y:S01]  /*7a80*/  LDL R10, [R1+0x388] ;  /* 0x00038800010a7983 */ /* 0x000ee20000100800 */
[----:B------:R-:W-:-:S03]  /*7a90*/  PRMT R47, RZ, 0x7610, R47 ;  /* 0x00007610ff2f7816 */ /* 0x000fc6000000002f */
[----:B------:R-:W3:Y:S04]  /*7aa0*/  LDL R7, [R1+0x37c] ;  /* 0x00037c0001077983 */ /* 0x000ee80000100800 */
[----:B------:R0:W3:Y:S04]  /*7ab0*/  @P1 LDG.E.U8 R98, desc[UR14][R8.64] ;  /* 0x0000000e08621981 */ /* 0x0000e8000c1e1100 */
[----:B------:R-:W0:Y:S01]  /*7ac0*/  LDL R9, [R1+0x390] ;  /* 0x0003900001097983 */ /* 0x000e220000100800 */
[C---:B----4-:R-:W-:Y:S02]  /*7ad0*/  IADD3 R6, P3, R2.reuse, R4, RZ ;  /* 0x0000000402067210 */ /* 0x050fe40007f7e0ff */
[----:B--2---:R-:W-:-:S02]  /*7ae0*/  IADD3 R4, P2, R2, R5, RZ ;  /* 0x0000000502047210 */ /* 0x004fc40007f5e0ff */
[----:B------:R-:W2:Y:S01]  /*7af0*/  LDL R5, [R1+0x394] ;  /* 0x0003940001057983 */ /* 0x000ea20000100800 */
[----:B------:R-:W-:Y:S02]  /*7b00*/  PRMT R99, RZ, 0x7610, R99 ;  /* 0x00007610ff637816 */ /* 0x000fe40000000063 */
[----:B--2---:R-:W-:-:S05]  /*7b10*/  IMAD.X R5, R0, 0x1, R5, P2 ;  /* 0x0000000100057824 */ /* 0x004fca00010e0605 */
[----:B------:R1:W2:Y:S04]  /*7b20*/  @P0 LDG.E.U8 R47, desc[UR14][R4.64] ;  /* 0x0000000e042f0981 */ /* 0x0002a8000c1e1100 */
[----:B------:R-:W4:Y:S01]  /*7b30*/  LDL R5, [R1+0x384] ;  /* 0x0003840001057983 */ /* 0x000f220000100800 */
[----:B---3--:R-:W-:Y:S01]  /*7b40*/  IMAD.X R7, R0, 0x1, R7, P3 ;  /* 0x0000000100077824 */ /* 0x008fe200018e0607 */
[----:B0-----:R-:W-:-:S04]  /*7b50*/  IADD3 R8, P3, R2, R9, RZ ;  /* 0x0000000902087210 */ /* 0x001fc80007f7e0ff */
[----:B------:R0:W3:Y:S01]  /*7b60*/  @P1 LDG.E.U8 R99, desc[UR14][R6.64] ;  /* 0x0000000e06631981 */ /* 0x0000e2000c1e1100 */
[----:B-1----:R-:W-:Y:S01]  /*7b70*/  IADD3 R4, P1, R2, R10, RZ ;  /* 0x0000000a02047210 */ /* 0x002fe20007f3e0ff */
[----:B------:R-:W-:Y:S01]  /*7b80*/  IMAD.X R9, R0, 0x1, R11, P3 ;  /* 0x0000000100097824 */ /* 0x000fe200018e060b */
[----:B------:R-:W-:Y:S01]  /*7b90*/  PRMT R52, RZ, 0x7610, R52 ;  /* 0x00007610ff347816 */ /* 0x000fe20000000034 */
[----:B------:R-:W2:Y:S01]  /*7ba0*/  LDL R11, [R1+0x3b4] ;  /* 0x0003b400010b7983 */ /* 0x000ea20000100800 */
[----:B------:R-:W-:Y:S02]  /*7bb0*/  PRMT R50, RZ, 0x7610, R50 ;  /* 0x00007610ff327816 */ /* 0x000fe40000000032 */
[----:B------:R-:W-:Y:S01]  /*7bc0*/  PRMT R100, RZ, 0x7610, R100 ;  /* 0x00007610ff647816 */ /* 0x000fe20000000064 */
[----:B------:R-:W3:Y:S04]  /*7bd0*/  LDL R10, [R1+0x3a8] ;  /* 0x0003a800010a7983 */ /* 0x000ee80000100800 */
[----:B------:R-:W0:Y:S04]  /*7be0*/  LDL R7, [R1+0x3a0] ;  /* 0x0003a00001077983 */ /* 0x000e280000100800 */
[----:B------:R-:W3:Y:S04]  /*7bf0*/  @P0 LDG.E.U8 R52, desc[UR14][R8.64] ;  /* 0x0000000e08340981 */ /* 0x000ee8000c1e1100 */
[----:B------:R-:W2:Y:S01]  /*7c00*/  LDL R8, [R1+0x39c] ;  /* 0x00039c0001087983 */ /* 0x000ea20000100800 */
[----:B------:R-:W-:-:S03]  /*7c10*/  PRMT R48, RZ, 0x7610, R48 ;  /* 0x00007610ff307816 */ /* 0x000fc60000000030 */
[----:B------:R-:W3:Y:S01]  /*7c20*/  LDL R9, [R1+0x3a4] ;  /* 0x0003a40001097983 */ /* 0x000ee20000100800 */
[----:B----4-:R-:W-:-:S05]  /*7c30*/  IMAD.X R5, R0, 0x1, R5, P1 ;  /* 0x0000000100057824 */ /* 0x010fca00008e0605 */
[----:B------:R1:W4:Y:S04]  /*7c40*/  @P0 LDG.E.U8 R50, desc[UR14][R4.64] ;  /* 0x0000000e04320981 */ /* 0x000328000c1e1100 */
[----:B------:R-:W1:Y:S01]  /*7c50*/  LDL R5, [R1+0x3b8] ;  /* 0x0003b80001057983 */ /* 0x000e620000100800 */
[----:B0-----:R-:W-:-:S05]  /*7c60*/  IADD3 R6, P2, R2, R7, RZ ;  /* 0x0000000702067210 */ /* 0x001fca0007f5e0ff */
[----:B--2---:R-:W-:Y:S01]  /*7c70*/  IMAD.X R7, R0, 0x1, R8, P2 ;  /* 0x0000000100077824 */ /* 0x004fe200010e0608 */
[----:B------:R-:W-:Y:S01]  /*7c80*/  ISETP.GT.AND P1, PT, R3, 0x14, PT ;  /* 0x000000140300780c */ /* 0x000fe20003f24270 */
[----:B------:R-:W2:Y:S04]  /*7c90*/  LDL R8, [R1+0x3c0] ;  /* 0x0003c00001087983 */ /* 0x000ea80000100800 */
[----:B------:R0:W4:Y:S04]  /*7ca0*/  @P0 LDG.E.U8 R100, desc[UR14][R6.64] ;  /* 0x0000000e06640981 */ /* 0x000128000c1e1100 */
[----:B------:R-:W2:Y:S01]  /*7cb0*/  LDL R7, [R1+0x3ac] ;  /* 0x0003ac0001077983 */ /* 0x000ea20000100800 */
[----:B-1----:R-:W-:-:S03]  /*7cc0*/  IADD3 R4, P2, R2, R5, RZ ;  /* 0x0000000502047210 */ /* 0x002fc60007f5e0ff */
[----:B------:R-:W0:Y:S02]  /*7cd0*/  LDL R5, [R1+0x3b0] ;  /* 0x0003b00001057983 */ /* 0x000e240000100800 */
[----:B0-----:R-:W-:Y:S01]  /*7ce0*/  IADD3 R6, P0, R2, R5, RZ ;  /* 0x0000000502067210 */ /* 0x001fe20007f1e0ff */
[----:B------:R-:W-:-:S05]  /*7cf0*/  IMAD.X R5, R0, 0x1, R11, P2 ;  /* 0x0000000100057824 */ /* 0x000fca00010e060b */
[----:B------:R0:W4:Y:S04]  /*7d00*/  @P1 LDG.E.U8 R48, desc[UR14][R4.64] ;  /* 0x0000000e04301981 */ /* 0x000128000c1e1100 */
[----:B------:R-:W0:Y:S01]  /*7d10*/  LDL R5, [R1+0x3d8] ;  /* 0x0003d80001057983 */ /* 0x000e220000100800 */
[----:B---3--:R-:W-:Y:S01]  /*7d20*/  IADD3 R10, P2, R2, R10, RZ ;  /* 0x0000000a020a7210 */ /* 0x008fe20007f5e0ff */
[----:B--2---:R-:W-:Y:S01]  /*7d30*/  IMAD.X R7, R0, 0x1, R7, P0 ;  /* 0x0000000100077824 */ /* 0x004fe200000e0607 */
[----:B------:R-:W-:-:S03]  /*7d40*/  PRMT R101, RZ, 0x7610, R101 ;  /* 0x00007610ff657816 */ /* 0x000fc60000000065 */
[----:B------:R-:W-:-:S03]  /*7d50*/  IMAD.X R11, R0, 0x1, R9, P2 ;  /* 0x00000001000b7824 */ /* 0x000fc600010e0609 */
[----:B------:R1:W2:Y:S04]  /*7d60*/  @P1 LDG.E.U8 R101, desc[UR14][R6.64] ;  /* 0x0000000e06651981 */ /* 0x0002a8000c1e1100 */
[----:B------:R-:W3:Y:S04]  /*7d70*/  LDL R6, [R1+0x3bc] ;  /* 0x0003bc0001067983 */ /* 0x000ee80000100800 */
[----:B------:R-:W1:Y:S01]  /*7d80*/  LDL R7, [R1+0x3d0] ;  /* 0x0003d00001077983 */ /* 0x000e620000100800 */
[----:B0-----:R-:W-:-:S03]  /*7d90*/  IADD3 R4, P2, R2, R5, RZ ;  /* 0x0000000502047210 */ /* 0x001fc60007f5e0ff */
[----:B------:R-:W4:Y:S01]  /*7da0*/  LDL R5, [R1+0x3d4] ;  /* 0x0003d40001057983 */ /* 0x000f220000100800 */
[----:B------:R-:W-:Y:S02]  /*7db0*/  ISETP.GT.AND P0, PT, R3, 0x15, PT ;  /* 0x000000150300780c */ /* 0x000fe40003f04270 */
[----:B------:R-:W-:Y:S02]  /*7dc0*/  IADD3 R8, P3, R2, R8, RZ ;  /* 0x0000000802087210 */ /* 0x000fe40007f7e0ff */
[----:B------:R-:W-:Y:S02]  /*7dd0*/  PRMT R45, RZ, 0x7610, R45 ;  /* 0x00007610ff2d7816 */ /* 0x000fe4000000002d */
[----:B------:R-:W-:Y:S01]  /*7de0*/  PRMT R103, RZ, 0x7610, R103 ;  /* 0x00007610ff677816 */ /* 0x000fe20000000067 */
[----:B---3--:R-:W-:Y:S01]  /*7df0*/  IMAD.X R9, R0, 0x1, R6, P3 ;  /* 0x0000000100097824 */ /* 0x008fe200018e0606 */
[----:B-1----:R-:W-:-:S04]  /*7e00*/  IADD3 R6, P3, R2, R7, RZ ;  /* 0x0000000702067210 */ /* 0x002fc80007f7e0ff */
[----:B------:R0:W3:Y:S04]  /*7e10*/  @P1 LDG.E.U8 R103, desc[UR14][R8.64] ;  /* 0x0000000e08671981 */ /* 0x0000e8000c1e1100 */
[----:B------:R-:W2:Y:S04]  /*7e20*/  LDL R7, [R1+0x3cc] ;  /* 0x0003cc0001077983 */ /* 0x000ea80000100800 */
[----:B------:R-:W0:Y:S01]  /*7e30*/  LDL R9, [R1+0x3c8] ;  /* 0x0003c80001097983 */ /* 0x000e220000100800 */
[----:B----4-:R-:W-:-:S05]  /*7e40*/  IMAD.X R5, R0, 0x1, R5, P2 ;  /* 0x0000000100057824 */ /* 0x010fca00010e0605 */
[----:B------:R1:W4:Y:S04]  /*7e50*/  @P0 LDG.E.U8 R45, desc[UR14][R4.64] ;  /* 0x0000000e042d0981 */ /* 0x000328000c1e1100 */
[----:B------:R-:W1:Y:S01]  /*7e60*/  LDL R5, [R1+0x3e0] ;  /* 0x0003e00001057983 */ /* 0x000e620000100800 */
[----:B------:R-:W-:Y:S01]  /*7e70*/  PRMT R43, RZ, 0x7610, R43 ;  /* 0x00007610ff2b7816 */ /* 0x000fe2000000002b */
[----:B--2---:R-:W-:-:S05]  /*7e80*/  IMAD.X R7, R0, 0x1, R7, P3 ;  /* 0x0000000100077824 */ /* 0x004fca00018e0607 */
[----:B------:R2:W3:Y:S01]  /*7e90*/  @P0 LDG.E.U8 R43, desc[UR14][R6.64] ;  /* 0x0000000e062b0981 */ /* 0x0004e2000c1e1100 */
[----:B0-----:R-:W-:-:S03]  /*7ea0*/  IADD3 R8, P2, R2, R9, RZ ;  /* 0x0000000902087210 */ /* 0x001fc60007f5e0ff */
[----:B------:R-:W2:Y:S04]  /*7eb0*/  LDL R9, [R1+0x3c4] ;  /* 0x0003c40001097983 */ /* 0x000ea80000100800 */
[----:B------:R-:W4:Y:S01]  /*7ec0*/  LDL R7, [R1+0x3f8] ;  /* 0x0003f80001077983 */ /* 0x000f220000100800 */
[----:B-1----:R-:W-:-:S03]  /*7ed0*/  IADD3 R4, P3, R2, R5, RZ ;  /* 0x0000000502047210 */ /* 0x002fc60007f7e0ff */
[----:B------:R-:W3:Y:S01]  /*7ee0*/  LDL R5, [R1+0x3dc] ;  /* 0x0003dc0001057983 */ /* 0x000ee20000100800 */
[----:B------:R-:W-:Y:S01]  /*7ef0*/  PRMT R104, RZ, 0x7610, R104 ;  /* 0x00007610ff687816 */ /* 0x000fe20000000068 */
[----:B--2---:R-:W-:Y:S01]  /*7f00*/  IMAD.X R9, R0, 0x1, R9, P2 ;  /* 0x0000000100097824 */ /* 0x004fe200010e0609 */
[----:B----4-:R-:W-:Y:S02]  /*7f10*/  IADD3 R6, P2, R2, R7, RZ ;  /* 0x0000000702067210 */ /* 0x010fe40007f5e0ff */
[----:B------:R-:W2:Y:S01]  /*7f20*/  LDL R7, [R1+0x3f4] ;  /* 0x0003f40001077983 */ /* 0x000ea20000100800 */
[----:B---3--:R-:W-:-:S05]  /*7f30*/  IMAD.X R5, R0, 0x1, R5, P3 ;  /* 0x0000000100057824 */ /* 0x008fca00018e0605 */
[----:B------:R0:W3:Y:S04]  /*7f40*/  @P0 LDG.E.U8 R104, desc[UR14][R4.64] ;  /* 0x0000000e04680981 */ /* 0x0000e8000c1e1100 */
[----:B------:R-:W0:Y:S01]  /*7f50*/  LDL R5, [R1+0x3f0] ;  /* 0x0003f00001057983 */ /* 0x000e220000100800 */
[----:B------:R-:W-:Y:S02]  /*7f60*/  PRMT R102, RZ, 0x7610, R102 ;  /* 0x00007610ff667816 */ /* 0x000fe40000000066 */
[----:B------:R-:W-:-:S04]  /*7f70*/  PRMT R41, RZ, 0x7610, R41 ;  /* 0x00007610ff297816 */ /* 0x000fc80000000029 */
[----:B------:R-:W4:Y:S01]  /*7f80*/  @P1 LDG.E.U8 R102, desc[UR14][R10.64] ;  /* 0x0000000e0a661981 */ /* 0x000f22000c1e1100 */
[----:B------:R-:W-:Y:S02]  /*7f90*/  ISETP.GT.AND P1, PT, R3, 0x16, PT ;  /* 0x000000160300780c */ /* 0x000fe40003f24270 */
[----:B------:R-:W-:Y:S01]  /*7fa0*/  PRMT R46, RZ, 0x7610, R46 ;  /* 0x00007610ff2e7816 */ /* 0x000fe2000000002e */
[----:B------:R-:W3:Y:S01]  /*7fb0*/  @P0 LDG.E.U8 R41, desc[UR14][R8.64] ;  /* 0x0000000e08290981 */ /* 0x000ee2000c1e1100 */
[----:B--2---:R-:W-:-:S09]  /*7fc0*/  IMAD.X R7, R0, 0x1, R7, P2 ;  /* 0x0000000100077824 */ /* 0x004fd200010e0607 */
[----:B------:R1:W2:Y:S04]  /*7fd0*/  @P1 LDG.E.U8 R46, desc[UR14][R6.64] ;  /* 0x0000000e062e1981 */ /* 0x0002a8000c1e1100 */
[----:B------:R-:W1:Y:S01]  /*7fe0*/  LDL R7, [R1+0x3e8] ;  /* 0x0003e80001077983 */ /* 0x000e620000100800 */
[----:B0-----:R-:W-:-:S03]  /*7ff0*/  IADD3 R4, P0, R2, R5, RZ ;  /* 0x0000000502047210 */ /* 0x001fc60007f1e0ff */
[----:B------:R-:W4:Y:S01]  /*8000*/  LDL R5, [R1+0x3ec] ;  /* 0x0003ec0001057983 */ /* 0x000f220000100800 */
[----:B------:R-:W-:Y:S01]  /*8010*/  PRMT R105, RZ, 0x7610, R105 ;  /* 0x00007610ff697816 */ /* 0x000fe20000000069 */
[----:B----4-:R-:W-:Y:S01]  /*8020*/  IMAD.X R5, R0, 0x1, R5, P0 ;  /* 0x0000000100057824 */ /* 0x010fe200000e0605 */
[----:B-1----:R-:W-:Y:S02]  /*8030*/  IADD3 R6, P0, R2, R7, RZ ;  /* 0x0000000702067210 */ /* 0x002fe40007f1e0ff */
[----:B------:R-:W4:Y:S04]  /*8040*/  LDL R7, [R1+0x3e4] ;  /* 0x0003e40001077983 */ /* 0x000f280000100800 */
[----:B------:R0:W2:Y:S04]  /*8050*/  @P1 LDG.E.U8 R105, desc[UR14][R4.64] ;  /* 0x0000000e04691981 */ /* 0x0000a8000c1e1100 */
[----:B------:R-:W0:Y:S01]  /*8060*/  LDL R5, [R1+0x400] ;  /* 0x0004000001057983 */ /* 0x000e220000100800 */
[----:B----4-:R-:W-:Y:S01]  /*8070*/  IMAD.X R7, R0, 0x1, R7, P0 ;  /* 0x0000000100077824 */ /* 0x010fe200000e0607 */
[----:B0-----:R-:W-:-:S02]  /*8080*/  IADD3 R4, P0, R2, R5, RZ ;  /* 0x0000000502047210 */ /* 0x001fc40007f1e0ff */
[----:B------:R-:W4:Y:S01]  /*8090*/  LDL R5, [R1+0x3fc] ;  /* 0x0003fc0001057983 */ /* 0x000f220000100800 */
[----:B------:R-:W-:Y:S02]  /*80a0*/  PRMT R107, RZ, 0x7610, R107 ;  /* 0x00007610ff6b7816 */ /* 0x000fe4000000006b */
[----:B----4-:R-:W-:-:S05]  /*80b0*/  IMAD.X R5, R0, 0x1, R5, P0 ;  /* 0x0000000100057824 */ /* 0x010fca00000e0605 */
[----:B------:R0:W4:Y:S04]  /*80c0*/  @P1 LDG.E.U8 R107, desc[UR14][R4.64] ;  /* 0x0000000e046b1981 */ /* 0x000128000c1e1100 */
[----:B------:R-:W0:Y:S01]  /*80d0*/  LDL R5, [R1+0x418] ;  /* 0x0004180001057983 */ /* 0x000e220000100800 */
[----:B------:R-:W-:Y:S02]  /*80e0*/  ISETP.GT.AND P2, PT, R3, 0x17, PT ;  /* 0x000000170300780c */ /* 0x000fe40003f44270 */
[----:B0-----:R-:W-:Y:S02]  /*80f0*/  IADD3 R4, P0, R2, R5, RZ ;  /* 0x0000000502047210 */ /* 0x001fe40007f1e0ff */
[----:B------:R-:W3:Y:S01]  /*8100*/  LDL R5, [R1+0x414] ;  /* 0x0004140001057983 */ /* 0x000ee20000100800 */
[----:B------:R-:W-:-:S02]  /*8110*/  PRMT R39, RZ, 0x7610, R39 ;  /* 0x00007610ff277816 */ /* 0x000fc40000000027 */
[----:B---3--:R-:W-:-:S06]  /*8120*/  IMAD.X R5, R0, 0x1, R5, P0 ;  /* 0x0000000100057824 */ /* 0x008fcc00000e0605 */
[----:B------:R0:W3:Y:S04]  /*8130*/  @P2 LDG.E.U8 R39, desc[UR14][R4.64] ;  /* 0x0000000e04272981 */ /* 0x0000e8000c1e1100 */
[----:B------:R-:W0:Y:S02]  /*8140*/  LDL R5, [R1+0x410] ;  /* 0x0004100001057983 */ /* 0x000e240000100800 */
[----:B0-----:R-:W-:Y:S02]  /*8150*/  IADD3 R4, P0, R2, R5, RZ ;  /* 0x0000000502047210 */ /* 0x001fe40007f1e0ff */
[----:B------:R-:W2:Y:S01]  /*8160*/  LDL R5, [R1+0x40c] ;  /* 0x00040c0001057983 */ /* 0x000ea20000100800 */
[----:B------:R-:W-:Y:S02]  /*8170*/  PRMT R44, RZ, 0x7610, R44 ;  /* 0x00007610ff2c7816 */ /* 0x000fe4000000002c */
[----:B--2---:R-:W-:-:S05]  /*8180*/  IMAD.X R5, R0, 0x1, R5, P0 ;  /* 0x0000000100057824 */ /* 0x004fca00000e0605 */
[----:B------:R0:W2:Y:S04]  /*8190*/  @P2 LDG.E.U8 R44, desc[UR14][R4.64] ;  /* 0x0000000e042c2981 */ /* 0x0000a8000c1e1100 */
[----:B------:R-:W0:Y:S01]  /*81a0*/  LDL R5, [R1+0x408] ;  /* 0x0004080001057983 */ /* 0x000e220000100800 */
[----:B------:R-:W-:-:S06]  /*81b0*/  PRMT R106, RZ, 0x7610, R106 ;  /* 0x00007610ff6a7816 */ /* 0x000fcc000000006a */
[----:B------:R-:W4:Y:S04]  /*81c0*/  @P1 LDG.E.U8 R106, desc[UR14][R6.64] ;  /* 0x0000000e066a1981 */ /* 0x000f28000c1e1100 */
[----:B------:R-:W3:Y:S04]  /*81d0*/  LDL R7, [R1+0x420] ;  /* 0x0004200001077983 */ /* 0x000ee80000100800 */
[----:B------:R-:W2:Y:S01]  /*81e0*/  LDL R6, [R1+0x41c] ;  /* 0x00041c0001067983 */ /* 0x000ea20000100800 */
[----:B0-----:R-:W-:-:S03]  /*81f0*/  IADD3 R4, P0, R2, R5, RZ ;  /* 0x0000000502047210 */ /* 0x001fc60007f1e0ff */
[----:B------:R-:W4:Y:S01]  /*8200*/  LDL R5, [R1+0x404] ;  /* 0x0004040001057983 */ /* 0x000f220000100800 */
[----:B------:R-:W-:Y:S02]  /*8210*/  PRMT R42, RZ, 0x7610, R42 ;  /* 0x00007610ff2a7816 */ /* 0x000fe4000000002a */
[----:B------:R-:W-:Y:S01]  /*8220*/  PRMT R40, RZ, 0x7610, R40 ;  /* 0x00007610ff287816 */ /* 0x000fe20000000028 */
[----:B----4-:R-:W-:-:S05]  /*8230*/  IMAD.X R5, R0, 0x1, R5, P0 ;  /* 0x0000000100057824 */ /* 0x010fca00000e0605 */
[----:B------:R3:W4:Y:S02]  /*8240*/  @P2 LDG.E.U8 R42, desc[UR14][R4.64] ;  /* 0x0000000e042a2981 */ /* 0x000724000c1e1100 */
[----:B---3--:R-:W-:Y:S02]  /*8250*/  IADD3 R4, P0, R2, R7, RZ ;  /* 0x0000000702047210 */ /* 0x008fe40007f1e0ff */
[----:B------:R-:W-:Y:S01]  /*8260*/  ISETP.GT.AND P1, PT, R3, 0x18, PT ;  /* 0x000000180300780c */ /* 0x000fe20003f24270 */
[----:B------:R-:W3:Y:S02]  /*8270*/  LDL R7, [R1+0x440] ;  /* 0x0004400001077983 */ /* 0x000ee40000100800 */
[----:B--2---:R-:W-:Y:S01]  /*8280*/  IMAD.X R5, R0, 0x1, R6, P0 ;  /* 0x0000000100057824 */ /* 0x004fe200000e0606 */
[----:B------:R-:W-:Y:S01]  /*8290*/  PRMT R38, RZ, 0x7610, R38 ;  /* 0x00007610ff267816 */ /* 0x000fe20000000026 */
[----:B------:R-:W2:Y:S04]  /*82a0*/  LDL R6, [R1+0x43c] ;  /* 0x00043c0001067983 */ /* 0x000ea80000100800 */
[----:B------:R0:W4:Y:S04]  /*82b0*/  @P2 LDG.E.U8 R40, desc[UR14][R4.64] ;  /* 0x0000000e04282981 */ /* 0x000128000c1e1100 */
[----:B------:R-:W0:Y:S02]  /*82c0*/  LDL R5, [R1+0x438] ;  /* 0x0004380001057983 */ /* 0x000e240000100800 */
[----:B0-----:R-:W-:-:S02]  /*82d0*/  IADD3 R4, P0, R2, R5, RZ ;  /* 0x0000000502047210 */ /* 0x001fc40007f1e0ff */
[----:B------:R-:W3:Y:S03]  /*82e0*/  LDL R5, [R1+0x434] ;  /* 0x0004340001057983 */ /* 0x000ee60000100800 */
[----:B---3--:R-:W-:-:S05]  /*82f0*/  IMAD.X R5, R0, 0x1, R5, P0 ;  /* 0x0000000100057824 */ /* 0x008fca00000e0605 */
[----:B------:R0:W3:Y:S04]  /*8300*/  @P1 LDG.E.U8 R38, desc[UR14][R4.64] ;  /* 0x0000000e04261981 */ /* 0x0000e8000c1e1100 */
[----:B------:R-:W0:Y:S02]  /*8310*/  LDL R5, [R1+0x430] ;  /* 0x0004300001057983 */ /* 0x000e240000100800 */
[----:B0-----:R-:W-:Y:S02]  /*8320*/  IADD3 R4, P0, R2, R5, RZ ;  /* 0x0000000502047210 */ /* 0x001fe40007f1e0ff */
[----:B------:R-:W2:Y:S01]  /*8330*/  LDL R5, [R1+0x42c] ;  /* 0x00042c0001057983 */ /* 0x000ea20000100800 */
[----:B------:R-:W-:Y:S02]  /*8340*/  PRMT R36, RZ, 0x7610, R36 ;  /* 0x00007610ff247816 */ /* 0x000fe40000000024 */
[----:B--2---:R-:W-:-:S05]  /*8350*/  IMAD.X R5, R0, 0x1, R5, P0 ;  /* 0x0000000100057824 */ /* 0x004fca00000e0605 */
[----:B------:R0:W2:Y:S04]  /*8360*/  @P1 LDG.E.U8 R36, desc[UR14][R4.64] ;  /* 0x0000000e04241981 */ /* 0x0000a8000c1e1100 */
[----:B------:R-:W0:Y:S02]  /*8370*/  LDL R5, [R1+0x428] ;  /* 0x0004280001057983 */ /* 0x000e240000100800 */
[----:B0-----:R-:W-:Y:S02]  /*8380*/  IADD3 R4, P0, R2, R5, RZ ;  /* 0x0000000502047210 */ /* 0x001fe40007f1e0ff */
[----:B------:R-:W4:Y:S01]  /*8390*/  LDL R5, [R1+0x424] ;  /* 0x0004240001057983 */ /* 0x000f220000100800 */
[----:B------:R-:W-:Y:S02]  /*83a0*/  PRMT R35, RZ, 0x7610, R35 ;  /* 0x00007610ff237816 */ /* 0x000fe40000000023 */
[----:B------:R-:W-:Y:S01]  /*83b0*/  PRMT R32, RZ, 0x7610, R32 ;  /* 0x00007610ff207816 */ /* 0x000fe20000000020 */
[----:B----4-:R-:W-:-:S05]  /*83c0*/  IMAD.X R5, R0, 0x1, R5, P0 ;  /* 0x0000000100057824 */ /* 0x010fca00000e0605 */
[----:B------:R0:W4:Y:S02]  /*83d0*/  @P1 LDG.E.U8 R35, desc[UR14][R4.64] ;  /* 0x0000000e04231981 */ /* 0x000124000c1e1100 */
[----:B0-----:R-:W-:Y:S02]  /*83e0*/  IADD3 R4, P0, R2, R7, RZ ;  /* 0x0000000702047210 */ /* 0x001fe40007f1e0ff */
[----:B------:R-:W-:Y:S01]  /*83f0*/  PRMT R37, RZ, 0x7610, R37 ;  /* 0x00007610ff257816 */ /* 0x000fe20000000025 */
[----:B------:R-:W3:Y:S02]  /*8400*/  LDL R7, [R1+0x460] ;  /* 0x0004600001077983 */ /* 0x000ee40000100800 */
[----:B------:R-:W-:Y:S01]  /*8410*/  IMAD.X R5, R0, 0x1, R6, P0 ;  /* 0x0000000100057824 */ /* 0x000fe200000e0606 */
[----:B------:R-:W-:Y:S01]  /*8420*/  PRMT R34, RZ, 0x7610, R34 ;  /* 0x00007610ff227816 */ /* 0x000fe20000000022 */
[----:B------:R-:W2:Y:S04]  /*8430*/  LDL R6, [R1+0x45c] ;  /* 0x00045c0001067983 */ /* 0x000ea80000100800 */
[----:B------:R0:W4:Y:S04]  /*8440*/  @P1 LDG.E.U8 R32, desc[UR14][R4.64] ;  /* 0x0000000e04201981 */ /* 0x000128000c1e1100 */
[----:B------:R-:W0:Y:S01]  /*8450*/  LDL R5, [R1+0x458] ;  /* 0x0004580001057983 */ /* 0x000e220000100800 */
[----:B------:R-:W-:-:S02]  /*8460*/  ISETP.GT.AND P1, PT, R3, 0x19, PT ;  /* 0x000000190300780c */ /* 0x000fc40003f24270 */
[----:B0-----:R-:W-:Y:S02]  /*8470*/  IADD3 R4, P0, R2, R5, RZ ;  /* 0x0000000502047210 */ /* 0x001fe40007f1e0ff */
[----:B------:R-:W3:Y:S03]  /*8480*/  LDL R5, [R1+0x454] ;  /* 0x0004540001057983 */ /* 0x000ee60000100800 */
[----:B---3--:R-:W-:-:S06]  /*8490*/  IMAD.X R5, R0, 0x1, R5, P0 ;  /* 0x0000000100057824 */ /* 0x008fcc00000e0605 */
[----:B------:R0:W3:Y:S04]  /*84a0*/  @P1 LDG.E.U8 R37, desc[UR14][R4.64] ;  /* 0x0000000e04251981 */ /* 0x0000e8000c1e1100 */
[----:B------:R-:W0:Y:S02]  /*84b0*/  LDL R5, [R1+0x450] ;  /* 0x0004500001057983 */ /* 0x000e240000100800 */
[----:B0-----:R-:W-:Y:S02]  /*84c0*/  IADD3 R4, P0, R2, R5, RZ ;  /* 0x0000000502047210 */ /* 0x001fe40007f1e0ff */
[----:B------:R-:W2:Y:S03]  /*84d0*/  LDL R5, [R1+0x44c] ;  /* 0x00044c0001057983 */ /* 0x000ea60000100800 */
        /* <DEDUP_REMOVED lines=157> */
[----:B------:R0:W-:Y:S04]  /*8eb0*/  STL [R1+0x538], R2 ;  /* 0x0005380201007387 */ /* 0x0001e80000100800 */
[----:B------:R1:W-:Y:S01]  /*8ec0*/  STL [R1+0x534], R0 ;  /* 0x0005340001007387 */ /* 0x0003e20000100800 */
[----:B----4-:R-:W-:-:S05]  /*8ed0*/  IMAD.X R5, R0, 0x1, R5, P0 ;  /* 0x0000000100057824 */ /* 0x010fca00000e0605 */
[----:B------:R4:W3:Y:S02]  /*8ee0*/  @P1 LDG.E.U8 R21, desc[UR14][R4.64] ;  /* 0x0000000e04151981 */ /* 0x0008e4000c1e1100 */
[----:B----4-:R-:W-:-:S05]  /*8ef0*/  IADD3 R4, P0, R2, R7, RZ ;  /* 0x0000000702047210 */ /* 0x010fca0007f1e0ff */
[----:B------:R-:W-:-:S05]  /*8f00*/  IMAD.X R5, R0, 0x1, R6, P0 ;  /* 0x0000000100057824 */ /* 0x000fca00000e0606 */
[----:B------:R4:W3:Y:S04]  /*8f10*/  @P1 LDG.E.U8 R20, desc[UR14][R4.64] ;  /* 0x0000000e04141981 */ /* 0x0008e8000c1e1100 */
[----:B------:R-:W4:Y:S01]  /*8f20*/  LDL R5, [R1+0xb4] ;  /* 0x0000b40001057983 */ /* 0x000f220000100800 */
[----:B------:R-:W2:Y:S03]  /*8f30*/  S2R R7, SR_TID.X ;  /* 0x0000000000077919 */ /* 0x000ea60000002100 */
[----:B0-----:R-:W3:Y:S04]  /*8f40*/  LDL.LU R2, [R1+0xe0] ;  /* 0x0000e00001027983 */ /* 0x001ee80000300800 */
[----:B-1----:R-:W3:Y:S01]  /*8f50*/  LDL.LU R0, [R1+0xf0] ;  /* 0x0000f00001007983 */ /* 0x002ee20000300800 */
[----:B--2---:R-:W-:-:S04]  /*8f60*/  LOP3.LUT R7, R7, 0x1f, RZ, 0xc0, !PT ;  /* 0x0000001f07077812 */ /* 0x004fc800078ec0ff */
[C---:B------:R-:W-:Y:S01]  /*8f70*/  ISETP.GE.AND P0, PT, R7.reuse, R3, PT ;  /* 0x000000030700720c */ /* 0x040fe20003f06270 */
[C---:B------:R-:W-:Y:S02]  /*8f80*/  IMAD R6, R7.reuse, UR6, RZ ;  /* 0x0000000607067c24 */ /* 0x040fe4000f8e02ff */
[----:B------:R-:W-:Y:S01]  /*8f90*/  IMAD R7, R7, UR7, RZ ;  /* 0x0000000707077c24 */ /* 0x000fe2000f8e02ff */
[----:B------:R-:W-:Y:S01]  /*8fa0*/  PRMT R76, RZ, 0x7610, R76 ;  /* 0x00007610ff4c7816 */ /* 0x000fe2000000004c */
[----:B------:R-:W-:Y:S03]  /*8fb0*/  BAR.SYNC.DEFER_BLOCKING 0x0 ;  /* 0x0000000000007b1d */ /* 0x000fe60000010000 */
[----:B----4-:R-:W-:-:S03]  /*8fc0*/  IADD3 R4, P1, R7, R5, RZ ;  /* 0x0000000507047210 */ /* 0x010fc60007f3e0ff */
[----:B------:R-:W2:Y:S01]  /*8fd0*/  LDL R5, [R1+0xb0] ;  /* 0x0000b00001057983 */ /* 0x000ea20000100800 */
[----:B------:R-:W-:-:S05]  /*8fe0*/  SHF.R.S32.HI R6, RZ, 0x1f, R6 ;  /* 0x0000001fff067819 */ /* 0x000fca0000011406 */
[----:B--2---:R-:W-:-:S05]  /*8ff0*/  IMAD.X R5, R6, 0x1, R5, P1 ;  /* 0x0000000106057824 */ /* 0x004fca00008e0605 */
[----:B------:R0:W2:Y:S04]  /*9000*/  @!P0 LDG.E.U8 R76, desc[UR14][R4.64] ;  /* 0x0000000e044c8981 */ /* 0x0000a8000c1e1100 */
[----:B------:R-:W0:Y:S02]  /*9010*/  LDL R5, [R1+0xbc] ;  /* 0x0000bc0001057983 */ /* 0x000e240000100800 */
[----:B0-----:R-:W-:Y:S02]  /*9020*/  IADD3 R4, P1, R7, R5, RZ ;  /* 0x0000000507047210 */ /* 0x001fe40007f3e0ff */
[----:B------:R-:W4:Y:S01]  /*9030*/  LDL R5, [R1+0xb8] ;  /* 0x0000b80001057983 */ /* 0x000f220000100800 */
[----:B------:R-:W-:Y:S02]  /*9040*/  PRMT R87, RZ, 0x7610, R87 ;  /* 0x00007610ff577816 */ /* 0x000fe40000000057 */
[----:B----4-:R-:W-:-:S05]  /*9050*/  IMAD.X R5, R6, 0x1, R5, P1 ;  /* 0x0000000106057824 */ /* 0x010fca00008e0605 */
[----:B------:R0:W4:Y:S04]  /*9060*/  @!P0 LDG.E.U8 R87, desc[UR14][R4.64] ;  /* 0x0000000e04578981 */ /* 0x000128000c1e1100 */
[----:B------:R-:W0:Y:S02]  /*9070*/  LDL R5, [R1+0xc4] ;  /* 0x0000c40001057983 */ /* 0x000e240000100800 */
[----:B0-----:R-:W-:Y:S02]  /*9080*/  IADD3 R4, P1, R7, R5, RZ ;  /* 0x0000000507047210 */ /* 0x001fe40007f3e0ff */
[----:B------:R-:W3:Y:S01]  /*9090*/  LDL R5, [R1+0xc0] ;  /* 0x0000c00001057983 */ /* 0x000ee20000100800 */
[----:B------:R-:W-:Y:S02]  /*90a0*/  PRMT R77, RZ, 0x7610, R77 ;  /* 0x00007610ff4d7816 */ /* 0x000fe4000000004d */
[----:B---3--:R-:W-:-:S05]  /*90b0*/  IMAD.X R5, R6, 0x1, R5, P1 ;  /* 0x0000000106057824 */ /* 0x008fca00008e0605 */
[----:B------:R0:W3:Y:S04]  /*90c0*/  @!P0 LDG.E.U8 R77, desc[UR14][R4.64] ;  /* 0x0000000e044d8981 */ /* 0x0000e8000c1e1100 */
[----:B------:R-:W0:Y:S02]  /*90d0*/  LDL R5, [R1+0xcc] ;  /* 0x0000cc0001057983 */ /* 0x000e240000100800 */
[----:B0-----:R-:W-:Y:S02]  /*90e0*/  IADD3 R4, P1, R7, R5, RZ ;  /* 0x0000000507047210 */ /* 0x001fe40007f3e0ff */
[----:B------:R-:W2:Y:S01]  /*90f0*/  LDL R5, [R1+0xc8] ;  /* 0x0000c80001057983 */ /* 0x000ea20000100800 */
[----:B------:R-:W-:Y:S02]  /*9100*/  PRMT R86, RZ, 0x7610, R86 ;  /* 0x00007610ff567816 */ /* 0x000fe40000000056 */
        /* <DEDUP_REMOVED lines=14> */
[----:B------:R-:W0:Y:S01]  /*91f0*/  LDL R5, [R1+0xe4] ;  /* 0x0000e40001057983 */ /* 0x000e220000100800 */
[----:B------:R-:W-:-:S03]  /*9200*/  PRMT R79, RZ, 0x7610, R79 ;  /* 0x00007610ff4f7816 */ /* 0x000fc6000000004f */
[----:B------:R1:W-:Y:S01]  /*9210*/  STL [R1+0x540], R2 ;  /* 0x0005400201007387 */ /* 0x0003e20000100800 */
[----:B0-----:R-:W-:-:S05]  /*9220*/  IADD3 R4, P1, R7, R5, RZ ;  /* 0x0000000507047210 */ /* 0x001fca0007f3e0ff */
[----:B------:R-:W-:Y:S02]  /*9230*/  IMAD.X R5, R6, 0x1, R2, P1 ;  /* 0x0000000106057824 */ /* 0x000fe400008e0602 */
[----:B-1----:R-:W2:Y:S04]  /*9240*/  LDL.LU R2, [R1+0xfc] ;  /* 0x0000fc0001027983 */ /* 0x002ea80000300800 */
[----:B------:R0:W3:Y:S02]  /*9250*/  @!P0 LDG.E.U8 R79, desc[UR14][R4.64] ;  /* 0x0000000e044f8981 */ /* 0x0000e4000c1e1100 */
[----:B0-----:R-:W-:Y:S02]  /*9260*/  LOP3.LUT R4, R248, 0xffff, RZ, 0xc0, !PT ;  /* 0x0000fffff8047812 */ /* 0x001fe400078ec0ff */
[----:B------:R-:W-:-:S04]  /*9270*/  LOP3.LUT R5, R109, 0xffff, RZ, 0xc0, !PT ;  /* 0x0000ffff6d057812 */ /* 0x000fc800078ec0ff */
[----:B------:R-:W-:Y:S02]  /*9280*/  PRMT R109, R5, 0x3340, R4 ;  /* 0x00003340056d7816 */ /* 0x000fe40000000004 */
[----:B------:R-:W4:Y:S04]  /*9290*/  LDL R4, [R1+0xec] ;  /* 0x0000ec0001047983 */ /* 0x000f280000100800 */
[----:B------:R-:W2:Y:S01]  /*92a0*/  LDL R5, [R1+0xe8] ;  /* 0x0000e80001057983 */ /* 0x000ea20000100800 */
[----:B------:R-:W-:Y:S02]  /*92b0*/  PRMT R84, RZ, 0x7610, R84 ;  /* 0x00007610ff547816 */ /* 0x000fe40000000054 */
[----:B----4-:R-:W-:-:S05]  /*92c0*/  IADD3 R4, P1, R7, R4, RZ ;  /* 0x0000000407047210 */ /* 0x010fca0007f3e0ff */
[----:B--2---:R-:W-:-:S05]  /*92d0*/  IMAD.X R5, R6, 0x1, R5, P1 ;  /* 0x0000000106057824 */ /* 0x004fca00008e0605 */
[----:B------:R0:W2:Y:S02]  /*92e0*/  @!P0 LDG.E.U8 R84, desc[UR14][R4.64] ;  /* 0x0000000e04548981 */ /* 0x0000a4000c1e1100 */
[----:B0-----:R-:W-:Y:S02]  /*92f0*/  LOP3.LUT R4, R249, 0xffff, RZ, 0xc0, !PT ;  /* 0x0000fffff9047812 */ /* 0x001fe400078ec0ff */
[----:B------:R-:W-:-:S04]  /*9300*/  LOP3.LUT R5, R111, 0xffff, RZ, 0xc0, !PT ;  /* 0x0000ffff6f057812 */ /* 0x000fc800078ec0ff */
[----:B------:R-:W-:Y:S02]  /*9310*/  PRMT R111, R5, 0x3340, R4 ;  /* 0x00003340056f7816 */ /* 0x000fe40000000004 */
[----:B------:R-:W4:Y:S01]  /*9320*/  LDL R4, [R1+0xf4] ;  /* 0x0000f40001047983 */ /* 0x000f220000100800 */
[----:B------:R-:W-:-:S03]  /*9330*/  PRMT R80, RZ, 0x7610, R80 ;  /* 0x00007610ff507816 */ /* 0x000fc60000000050 */
[----:B------:R0:W-:Y:S01]  /*9340*/  STL [R1+0x53c], R0 ;  /* 0x00053c0001007387 */ /* 0x0001e20000100800 */
[----:B----4-:R-:W-:-:S05]  /*9350*/  IADD3 R4, P1, R7, R4, RZ ;  /* 0x0000000407047210 */ /* 0x010fca0007f3e0ff */
[----:B------:R-:W-:Y:S02]  /*9360*/  IMAD.X R5, R6, 0x1, R0, P1 ;  /* 0x0000000106057824 */ /* 0x000fe400008e0600 */
[----:B0-----:R-:W4:Y:S04]  /*9370*/  LDL.LU R0, [R1+0x10c] ;  /* 0x00010c0001007983 */ /* 0x001f280000300800 */
[----:B------:R0:W2:Y:S02]  /*9380*/  @!P0 LDG.E.U8 R80, desc[UR14][R4.64] ;  /* 0x0000000e04508981 */ /* 0x0000a4000c1e1100 */
[----:B0-----:R-:W-:Y:S02]  /*9390*/  LOP3.LUT R5, R113, 0xffff, RZ, 0xc0, !PT ;  /* 0x0000ffff71057812 */ /* 0x001fe400078ec0ff */
[----:B------:R-:W-:-:S04]  /*93a0*/  LOP3.LUT R4, R252, 0xffff, RZ, 0xc0, !PT ;  /* 0x0000fffffc047812 */ /* 0x000fc800078ec0ff */
[----:B------:R-:W-:Y:S02]  /*93b0*/  PRMT R113, R5, 0x3340, R4 ;  /* 0x0000334005717816 */ /* 0x000fe40000000004 */
[----:B------:R-:W3:Y:S01]  /*93c0*/  LDL R5, [R1+0xf8] ;  /* 0x0000f80001057983 */ /* 0x000ee20000100800 */
[----:B------:R-:W-:Y:S02]  /*93d0*/  IADD3 R4, P1, R7, R2, RZ ;  /* 0x0000000207047210 */ /* 0x000fe40007f3e0ff */
[----:B------:R-:W-:Y:S01]  /*93e0*/  PRMT R83, RZ, 0x7610, R83 ;  /* 0x00007610ff537816 */ /* 0x000fe20000000053 */
[----:B------:R0:W-:Y:S02]  /*93f0*/  STL [R1+0x548], R2 ;  /* 0x0005480201007387 */ /* 0x0001e40000100800 */
[----:B---3--:R-:W-:-:S05]  /*9400*/  IMAD.X R5, R6, 0x1, R5, P1 ;  /* 0x0000000106057824 */ /* 0x008fca00008e0605 */
[----:B------:R1:W3:Y:S02]  /*9410*/  @!P0 LDG.E.U8 R83, desc[UR14][R4.64] ;  /* 0x0000000e04538981 */ /* 0x0002e4000c1e1100 */
[----:B-1----:R-:W-:Y:S02]  /*9420*/  LOP3.LUT R4, R70, 0xffff, RZ, 0xc0, !PT ;  /* 0x0000ffff46047812 */ /* 0x002fe400078ec0ff */
[----:B------:R-:W-:Y:S02]  /*9430*/  LOP3.LUT R5, R128, 0xffff, RZ, 0xc0, !PT ;  /* 0x0000ffff80057812 */ /* 0x000fe400078ec0ff */
[----:B------:R-:W3:Y:S02]  /*9440*/  LDL.LU R128, [R1+0x72c] ;  /* 0x00072c0001807983 */ /* 0x000ee40000300800 */
[----:B------:R-:W-:Y:S02]  /*9450*/  PRMT R70, R5, 0x3340, R4 ;  /* 0x0000334005467816 */ /* 0x000fe40000000004 */
[----:B------:R-:W4:Y:S04]  /*9460*/  LDL R4, [R1+0x104] ;  /* 0x0001040001047983 */ /* 0x000f280000100800 */
[----:B------:R-:W2:Y:S01]  /*9470*/  LDL R5, [R1+0x100] ;  /* 0x0001000001057983 */ /* 0x000ea20000100800 */
[----:B------:R-:W-:-:S03]  /*9480*/  PRMT R81, RZ, 0x7610, R81 ;  /* 0x00007610ff517816 */ /* 0x000fc60000000051 */
[----:B0-----:R-:W3:Y:S01]  /*9490*/  LDL R2, [R1+0x110] ;  /* 0x0001100001027983 */ /* 0x001ee20000100800 */
[----:B----4-:R-:W-:-:S05]  /*94a0*/  IADD3 R4, P1, R7, R4, RZ ;  /* 0x0000000407047210 */ /* 0x010fca0007f3e0ff */
[----:B--2---:R-:W-:-:S05]  /*94b0*/  IMAD.X R5, R6, 0x1, R5, P1 ;  /* 0x0000000106057824 */ /* 0x004fca00008e0605 */
[----:B------:R0:W2:Y:S02]  /*94c0*/  @!P0 LDG.E.U8 R81, desc[UR14][R4.64] ;  /* 0x0000000e04518981 */ /* 0x0000a4000c1e1100 */
[----:B0-----:R-:W-:Y:S02]  /*94d0*/  LOP3.LUT R5, R108, 0xffff, RZ, 0xc0, !PT ;  /* 0x0000ffff6c057812 */ /* 0x001fe400078ec0ff */
[----:B------:R-:W-:-:S04]  /*94e0*/  LOP3.LUT R4, R251, 0xffff, RZ, 0xc0, !PT ;  /* 0x0000fffffb047812 */ /* 0x000fc800078ec0ff */
[----:B------:R-:W-:Y:S02]  /*94f0*/  PRMT R108, R5, 0x3340, R4 ;  /* 0x00003340056c7816 */ /* 0x000fe40000000004 */
[----:B------:R-:W4:Y:S01]  /*9500*/  LDL R5, [R1+0x108] ;  /* 0x0001080001057983 */ /* 0x000f220000100800 */
[----:B------:R-:W-:-:S03]  /*9510*/  IADD3 R4, P1, R7, R0, RZ ;  /* 0x0000000007047210 */ /* 0x000fc60007f3e0ff */
[----:B------:R0:W-:Y:S04]  /*9520*/  STL [R1+0x544], R0 ;  /* 0x0005440001007387 */ /* 0x0001e80000100800 */
[----:B0-----:R-:W3:Y:S01]  /*9530*/  LDL R0, [R1+0x114] ;  /* 0x0001140001007983 */ /* 0x001ee20000100800 */
[----:B------:R-:W-:Y:S02]  /*9540*/  PRMT R82, RZ, 0x7610, R82 ;  /* 0x00007610ff527816 */ /* 0x000fe40000000052 */
[----:B------:R-:W-:Y:S01]  /*9550*/  PRMT R252, RZ, 0x7610, R252 ;  /* 0x00007610fffc7816 */ /* 0x000fe200000000fc */
[----:B----4-:R-:W-:-:S05]  /*9560*/  IMAD.X R5, R6, 0x1, R5, P1 ;  /* 0x0000000106057824 */ /* 0x010fca00008e0605 */
[----:B------:R0:W4:Y:S02]  /*9570*/  @!P0 LDG.E.U8 R82, desc[UR14][R4.64] ;  /* 0x0000000e04528981 */ /* 0x000124000c1e1100 */
[----:B0-----:R-:W-:Y:S02]  /*9580*/  LOP3.LUT R5, R129, 0xffff, RZ, 0xc0, !PT ;  /* 0x0000ffff81057812 */ /* 0x001fe400078ec0ff */
[----:B------:R-:W-:Y:S01]  /*9590*/  LOP3.LUT R4, R110, 0xffff, RZ, 0xc0, !PT ;  /* 0x0000ffff6e047812 */ /* 0x000fe200078ec0ff */
[----:B------:R-:W4:Y:S03]  /*95a0*/  LDL.LU R129, [R1+0x728] ;  /* 0x0007280001817983 */ /* 0x000f260000300800 */
[----:B------:R-:W-:Y:S02]  /*95b0*/  PRMT R110, R5, 0x3340, R4 ;  /* 0x00003340056e7816 */ /* 0x000fe40000000004 */
[----:B---3--:R-:W-:-:S05]  /*95c0*/  IADD3 R4, P1, R7, R0, RZ ;  /* 0x0000000007047210 */ /* 0x008fca0007f3e0ff */
[----:B------:R-:W-:-:S05]  /*95d0*/  IMAD.X R5, R6, 0x1, R2, P1 ;  /* 0x0000000106057824 */ /* 0x000fca00008e0602 */
[----:B------:R0:W3:Y:S02]  /*95e0*/  @!P0 LDG.E.U8 R252, desc[UR14][R4.64] ;  /* 0x0000000e04fc8981 */ /* 0x0000e4000c1e1100 */
[----:B0-----:R-:W-:Y:S02]  /*95f0*/  LOP3.LUT R4, R112, 0xffff, RZ, 0xc0, !PT ;  /* 0x0000ffff70047812 */ /* 0x001fe400078ec0ff */
[----:B------:R-:W-:Y:S02]  /*9600*/  LOP3.LUT R5, R130, 0xffff, RZ, 0xc0, !PT ;  /* 0x0000ffff82057812 */ /* 0x000fe400078ec0ff */
[----:B------:R-:W4:Y:S02]  /*9610*/  LDL.LU R130, [R1+0x724] ;  /* 0x0007240001827983 */ /* 0x000f240000300800 */
[----:B------:R-:W-:Y:S02]  /*9620*/  PRMT R112, R5, 0x3340, R4 ;  /* 0x0000334005707816 */ /* 0x000fe40000000004 */
[----:B------:R-:W2:Y:S04]  /*9630*/  LDL.LU R2, [R1+0xac] ;  /* 0x0000ac0001027983 */ /* 0x000ea80000300800 */
[----:B------:R-:W3:Y:S04]  /*9640*/  LDL.LU R0, [R1+0xa8] ;  /* 0x0000a80001007983 */ /* 0x000ee80000300800 */
[----:B------:R-:W4:Y:S04]  /*9650*/  LDL R4, [R1+0x11c] ;  /* 0x00011c0001047983 */ /* 0x000f280000100800 */
[----:B------:R-:W2:Y:S01]  /*9660*/  LDL R5, [R1+0x118] ;  /* 0x0001180001057983 */ /* 0x000ea20000100800 */
[----:B------:R-:W-:-:S02]  /*9670*/  PRMT R251, RZ, 0x7610, R251 ;  /* 0x00007610fffb7816 */ /* 0x000fc400000000fb */
[----:B----4-:R-:W-:-:S05]  /*9680*/  IADD3 R4, P1, R7, R4, RZ ;  /* 0x0000000407047210 */ /* 0x010fca0007f3e0ff */
[----:B--2---:R-:W-:-:S05]  /*9690*/  IMAD.X R5, R6, 0x1, R5, P1 ;  /* 0x0000000106057824 */ /* 0x004fca00008e0605 */
[----:B------:R0:W2:Y:S02]  /*96a0*/  @!P0 LDG.E.U8 R251, desc[UR14][R4.64] ;  /* 0x0000000e04fb8981 */ /* 0x0000a4000c1e1100 */
[----:B0-----:R-:W-:Y:S02]  /*96b0*/  LOP3.LUT R4, R69, 0xffff, RZ, 0xc0, !PT ;  /* 0x0000ffff45047812 */ /* 0x001fe400078ec0ff */
[----:B------:R-:W-:Y:S02]  /*96c0*/  LOP3.LUT R5, R131, 0xffff, RZ, 0xc0, !PT ;  /* 0x0000ffff83057812 */ /* 0x000fe400078ec0ff */
[----:B------:R-:W4:Y:S02]  /*96d0*/  LDL.LU R131, [R1+0x720] ;  /* 0x0007200001837983 */ /* 0x000f240000300800 */
[----:B------:R-:W-:Y:S02]  /*96e0*/  PRMT R69, R5, 0x3340, R4 ;  /* 0x0000334005457816 */ /* 0x000fe40000000004 */
[----:B------:R-:W3:Y:S04]  /*96f0*/  LDL R4, [R1+0x124] ;  /* 0x0001240001047983 */ /* 0x000ee80000100800 */
[----:B------:R-:W2:Y:S01]  /*9700*/  LDL R5, [R1+0x120] ;  /* 0x0001200001057983 */ /* 0x000ea20000100800 */
[----:B------:R-:W-:-:S02]  /*9710*/  PRMT R249, RZ, 0x7610, R249 ;  /* 0x00007610fff97816 */ /* 0x000fc400000000f9 */
[----:B------:R-:W-:Y:S02]  /*9720*/  PRMT R248, RZ, 0x7610, R248 ;  /* 0x00007610fff87816 */ /* 0x000fe400000000f8 */
[----:B------:R-:W-:Y:S02]  /*9730*/  LOP3.LUT R9, R9, 0xffff, RZ, 0xc0, !PT ;  /* 0x0000ffff09097812 */ /* 0x000fe400078ec0ff */
[----:B------:R-:W-:Y:S02]  /*9740*/  LOP3.LUT R8, R8, 0xffff, RZ, 0xc0, !PT ;  /* 0x0000ffff08087812 */ /* 0x000fe400078ec0ff */
[----:B---3--:R-:W-:-:S05]  /*9750*/  IADD3 R4, P1, R7, R4, RZ ;  /* 0x0000000407047210 */ /* 0x008fca0007f3e0ff */
[----:B--2---:R-:W-:-:S05]  /*9760*/  IMAD.X R5, R6, 0x1, R5, P1 ;  /* 0x0000000106057824 */ /* 0x004fca00008e0605 */
[----:B------:R0:W2:Y:S02]  /*9770*/  @!P0 LDG.E.U8 R249, desc[UR14][R4.64] ;  /* 0x0000000e04f98981 */ /* 0x0000a4000c1e1100 */
[----:B0-----:R-:W-:Y:S02]  /*9780*/  LOP3.LUT R5, R132, 0xffff, RZ, 0xc0, !PT ;  /* 0x0000ffff84057812 */ /* 0x001fe400078ec0ff */
[----:B------:R-:W-:Y:S01]  /*9790*/  LOP3.LUT R4, R115, 0xffff, RZ, 0xc0, !PT ;  /* 0x0000ffff73047812 */ /* 0x000fe200078ec0ff */
[----:B------:R-:W4:Y:S03]  /*97a0*/  LDL.LU R132, [R1+0x71c] ;  /* 0x00071c0001847983 */ /* 0x000f260000300800 */
[----:B------:R-:W-:Y:S02]  /*97b0*/  PRMT R115, R5, 0x3340, R4 ;  /* 0x0000334005737816 */ /* 0x000fe40000000004 */
[----:B------:R-:W-:-:S05]  /*97c0*/  IADD3 R4, P1, R7, R2, RZ ;  /* 0x0000000207047210 */ /* 0x000fca0007f3e0ff */
[----:B------:R-:W-:Y:S01]  /*97d0*/  IMAD.X R5, R6, 0x1, R0, P1 ;  /* 0x0000000106057824 */ /* 0x000fe200008e0600 */
[----:B------:R-:W-:-:S04]  /*97e0*/  LOP3.LUT R7, R134, 0xffff, RZ, 0xc0, !PT ;  /* 0x0000ffff86077812 */ /* 0x000fc800078ec0ff */
[----:B------:R0:W3:Y:S01]  /*97f0*/  @!P0 LDG.E.U8 R248, desc[UR14][R4.64] ;  /* 0x0000000e04f88981 */ /* 0x0000e2000c1e1100 */
[----:B------:R-:W-:Y:S02]  /*9800*/  LOP3.LUT R6, R117, 0xffff, RZ, 0xc0, !PT ;  /* 0x0000ffff75067812 */ /* 0x000fe400078ec0ff */
[----:B0-----:R-:W-:Y:S02]  /*9810*/  LOP3.LUT R5, R133, 0xffff, RZ, 0xc0, !PT ;  /* 0x0000ffff85057812 */ /* 0x001fe400078ec0ff */
[----:B------:R-:W-:Y:S01]  /*9820*/  LOP3.LUT R4, R119, 0xffff, RZ, 0xc0, !PT ;  /* 0x0000ffff77047812 */ /* 0x000fe200078ec0ff */
[----:B------:R-:W4:Y:S03]  /*9830*/  LDL.LU R133, [R1+0x718] ;  /* 0x0007180001857983 */ /* 0x000f260000300800 */
[----:B------:R-:W-:Y:S01]  /*9840*/  PRMT R117, R5, 0x3340, R4 ;  /* 0x0000334005757816 */ /* 0x000fe20000000004 */
[----:B------:R-:W4:Y:S01]  /*9850*/  LDL.LU R134, [R1+0x714] ;  /* 0x0007140001867983 */ /* 0x000f220000300800 */
[----:B------:R-:W-:-:S02]  /*9860*/  LOP3.LUT R5, R135, 0xffff, RZ, 0xc0, !PT ;  /* 0x0000ffff87057812 */ /* 0x000fc400078ec0ff */
[----:B------:R-:W-:Y:S01]  /*9870*/  LOP3.LUT R4, R136, 0xffff, RZ, 0xc0, !PT ;  /* 0x0000ffff88047812 */ /* 0x000fe200078ec0ff */
[----:B------:R-:W4:Y:S01]  /*9880*/  LDL.LU R135, [R1+0x710] ;  /* 0x0007100001877983 */ /* 0x000f220000300800 */
[----:B------:R-:W-:Y:S02]  /*9890*/  PRMT R119, R7, 0x3340, R6 ;  /* 0x0000334007777816 */ /* 0x000fe40000000006 */
[----:B------:R-:W-:Y:S01]  /*98a0*/  LOP3.LUT R7, R114, 0xffff, RZ, 0xc0, !PT ;  /* 0x0000ffff72077812 */ /* 0x000fe200078ec0ff */
[----:B------:R-:W4:Y:S01]  /*98b0*/  LDL.LU R136, [R1+0x70c] ;  /* 0x00070c0001887983 */ /* 0x000f220000300800 */
[----:B------:R-:W-:Y:S02]  /*98c0*/  LOP3.LUT R6, R72, 0xffff, RZ, 0xc0, !PT ;  /* 0x0000ffff48067812 */ /* 0x000fe400078ec0ff */
[----:B------:R-:W-:Y:S02]  /*98d0*/  PRMT R72, R5, 0x3340, R4 ;  /* 0x0000334005487816 */ /* 0x000fe40000000004 */
[----:B------:R-:W-:-:S02]  /*98e0*/  LOP3.LUT R5, R137, 0xffff, RZ, 0xc0, !PT ;  /* 0x0000ffff89057812 */ /* 0x000fc400078ec0ff */
[----:B------:R-:W-:Y:S01]  /*98f0*/  LOP3.LUT R4, R118, 0xffff, RZ, 0xc0, !PT ;  /* 0x0000ffff76047812 */ /* 0x000fe200078ec0ff */
[----:B------:R-:W4:Y:S01]  /*9900*/  LDL.LU R137, [R1+0x708] ;  /* 0x0007080001897983 */ /* 0x000f220000300800 */
[----:B------:R-:W-:Y:S02]  /*9910*/  PRMT R114, R7, 0x3340, R6 ;  /* 0x0000334007727816 */ /* 0x000fe40000000006 */
[----:B------:R-:W-:Y:S02]  /*9920*/  LOP3.LUT R7, R138, 0xffff, RZ, 0xc0, !PT ;  /* 0x0000ffff8a077812 */ /* 0x000fe400078ec0ff */
[----:B------:R-:W-:Y:S01]  /*9930*/  LOP3.LUT R6, R116, 0xffff, RZ, 0xc0, !PT ;  /* 0x0000ffff74067812 */ /* 0x000fe200078ec0ff */
[----:B------:R-:W4:Y:S01]  /*9940*/  LDL.LU R138, [R1+0x704] ;  /* 0x00070400018a7983 */ /* 0x000f220000300800 */
[----:B------:R-:W-:Y:S02]  /*9950*/  PRMT R116, R5, 0x3340, R4 ;  /* 0x0000334005747816 */ /* 0x000fe40000000004 */
        /* <DEDUP_REMOVED lines=65> */
[----:B------:R-:W-:Y:S02]  /*9d70*/  LOP3.LUT R4, R53, 0xffff, RZ, 0xc0, !PT ;  /* 0x0000ffff35047812 */ /* 0x000fe400078ec0ff */
[----:B------:R-:W-:Y:S02]  /*9d80*/  PRMT R62, R7, 0x3340, R6 ;  /* 0x00003340073e7816 */ /* 0x000fe40000000006 */
[----:B------:R-:W-:Y:S02]  /*9d90*/  LOP3.LUT R7, R91, 0xffff, RZ, 0xc0, !PT ;  /* 0x0000ffff5b077812 */ /* 0x000fe400078ec0ff */
[----:B------:R-:W-:Y:S01]  /*9da0*/  LOP3.LUT R6, R92, 0xffff, RZ, 0xc0, !PT ;  /* 0x0000ffff5c067812 */ /* 0x000fe200078ec0ff */
[----:B------:R-:W4:Y:S01]  /*9db0*/  LDL.LU R91, [R1+0x6c0] ;  /* 0x0006c000015b7983 */ /* 0x000f220000300800 */
[----:B------:R-:W-:Y:S02]  /*9dc0*/  PRMT R53, R5, 0x3340, R4 ;  /* 0x0000334005357816 */ /* 0x000fe40000000004 */
[----:B------:R-:W-:Y:S01]  /*9dd0*/  LOP3.LUT R5, R93, 0xffff, RZ, 0xc0, !PT ;  /* 0x0000ffff5d057812 */ /* 0x000fe200078ec0ff */
[----:B------:R-:W4:Y:S01]  /*9de0*/  LDL.LU R92, [R1+0x6bc] ;  /* 0x0006bc00015c7983 */ /* 0x000f220000300800 */
[----:B------:R-:W-:-:S02]  /*9df0*/  LOP3.LUT R4, R51, 0xffff, RZ, 0xc0, !PT ;  /* 0x0000ffff33047812 */ /* 0x000fc400078ec0ff */
[----:B------:R-:W-:Y:S01]  /*9e00*/  PRMT R75, R7, 0x3340, R6 ;  /* 0x00003340074b7816 */ /* 0x000fe20000000006 */
[----:B------:R-:W4:Y:S01]  /*9e10*/  LDL.LU R93, [R1+0x6b8] ;  /* 0x0006b800015d7983 */ /* 0x000f220000300800 */
[----:B------:R-:W-:Y:S02]  /*9e20*/  LOP3.LUT R7, R94, 0xffff, RZ, 0xc0, !PT ;  /* 0x0000ffff5e077812 */ /* 0x000fe400078ec0ff */
[----:B------:R-:W-:Y:S01]  /*9e30*/  LOP3.LUT R6, R49, 0xffff, RZ, 0xc0, !PT ;  /* 0x0000ffff31067812 */ /* 0x000fe200078ec0ff */
[----:B------:R-:W4:Y:S01]  /*9e40*/  LDL.LU R94, [R1+0x6b4] ;  /* 0x0006b400015e7983 */ /* 0x000f220000300800 */
[----:B------:R-:W-:Y:S02]  /*9e50*/  PRMT R51, R5, 0x3340, R4 ;  /* 0x0000334005337816 */ /* 0x000fe40000000004 */
[----:B------:R-:W-:Y:S02]  /*9e60*/  LOP3.LUT R5, R95, 0xffff, RZ, 0xc0, !PT ;  /* 0x0000ffff5f057812 */ /* 0x000fe400078ec0ff */
[----:B------:R-:W-:Y:S01]  /*9e70*/  LOP3.LUT R4, R96, 0xffff, RZ, 0xc0, !PT ;  /* 0x0000ffff60047812 */ /* 0x000fe200078ec0ff */
[----:B------:R-:W4:Y:S01]  /*9e80*/  LDL.LU R95, [R1+0x6b0] ;  /* 0x0006b000015f7983 */ /* 0x000f220000300800 */
[----:B------:R-:W-:-:S02]  /*9e90*/  PRMT R49, R7, 0x3340, R6 ;  /* 0x0000334007317816 */ /* 0x000fc40000000006 */
[----:B------:R-:W-:Y:S01]  /*9ea0*/  LOP3.LUT R7, R54, 0xffff, RZ, 0xc0, !PT ;  /* 0x0000ffff36077812 */ /* 0x000fe200078ec0ff */
[----:B------:R-:W4:Y:S01]  /*9eb0*/  LDL.LU R96, [R1+0x6ac] ;  /* 0x0006ac0001607983 */ /* 0x000f220000300800 */
[----:B------:R-:W-:Y:S02]  /*9ec0*/  LOP3.LUT R6, R47, 0xffff, RZ, 0xc0, !PT ;  /* 0x0000ffff2f067812 */ /* 0x000fe400078ec0ff */
[----:B------:R-:W-:Y:S02]  /*9ed0*/  PRMT R47, R5, 0x3340, R4 ;  /* 0x00003340052f7816 */ /* 0x000fe40000000004 */
[----:B------:R-:W-:Y:S02]  /*9ee0*/  LOP3.LUT R5, R97, 0xffff, RZ, 0xc0, !PT ;  /* 0x0000ffff61057812 */ /* 0x000fe400078ec0ff */
[----:B------:R-:W-:Y:S01]  /*9ef0*/  LOP3.LUT R4, R52, 0xffff, RZ, 0xc0, !PT ;  /* 0x0000ffff34047812 */ /* 0x000fe200078ec0ff */
[----:B------:R-:W4:Y:S01]  /*9f00*/  LDL.LU R97, [R1+0x6a8] ;  /* 0x0006a80001617983 */ /* 0x000f220000300800 */
[----:B------:R-:W-:-:S02]  /*9f10*/  PRMT R54, R7, 0x3340, R6 ;  /* 0x0000334007367816 */ /* 0x000fc40000000006 */
        /* <DEDUP_REMOVED lines=40> */
[----:B------:R-:W-:Y:S02]  /*a1a0*/  LOP3.LUT R7, R38, 0xffff, RZ, 0xc0, !PT ;  /* 0x0000ffff26077812 */ /* 0x000fe400078ec0ff */
[----:B------:R-:W-:Y:S02]  /*a1b0*/  LOP3.LUT R6, R37, 0xffff, RZ, 0xc0, !PT ;  /* 0x0000ffff25067812 */ /* 0x000fe400078ec0ff */
[----:B------:R-:W-:Y:S02]  /*a1c0*/  PRMT R40, R5, 0x3340, R4 ;  /* 0x0000334005287816 */ /* 0x000fe40000000004 */
[----:B------:R-:W-:Y:S02]  /*a1d0*/  LOP3.LUT R5, R36, 0xffff, RZ, 0xc0, !PT ;  /* 0x0000ffff24057812 */ /* 0x000fe400078ec0ff */
[----:B------:R-:W-:Y:S02]  /*a1e0*/  LOP3.LUT R4, R34, 0xffff, RZ, 0xc0, !PT ;  /* 0x0000ffff22047812 */ /* 0x000fe400078ec0ff */
[----:B------:R-:W-:-:S02]  /*a1f0*/  PRMT R37, R7, 0x3340, R6 ;  /* 0x0000334007257816 */ /* 0x000fc40000000006 */
[----:B------:R-:W-:Y:S02]  /*a200*/  LOP3.LUT R7, R35, 0xffff, RZ, 0xc0, !PT ;  /* 0x0000ffff23077812 */ /* 0x000fe400078ec0ff */
[----:B------:R-:W-:Y:S02]  /*a210*/  PRMT R35, R5, 0x3340, R4 ;  /* 0x0000334005237816 */ /* 0x000fe40000000004 */
[----:B------:R-:W-:Y:S02]  /*a220*/  LOP3.LUT R5, R32, 0xffff, RZ, 0xc0, !PT ;  /* 0x0000ffff20057812 */ /* 0x000fe400078ec0ff */
[----:B------:R-:W-:Y:S02]  /*a230*/  LOP3.LUT R4, R31, 0xffff, RZ, 0xc0, !PT ;  /* 0x0000ffff1f047812 */ /* 0x000fe400078ec0ff */
[----:B------:R-:W-:Y:S02]  /*a240*/  LOP3.LUT R6, R33, 0xffff, RZ, 0xc0, !PT ;  /* 0x0000ffff21067812 */ /* 0x000fe400078ec0ff */
[----:B------:R-:W-:-:S02]  /*a250*/  PRMT R31, R5, 0x3340, R4 ;  /* 0x00003340051f7816 */ /* 0x000fc40000000004 */
[----:B------:R-:W-:Y:S02]  /*a260*/  LOP3.LUT R5, R29, 0xffff, RZ, 0xc0, !PT ;  /* 0x0000ffff1d057812 */ /* 0x000fe400078ec0ff */
[----:B------:R-:W-:Y:S02]  /*a270*/  LOP3.LUT R4, R27, 0xffff, RZ, 0xc0, !PT ;  /* 0x0000ffff1b047812 */ /* 0x000fe400078ec0ff */
[----:B------:R-:W-:Y:S02]  /*a280*/  PRMT R33, R7, 0x3340, R6 ;  /* 0x0000334007217816 */ /* 0x000fe40000000006 */
[----:B------:R-:W-:Y:S02]  /*a290*/  PRMT R36, R9, 0x3340, R8 ;  /* 0x0000334009247816 */ /* 0x000fe40000000008 */
[----:B------:R-:W-:Y:S02]  /*a2a0*/  LOP3.LUT R7, R11, 0xffff, RZ, 0xc0, !PT ;  /* 0x0000ffff0b077812 */ /* 0x000fe400078ec0ff */
[----:B------:R-:W-:-:S02]  /*a2b0*/  LOP3.LUT R6, R10, 0xffff, RZ, 0xc0, !PT ;  /* 0x0000ffff0a067812 */ /* 0x000fc400078ec0ff */
[----:B------:R-:W-:Y:S02]  /*a2c0*/  LOP3.LUT R9, R23, 0xffff, RZ, 0xc0, !PT ;  /* 0x0000ffff17097812 */ /* 0x000fe400078ec0ff */
[----:B------:R-:W-:Y:S02]  /*a2d0*/  LOP3.LUT R8, R17, 0xffff, RZ, 0xc0, !PT ;  /* 0x0000ffff11087812 */ /* 0x000fe400078ec0ff */
[----:B------:R-:W-:Y:S02]  /*a2e0*/  LOP3.LUT R11, R30, 0xffff, RZ, 0xc0, !PT ;  /* 0x0000ffff1e0b7812 */ /* 0x000fe400078ec0ff */
[----:B------:R-:W-:Y:S02]  /*a2f0*/  LOP3.LUT R10, R28, 0xffff, RZ, 0xc0, !PT ;  /* 0x0000ffff1c0a7812 */ /* 0x000fe400078ec0ff */
[----:B------:R-:W-:Y:S02]  /*a300*/  PRMT R32, R5, 0x3340, R4 ;  /* 0x0000334005207816 */ /* 0x000fe40000000004 */
[----:B------:R-:W-:-:S02]  /*a310*/  LOP3.LUT R5, R22, 0xffff, RZ, 0xc0, !PT ;  /* 0x0000ffff16057812 */ /* 0x000fc400078ec0ff */
[----:B------:R-:W-:Y:S02]  /*a320*/  LOP3.LUT R4, R16, 0xffff, RZ, 0xc0, !PT ;  /* 0x0000ffff10047812 */ /* 0x000fe400078ec0ff */
[----:B------:R-:W-:Y:S02]  /*a330*/  PRMT R28, R9, 0x3340, R8 ;  /* 0x00003340091c7816 */ /* 0x000fe40000000008 */
[----:B------:R-:W-:Y:S02]  /*a340*/  PRMT R34, R11, 0x3340, R10 ;  /* 0x000033400b227816 */ /* 0x000fe4000000000a */
[----:B------:R-:W-:Y:S02]  /*a350*/  LOP3.LUT R9, R14, 0xffff, RZ, 0xc0, !PT ;  /* 0x0000ffff0e097812 */ /* 0x000fe400078ec0ff */
[----:B------:R-:W-:Y:S02]  /*a360*/  LOP3.LUT R8, R12, 0xffff, RZ, 0xc0, !PT ;  /* 0x0000ffff0c087812 */ /* 0x000fe400078ec0ff */
[----:B------:R-:W-:-:S02]  /*a370*/  LOP3.LUT R11, R24, 0xffff, RZ, 0xc0, !PT ;  /* 0x0000ffff180b7812 */ /* 0x000fc400078ec0ff */
[----:B------:R-:W-:Y:S02]  /*a380*/  PRMT R24, R5, 0x3340, R4 ;  /* 0x0000334005187816 */ /* 0x000fe40000000004 */
[----:B------:R-:W-:Y:S02]  /*a390*/  PRMT R4, R109, 0x5410, R108 ;  /* 0x000054106d047816 */ /* 0x000fe4000000006c */
[----:B------:R-:W-:Y:S01]  /*a3a0*/  PRMT R38, R7, 0x3340, R6 ;  /* 0x0000334007267816 */ /* 0x000fe20000000006 */
[----:B------:R-:W4:Y:S01]  /*a3b0*/  LDL.LU R108, [R1+0x67c] ;  /* 0x00067c00016c7983 */ /* 0x000f220000300800 */
[----:B------:R-:W-:Y:S02]  /*a3c0*/  PRMT R29, R9, 0x3340, R8 ;  /* 0x00003340091d7816 */ /* 0x000fe40000000008 */
[----:B------:R-:W-:Y:S01]  /*a3d0*/  LOP3.LUT R7, R26, 0xffff, RZ, 0xc0, !PT ;  /* 0x0000ffff1a077812 */ /* 0x000fe200078ec0ff */
[----:B------:R-:W4:Y:S01]  /*a3e0*/  LDL.LU R109, [R1+0x678] ;  /* 0x00067800016d7983 */ /* 0x000f220000300800 */
[----:B------:R-:W-:-:S02]  /*a3f0*/  LOP3.LUT R6, R18, 0xffff, RZ, 0xc0, !PT ;  /* 0x0000ffff12067812 */ /* 0x000fc400078ec0ff */
[----:B------:R-:W-:Y:S02]  /*a400*/  PRMT R8, R111, 0x5410, R110 ;  /* 0x000054106f087816 */ /* 0x000fe4000000006e */
[----:B------:R-:W4:Y:S01]  /*a410*/  LDL.LU R110, [R1+0x674] ;  /* 0x00067400016e7983 */ /* 0x000f220000300800 */
[----:B------:R-:W-:-:S03]  /*a420*/  PRMT R12, R113, 0x5410, R112 ;  /* 0x00005410710c7816 */ /* 0x000fc60000000070 */
[----:B------:R-:W4:Y:S01]  /*a430*/  LDL.LU R111, [R1+0x670] ;  /* 0x00067000016f7983 */ /* 0x000f220000300800 */
[----:B------:R-:W-:Y:S02]  /*a440*/  PRMT R26, R7, 0x3340, R6 ;  /* 0x00003340071a7816 */ /* 0x000fe40000000006 */
[----:B------:R-:W-:Y:S01]  /*a450*/  PRMT R5, R115, 0x5410, R114 ;  /* 0x0000541073057816 */ /* 0x000fe20000000072 */
[----:B------:R-:W4:Y:S01]  /*a460*/  LDL.LU R112, [R1+0x66c] ;  /* 0x00066c0001707983 */ /* 0x000f220000300800 */
[----:B------:R-:W-:Y:S02]  /*a470*/  LOP3.LUT R7, R15, 0xffff, RZ, 0xc0, !PT ;  /* 0x0000ffff0f077812 */ /* 0x000fe400078ec0ff */
[----:B------:R-:W-:Y:S01]  /*a480*/  LOP3.LUT R6, R13, 0xffff, RZ, 0xc0, !PT ;  /* 0x0000ffff0d067812 */ /* 0x000fe200078ec0ff */
[----:B------:R-:W4:Y:S01]  /*a490*/  LDL.LU R113, [R1+0x668] ;  /* 0x0006680001717983 */ /* 0x000f220000300800 */
[----:B------:R-:W-:-:S03]  /*a4a0*/  PRMT R9, R117, 0x5410, R116 ;  /* 0x0000541075097816 */ /* 0x000fc60000000074 */
[----:B------:R-:W4:Y:S01]  /*a4b0*/  LDL.LU R114, [R1+0x664] ;  /* 0x0006640001727983 */ /* 0x000f220000300800 */
[----:B------:R-:W-:-:S03]  /*a4c0*/  LOP3.LUT R10, R19, 0xffff, RZ, 0xc0, !PT ;  /* 0x0000ffff130a7812 */ /* 0x000fc600078ec0ff */
[----:B------:R-:W4:Y:S01]  /*a4d0*/  LDL.LU R115, [R1+0x660] ;  /* 0x0006600001737983 */ /* 0x000f220000300800 */
[----:B------:R-:W-:-:S03]  /*a4e0*/  PRMT R13, R119, 0x5410, R118 ;  /* 0x00005410770d7816 */ /* 0x000fc60000000076 */
        /* <DEDUP_REMOVED lines=12> */
[----:B------:R-:W4:Y:S04]  /*a5b0*/  LDL.LU R58, [R1+0x644] ;  /* 0x00064400013a7983 */ /* 0x000f280000300800 */
[----:B------:R-:W4:Y:S01]  /*a5c0*/  LDL.LU R59, [R1+0x640] ;  /* 0x00064000013b7983 */ /* 0x000f220000300800 */
[----:B------:R-:W-:-:S03]  /*a5d0*/  LOP3.LUT R19, R64, 0xffff, RZ, 0xc0, !PT ;  /* 0x0000ffff40137812 */ /* 0x000fc600078ec0ff */
[----:B------:R-:W4:Y:S01]  /*a5e0*/  LDL.LU R60, [R1+0x63c] ;  /* 0x00063c00013c7983 */ /* 0x000f220000300800 */
[----:B------:R-:W-:-:S03]  /*a5f0*/  LOP3.LUT R17, R65, 0xffff, RZ, 0xc0, !PT ;  /* 0x0000ffff41117812 */ /* 0x000fc600078ec0ff */
        /* <DEDUP_REMOVED lines=18> */
[----:B------:R-:W-:-:S03]  /*a720*/  PRMT R19, R19, 0x3340, R18 ;  /* 0x0000334013137816 */ /* 0x000fc60000000012 */
[----:B------:R-:W4:Y:S01]  /*a730*/  LDL.LU R71, [R1+0x610] ;  /* 0x0006100001477983 */ /* 0x000f220000300800 */
[----:B------:R-:W-:-:S03]  /*a740*/  PRMT R23, R55, 0x5410, R75 ;  /* 0x0000541037177816 */ /* 0x000fc6000000004b */
[----:B------:R-:W4:Y:S04]  /*a750*/  LDL.LU R72, [R1+0x60c] ;  /* 0x00060c0001487983 */ /* 0x000f280000300800 */
[----:B------:R-:W4:Y:S04]  /*a760*/  LDL.LU R73, [R1+0x608] ;  /* 0x0006080001497983 */ /* 0x000f280000300800 */
[----:B------:R0:W-:Y:S04]  /*a770*/  STS.128 [R250+UR12+0x2000], R4 ;  /* 0x00200004fa007988 */ /* 0x0001e80008000c0c */
[----:B------:R-:W4:Y:S01]  /*a780*/  LDL.LU R74, [R1+0x604] ;  /* 0x00060400014a7983 */ /* 0x000f220000300800 */
[----:B------:R-:W-:-:S03]  /*a790*/  PRMT R19, R30, 0x5410, R19 ;  /* 0x000054101e137816 */ /* 0x000fc60000000013 */
[----:B------:R1:W-:Y:S04]  /*a7a0*/  STS.128 [R250+UR12+0x1000], R8 ;  /* 0x00100008fa007988 */ /* 0x0003e80008000c0c */
[----:B------:R-:W4:Y:S01]  /*a7b0*/  LDL.LU R75, [R1+0x600] ;  /* 0x00060000014b7983 */ /* 0x000f220000300800 */
[----:B0-----:R-:W-:-:S03]  /*a7c0*/  PRMT R7, R24, 0x5410, R25 ;  /* 0x0000541018077816 */ /* 0x001fc60000000019 */
[----:B------:R0:W-:Y:S01]  /*a7d0*/  STS.128 [R250+UR12], R12 ;  /* 0x0000000cfa007988 */ /* 0x0001e20008000c0c */
[----:B------:R-:W-:-:S03]  /*a7e0*/  PRMT R6, R31, 0x5410, R32 ;  /* 0x000054101f067816 */ /* 0x000fc60000000020 */
[----:B------:R-:W4:Y:S01]  /*a7f0*/  LDL.LU.64 R24, [R1] ;  /* 0x0000000001187983 */ /* 0x000f220000300a00 */
[----:B-1----:R-:W-:-:S03]  /*a800*/  PRMT R11, R26, 0x5410, R27 ;  /* 0x000054101a0b7816 */ /* 0x002fc6000000001b */
[----:B------:R-:W4:Y:S01]  /*a810*/  LDL.LU.64 R26, [R1+0x8] ;  /* 0x00000800011a7983 */ /* 0x000f220000300a00 */
[----:B------:R-:W-:Y:S02]  /*a820*/  PRMT R18, R33, 0x5410, R34 ;  /* 0x0000541021127816 */ /* 0x000fe40000000022 */
[----:B------:R-:W-:Y:S02]  /*a830*/  PRMT R10, R37, 0x5410, R38 ;  /* 0x00005410250a7816 */ /* 0x000fe40000000026 */
[----:B0-----:R-:W-:Y:S02]  /*a840*/  PRMT R15, R28, 0x5410, R29 ;  /* 0x000054101c0f7816 */ /* 0x001fe4000000001d */
[----:B------:R-:W4:Y:S01]  /*a850*/  LDL.LU.64 R28, [R1+0x10] ;  /* 0x00001000011c7983 */ /* 0x000f220000300a00 */
[----:B------:R-:W-:-:S03]  /*a860*/  PRMT R14, R35, 0x5410, R36 ;  /* 0x00005410230e7816 */ /* 0x000fc60000000024 */
        /* <DEDUP_REMOVED lines=16> */
[----:B------:R-:W4:Y:S04]  /*a970*/  LDL.LU.64 R46, [R1+0x58] ;  /* 0x00005800012e7983 */ /* 0x000f280000300a00 */
[----:B------:R-:W4:Y:S04]  /*a980*/  LDL.LU.64 R48, [R1+0x60] ;  /* 0x0000600001307983 */ /* 0x000f280000300a00 */
[----:B------:R-:W4:Y:S04]  /*a990*/  LDL.LU.64 R50, [R1+0x68] ;  /* 0x0000680001327983 */ /* 0x000f280000300a00 */
[----:B------:R-:W4:Y:S04]  /*a9a0*/  LDL.LU.64 R52, [R1+0x70] ;  /* 0x0000700001347983 */ /* 0x000f280000300a00 */
[----:B------:R-:W4:Y:S04]  /*a9b0*/  LDL.LU.64 R54, [R1+0x78] ;  /* 0x0000780001367983 */ /* 0x000f280000300a00 */
[----:B------:R0:W-:Y:S02]  /*a9c0*/  STS.128 [R250+UR12+0x3000], R20 ;  /* 0x00300014fa007988 */ /* 0x0001e40008000c0c */
[----:B0-----:R-:W0:Y:S01]  /*a9d0*/  S2R R22, SR_TID.X ;  /* 0x0000000000167919 */ /* 0x001e220000002100 */
[----:B------:R-:W-:-:S05]  /*a9e0*/  LOP3.LUT R23, R250, 0x10, RZ, 0x3c, !PT ;  /* 0x00000010fa177812 */ /* 0x000fca00078e3cff */
[----:B------:R-:W-:Y:S04]  /*a9f0*/  STS.128 [R23+UR12], R16 ;  /* 0x0000001017007988 */ /* 0x000fe80008000c0c */
[----:B------:R-:W-:Y:S04]  /*aa00*/  STS.128 [R23+UR12+0x1000], R12 ;  /* 0x0010000c17007988 */ /* 0x000fe80008000c0c */
[----:B------:R-:W-:Y:S04]  /*aa10*/  STS.128 [R23+UR12+0x2000], R8 ;  /* 0x0020000817007988 */ /* 0x000fe80008000c0c */
[----:B------:R1:W-:Y:S01]  /*aa20*/  STS.128 [R23+UR12+0x3000], R4 ;  /* 0x0030000417007988 */ /* 0x0003e20008000c0c */
[----:B0-----:R-:W-:-:S05]  /*aa30*/  LOP3.LUT R22, R22, 0x7f, RZ, 0xc0, !PT ;  /* 0x0000007f16167812 */ /* 0x001fca00078ec0ff */
[----:B------:R0:W-:Y:S01]  /*aa40*/  STS.U8 [R22+UR12+0x4700], R76 ;  /* 0x0047004c16007988 */ /* 0x0001e2000800000c */
[----:B-1----:R-:W-:-:S03]  /*aa50*/  LOP3.LUT R23, R22, 0x10, RZ, 0x3c, !PT ;  /* 0x0000001016177812 */ /* 0x002fc600078e3cff */
[----:B------:R1:W-:Y:S04]  /*aa60*/  STS.U8 [R22+UR12+0x4600], R77 ;  /* 0x0046004d16007988 */ /* 0x0003e8000800000c */
[----:B------:R1:W-:Y:S04]  /*aa70*/  STS.U8 [R22+UR12+0x4500], R78 ;  /* 0x0045004e16007988 */ /* 0x0003e8000800000c */
[----:B------:R1:W-:Y:S04]  /*aa80*/  STS.U8 [R22+UR12+0x4400], R79 ;  /* 0x0044004f16007988 */ /* 0x0003e8000800000c */
[----:B------:R1:W-:Y:S04]  /*aa90*/  STS.U8 [R22+UR12+0x4300], R80 ;  /* 0x0043005016007988 */ /* 0x0003e8000800000c */
[----:B------:R1:W-:Y:S04]  /*aaa0*/  STS.U8 [R22+UR12+0x4200], R81 ;  /* 0x0042005116007988 */ /* 0x0003e8000800000c */
[----:B------:R-:W-:Y:S04]  /*aab0*/  STS.U8 [R22+UR12+0x4100], R252 ;  /* 0x004100fc16007988 */ /* 0x000fe8000800000c */
[----:B--2---:R-:W-:Y:S04]  /*aac0*/  STS.U8 [R22+UR12+0x4000], R249 ;  /* 0x004000f916007988 */ /* 0x004fe8000800000c */
[----:B------:R-:W-:Y:S04]  /*aad0*/  STS.U8 [R23+UR12+0x4080], R251 ;  /* 0x004080fb17007988 */ /* 0x000fe8000800000c */
[----:B------:R2:W-:Y:S04]  /*aae0*/  STS.U8 [R23+UR12+0x4180], R82 ;  /* 0x0041805217007988 */ /* 0x0005e8000800000c */
[----:B------:R2:W-:Y:S04]  /*aaf0*/  STS.U8 [R23+UR12+0x4280], R83 ;  /* 0x0042805317007988 */ /* 0x0005e8000800000c */
[----:B------:R2:W-:Y:S04]  /*ab00*/  STS.U8 [R23+UR12+0x4380], R84 ;  /* 0x0043805417007988 */ /* 0x0005e8000800000c */
[----:B------:R2:W-:Y:S04]  /*ab10*/  STS.U8 [R23+UR12+0x4480], R85 ;  /* 0x0044805517007988 */ /* 0x0005e8000800000c */
[----:B------:R2:W-:Y:S04]  /*ab20*/  STS.U8 [R23+UR12+0x4580], R86 ;  /* 0x0045805617007988 */ /* 0x0005e8000800000c */
[----:B------:R2:W-:Y:S04]  /*ab30*/  STS.U8 [R23+UR12+0x4680], R87 ;  /* 0x0046805717007988 */ /* 0x0005e8000800000c */
[----:B---3--:R-:W-:Y:S01]  /*ab40*/  STS.U8 [R23+UR12+0x4780], R248 ;  /* 0x004780f817007988 */ /* 0x008fe2000800000c */
[----:B------:R3:W-:Y:S06]  /*ab50*/  MEMBAR.ALL.CTA ;  /* 0x0000000000007992 */ /* 0x0007ec0000008000 */
[----:B---3--:R-:W3:Y:S01]  /*ab60*/  FENCE.VIEW.ASYNC.S ;  /* 0x00000000000073c6 */ /* 0x008ee20000000000 */
[----:B------:R-:W-:-:S03]  /*ab70*/  UMOV UR9, 0xc0000010 ;  /* 0xc000001000097882 */ /* 0x000fc60000000000 */
[----:B0-----:R-:W4:Y:S04]  /*ab80*/  LDL.LU R76, [R1+0x5fc] ;  /* 0x0005fc00014c7983 */ /* 0x001f280000300800 */
[----:B-1----:R-:W4:Y:S04]  /*ab90*/  LDL.LU R77, [R1+0x5f8] ;  /* 0x0005f800014d7983 */ /* 0x002f280000300800 */
[----:B------:R-:W4:Y:S04]  /*aba0*/  LDL.LU R78, [R1+0x5f4] ;  /* 0x0005f400014e7983 */ /* 0x000f280000300800 */
[----:B------:R-:W4:Y:S04]  /*abb0*/  LDL.LU R79, [R1+0x5f0] ;  /* 0x0005f000014f7983 */ /* 0x000f280000300800 */
[----:B------:R-:W4:Y:S01]  /*abc0*/  LDL.LU R80, [R1+0x5ec] ;  /* 0x0005ec0001507983 */ /* 0x000f220000300800 */
[----:B---3--:R-:W-:Y:S06]  /*abd0*/  BAR.SYNC.DEFER_BLOCKING 0x0 ;  /* 0x0000000000007b1d */ /* 0x008fec0000010000 */
[----:B------:R-:W3:Y:S04]  /*abe0*/  LDL.LU R81, [R1+0x5e8] ;  /* 0x0005e80001517983 */ /* 0x000ee80000300800 */
[----:B--2---:R-:W3:Y:S04]  /*abf0*/  LDL.LU R82, [R1+0x5e4] ;  /* 0x0005e40001527983 */ /* 0x004ee80000300800 */
[----:B------:R-:W3:Y:S04]  /*ac00*/  LDL.LU R83, [R1+0x5e0] ;  /* 0x0005e00001537983 */ /* 0x000ee80000300800 */
[----:B------:R-:W3:Y:S04]  /*ac10*/  LDL.LU R84, [R1+0x5dc] ;  /* 0x0005dc0001547983 */ /* 0x000ee80000300800 */
[----:B------:R-:W3:Y:S04]  /*ac20*/  LDL.LU R85, [R1+0x5d8] ;  /* 0x0005d80001557983 */ /* 0x000ee80000300800 */
[----:B------:R-:W3:Y:S04]  /*ac30*/  LDL.LU R86, [R1+0x5d4] ;  /* 0x0005d40001567983 */ /* 0x000ee80000300800 */
[----:B------:R-:W3:Y:S04]  /*ac40*/  LDL.LU R87, [R1+0x5d0] ;  /* 0x0005d00001577983 */ /* 0x000ee80000300800 */
[----:B------:R-:W2:Y:S01]  /*ac50*/  LDL.LU R5, [R1+0x94] ;  /* 0x0000940001057983 */ /* 0x000ea20000300800 */
[----:B----4-:R-:W-:-:S06]  /*ac60*/  WARPGROUP.ARRIVE ;  /* 0x00000000000079c5 */ /* 0x010fcc0000000000 */
[----:B------:R-:W-:Y:S03]  /*ac70*/  QGMMA.64x64x32.F32.E4M3.E4M3 R24, gdesc[UR8], R24, gsb0 ;  /* 0x00e00000081879f3 */ /* 0x000fe60008000818 */
[----:B------:R-:W-:Y:S02]  /*ac80*/  WARPGROUP.DEPBAR.LE gsb0, 0x0 ;  /* 0x00008000000079c5 */ /* 0x000fe40000010000 */
[----:B------:R-:W-:Y:S04]  /*ac90*/  STL.64 [R1], R24 ;  /* 0x0000001801007387 */ /* 0x000fe80000100a00 */
        /* <DEDUP_REMOVED lines=15> */
[----:B0-----:R-:W4:Y:S04]  /*ad90*/  LDL.LU.64 R54, [R1+0x5c8] ;  /* 0x0005c80001367983 */ /* 0x001f280000300a00 */
[----:B------:R-:W4:Y:S04]  /*ada0*/  LDL.LU.64 R52, [R1+0x5c0] ;  /* 0x0005c00001347983 */ /* 0x000f280000300a00 */
        /* <DEDUP_REMOVED lines=14> */
[----:B------:R-:W3:Y:S04]  /*ae90*/  LDL.LU R20, [R1+0xb4] ;  /* 0x0000b40001147983 */ /* 0x000ee80000300800 */
[----:B------:R-:W4:Y:S04]  /*aea0*/  LDL.LU R21, [R1+0xbc] ;  /* 0x0000bc0001157983 */ /* 0x000f280000300800 */
[----:B------:R-:W4:Y:S04]  /*aeb0*/  LDL.LU R22, [R1+0xc4] ;  /* 0x0000c40001167983 */ /* 0x000f280000300800 */
[----:B------:R-:W4:Y:S04]  /*aec0*/  LDL.LU R23, [R1+0xcc] ;  /* 0x0000cc0001177983 */ /* 0x000f280000300800 */
[----:B------:R-:W4:Y:S04]  /*aed0*/  LDL.LU R251, [R1+0xd4] ;  /* 0x0000d40001fb7983 */ /* 0x000f280000300800 */
[----:B------:R-:W4:Y:S04]  /*aee0*/  LDL.LU R249, [R1+0xdc] ;  /* 0x0000dc0001f97983 */ /* 0x000f280000300800 */
[----:B------:R-:W4:Y:S04]  /*aef0*/  LDL.LU R252, [R1+0xe4] ;  /* 0x0000e40001fc7983 */ /* 0x000f280000300800 */
[----:B------:R-:W4:Y:S04]  /*af00*/  LDL.LU R4, [R1+0xb0] ;  /* 0x0000b00001047983 */ /* 0x000f280000300800 */
[----:B------:R-:W4:Y:S01]  /*af10*/  LDL.LU R6, [R1+0xec] ;  /* 0x0000ec0001067983 */ /* 0x000f220000300800 */
[----:B------:R-:W-:-:S03]  /*af20*/  IADD3 R2, P1, R2, UR13, RZ ;  /* 0x0000000d02027c10 */ /* 0x000fc6000ff3e0ff */
[----:B------:R-:W4:Y:S04]  /*af30*/  LDL.LU R7, [R1+0xb8] ;  /* 0x0000b80001077983 */ /* 0x000f280000300800 */
[----:B------:R-:W4:Y:S04]  /*af40*/  LDL.LU R8, [R1+0xf4] ;  /* 0x0000f40001087983 */ /* 0x000f280000300800 */
[----:B------:R-:W4:Y:S04]  /*af50*/  LDL.LU R9, [R1+0xc0] ;  /* 0x0000c00001097983 */ /* 0x000f280000300800 */
[----:B------:R-:W4:Y:S04]  /*af60*/  LDL.LU R10, [R1+0xc8] ;  /* 0x0000c800010a7983 */ /* 0x000f280000300800 */
[----:B------:R-:W4:Y:S01]  /*af70*/  LDL.LU R11, [R1+0x104] ;  /* 0x00010400010b7983 */ /* 0x000f220000300800 */
[----:B--2---:R-:W-:-:S03]  /*af80*/  VIADD R5, R5, 0xffffffff ;  /* 0xffffffff05057836 */ /* 0x004fc60000000000 */
[----:B------:R-:W2:Y:S04]  /*af90*/  LDL.LU R12, [R1+0xd0] ;  /* 0x0000d000010c7983 */ /* 0x000ea80000300800 */
[----:B------:R-:W2:Y:S04]  /*afa0*/  LDL.LU R13, [R1+0xd8] ;  /* 0x0000d800010d7983 */ /* 0x000ea80000300800 */
[----:B------:R-:W2:Y:S04]  /*afb0*/  LDL.LU R14, [R1+0x114] ;  /* 0x00011400010e7983 */ /* 0x000ea80000300800 */
[----:B------:R0:W-:Y:S04]  /*afc0*/  STL [R1+0xac], R2 ;  /* 0x0000ac0201007387 */ /* 0x0001e80000100800 */
[----:B0-----:R-:W2:Y:S04]  /*afd0*/  LDL.LU R2, [R1+0x548] ;  /* 0x0005480001027983 */ /* 0x001ea80000300800 */
[----:B------:R-:W2:Y:S04]  /*afe0*/  LDL.LU R15, [R1+0x11c] ;  /* 0x00011c00010f7983 */ /* 0x000ea80000300800 */
[----:B------:R-:W2:Y:S04]  /*aff0*/  LDL.LU R16, [R1+0xe8] ;  /* 0x0000e80001107983 */ /* 0x000ea80000300800 */
[----:B------:R-:W2:Y:S04]  /*b000*/  LDL.LU R17, [R1+0x124] ;  /* 0x0001240001117983 */ /* 0x000ea80000300800 */
[----:B------:R-:W-:Y:S01]  /*b010*/  STL [R1+0x94], R5 ;  /* 0x0000940501007387 */ /* 0x000fe20000100800 */
[----:B------:R-:W-:-:S02]  /*b020*/  IADD3.X R0, R0, UR40, RZ, P1, !PT ;  /* 0x0000002800007c10 */ /* 0x000fc40008ffe4ff */
[----:B---3--:R-:W-:Y:S02]  /*b030*/  IADD3 R20, P2, R20, UR13, RZ ;  /* 0x0000000d14147c10 */ /* 0x008fe4000ff5e0ff */
[----:B----4-:R-:W-:-:S03]  /*b040*/  IADD3 R21, P3, R21, UR13, RZ ;  /* 0x0000000d15157c10 */ /* 0x010fc6000ff7e0ff */
[----:B------:R0:W-:Y:S01]  /*b050*/  STL [R1+0xb4], R20 ;  /* 0x0000b41401007387 */ /* 0x0001e20000100800 */
[----:B------:R-:W-:-:S03]  /*b060*/  IADD3 R22, P4, R22, UR13, RZ ;  /* 0x0000000d16167c10 */ /* 0x000fc6000ff9e0ff */
[----:B------:R-:W3:Y:S01]  /*b070*/  LDL.LU R18, [R1+0xf8] ;  /* 0x0000f80001127983 */ /* 0x000ee20000300800 */
[----:B------:R-:W-:-:S03]  /*b080*/  IADD3 R23, P5, R23, UR13, RZ ;  /* 0x0000000d17177c10 */ /* 0x000fc6000ffbe0ff */
[----:B------:R1:W-:Y:S04]  /*b090*/  STL [R1+0xbc], R21 ;  /* 0x0000bc1501007387 */ /* 0x0003e80000100800 */
[----:B------:R-:W4:Y:S01]  /*b0a0*/  LDL.LU R19, [R1+0x100] ;  /* 0x0001000001137983 */ /* 0x000f220000300800 */
[----:B------:R-:W-:-:S03]  /*b0b0*/  IADD3 R251, P6, R251, UR13, RZ ;  /* 0x0000000dfbfb7c10 */ /* 0x000fc6000ffde0ff */
[----:B------:R1:W-:Y:S04]  /*b0c0*/  STL [R1+0xc4], R22 ;  /* 0x0000c41601007387 */ /* 0x0003e80000100800 */
[----:B0-----:R-:W4:Y:S04]  /*b0d0*/  LDL.LU R20, [R1+0x108] ;  /* 0x0001080001147983 */ /* 0x001f280000300800 */
[----:B-1----:R-:W4:Y:S04]  /*b0e0*/  LDL.LU R21, [R1+0x110] ;  /* 0x0001100001157983 */ /* 0x002f280000300800 */
[----:B------:R0:W-:Y:S04]  /*b0f0*/  STL [R1+0xcc], R23 ;  /* 0x0000cc1701007387 */ /* 0x0001e80000100800 */
[----:B------:R-:W4:Y:S04]  /*b100*/  LDL.LU R22, [R1+0x118] ;  /* 0x0001180001167983 */ /* 0x000f280000300800 */
[----:B0-----:R-:W4:Y:S04]  /*b110*/  LDL.LU R23, [R1+0x120] ;  /* 0x0001200001177983 */ /* 0x001f280000300800 */
[----:B------:R0:W-:Y:S04]  /*b120*/  STL [R1+0xa8], R0 ;  /* 0x0000a80001007387 */ /* 0x0001e80000100800 */
[----:B------:R-:W-:Y:S04]  /*b130*/  STL [R1+0xd4], R251 ;  /* 0x0000d4fb01007387 */ /* 0x000fe80000100800 */
[----:B0-----:R-:W3:Y:S01]  /*b140*/  LDL.LU R0, [R1+0x544] ;  /* 0x0005440001007983 */ /* 0x001ee20000300800 */
[----:B------:R-:W-:-:S02]  /*b150*/  IADD3 R249, P0, R249, UR13, RZ ;  /* 0x0000000df9f97c10 */ /* 0x000fc4000ff1e0ff */
[----:B------:R-:W-:Y:S02]  /*b160*/  IADD3 R252, P1, R252, UR13, RZ ;  /* 0x0000000dfcfc7c10 */ /* 0x000fe4000ff3e0ff */
[----:B------:R-:W-:Y:S02]  /*b170*/  IADD3.X R4, R4, UR40, RZ, P2, !PT ;  /* 0x0000002804047c10 */ /* 0x000fe400097fe4ff */
[----:B------:R-:W-:Y:S01]  /*b180*/  IADD3 R6, P2, R6, UR13, RZ ;  /* 0x0000000d06067c10 */ /* 0x000fe2000ff5e0ff */
[----:B------:R-:W-:Y:S01]  /*b190*/  STL [R1+0xdc], R249 ;  /* 0x0000dcf901007387 */ /* 0x000fe20000100800 */
[----:B------:R-:W-:Y:S02]  /*b1a0*/  IADD3.X R7, R7, UR40, RZ, P3, !PT ;  /* 0x0000002807077c10 */ /* 0x000fe40009ffe4ff */
[----:B------:R-:W-:Y:S01]  /*b1b0*/  IADD3.X R9, R9, UR40, RZ, P4, !PT ;  /* 0x0000002809097c10 */ /* 0x000fe2000a7fe4ff */
[----:B------:R-:W-:Y:S01]  /*b1c0*/  STL [R1+0xe4], R252 ;  /* 0x0000e4fc01007387 */ /* 0x000fe20000100800 */
[----:B------:R-:W-:-:S03]  /*b1d0*/  IADD3 R8, P3, R8, UR13, RZ ;  /* 0x0000000d08087c10 */ /* 0x000fc6000ff7e0ff */
[----:B------:R-:W-:Y:S01]  /*b1e0*/  STL [R1+0xb0], R4 ;  /* 0x0000b00401007387 */ /* 0x000fe20000100800 */
[----:B------:R-:W-:Y:S02]  /*b1f0*/  IADD3.X R10, R10, UR40, RZ, P5, !PT ;  /* 0x000000280a0a7c10 */ /* 0x000fe4000affe4ff */
[----:B--2---:R-:W-:Y:S01]  /*b200*/  IADD3 R2, P4, R2, UR13, RZ ;  /* 0x0000000d02027c10 */ /* 0x004fe2000ff9e0ff */
[----:B------:R-:W-:Y:S01]  /*b210*/  STL [R1+0xec], R6 ;  /* 0x0000ec0601007387 */ /* 0x000fe20000100800 */
[----:B------:R-:W-:-:S03]  /*b220*/  IADD3.X R12, R12, UR40, RZ, P6, !PT ;  /* 0x000000280c0c7c10 */ /* 0x000fc6000b7fe4ff */
[----:B------:R-:W-:Y:S01]  /*b230*/  STL [R1+0xb8], R7 ;  /* 0x0000b80701007387 */ /* 0x000fe20000100800 */
[----:B------:R-:W-:Y:S01]  /*b240*/  IADD3 R11, P5, R11, UR13, RZ ;  /* 0x0000000d0b0b7c10 */ /* 0x000fe2000ffbe0ff */
[----:B------:R-:W-:Y:S01]  /*b250*/  WARPGROUP.ARRIVE ;  /* 0x00000000000079c5 */ /* 0x000fe20000000000 */
[----:B------:R-:W-:Y:S01]  /*b260*/  UMOV UR6, UR10 ;  /* 0x0000000a00067c82 */ /* 0x000fe20008000000 */
[----:B------:R0:W-:Y:S01]  /*b270*/  STL [R1+0xfc], R2 ;  /* 0x0000fc0201007387 */ /* 0x0001e20000100800 */
[----:B------:R-:W-:Y:S01]  /*b280*/  UMOV UR7, UR11 ;  /* 0x0000000b00077c82 */ /* 0x000fe20008000000 */
[----:B------:R-:W-:Y:S01]  /*b290*/  UMOV UR38, UR10 ;  /* 0x0000000a00267c82 */ /* 0x000fe20008000000 */
[----:B------:R-:W-:Y:S01]  /*b2a0*/  UMOV UR39, UR11 ;  /* 0x0000000b00277c82 */ /* 0x000fe20008000000 */
[----:B------:R-:W-:Y:S01]  /*b2b0*/  STL [R1+0xf4], R8 ;  /* 0x0000f40801007387 */ /* 0x000fe20000100800 */
[----:B------:R-:W-:Y:S01]  /*b2c0*/  QGMMA.64x64x32.F32.E4M3.E4M3 R216, gdesc[UR4], R216, gsb0 ;  /* 0x00e0000004d879f3 */ /* 0x000fe200080008d8 */
[----:B------:R-:W-:Y:S01]  /*b2d0*/  UMOV UR34, UR10 ;  /* 0x0000000a00227c82 */ /* 0x000fe20008000000 */
[----:B------:R-:W-:Y:S01]  /*b2e0*/  UMOV UR35, UR11 ;  /* 0x0000000b00237c82 */ /* 0x000fe20008000000 */
[----:B------:R-:W-:Y:S01]  /*b2f0*/  UMOV UR30, UR10 ;  /* 0x0000000a001e7c82 */ /* 0x000fe20008000000 */
[----:B------:R-:W-:Y:S01]  /*b300*/  UMOV UR31, UR11 ;  /* 0x0000000b001f7c82 */ /* 0x000fe20008000000 */
[----:B0-----:R-:W2:Y:S01]  /*b310*/  LDL.LU R2, [R1+0x540] ;  /* 0x0005400001027983 */ /* 0x001ea20000300800 */
[----:B------:R-:W-:Y:S01]  /*b320*/  IADD3.X R13, R13, UR40, RZ, P0, !PT ;  /* 0x000000280d0d7c10 */ /* 0x000fe200087fe4ff */
[----:B------:R-:W-:Y:S01]  /*b330*/  UMOV UR26, UR10 ;  /* 0x0000000a001a7c82 */ /* 0x000fe20008000000 */
[----:B------:R-:W-:Y:S01]  /*b340*/  IADD3.X R16, R16, UR40, RZ, P2, !PT ;  /* 0x0000002810107c10 */ /* 0x000fe200097fe4ff */
[----:B------:R-:W-:Y:S01]  /*b350*/  STL [R1+0xc0], R9 ;  /* 0x0000c00901007387 */ /* 0x000fe20000100800 */
[----:B------:R-:W-:Y:S01]  /*b360*/  UMOV UR27, UR11 ;  /* 0x0000000b001b7c82 */ /* 0x000fe20008000000 */
[----:B------:R-:W-:Y:S01]  /*b370*/  UMOV UR22, UR10 ;  /* 0x0000000a00167c82 */ /* 0x000fe20008000000 */
[----:B------:R-:W-:Y:S01]  /*b380*/  UMOV UR23, UR11 ;  /* 0x0000000b00177c82 */ /* 0x000fe20008000000 */
[----:B------:R-:W-:Y:S01]  /*b390*/  STL [R1+0xc8], R10 ;  /* 0x0000c80a01007387 */ /* 0x000fe20000100800 */
[----:B------:R-:W-:Y:S01]  /*b3a0*/  UMOV UR18, UR10 ;  /* 0x0000000a00127c82 */ /* 0x000fe20008000000 */
[----:B------:R-:W-:Y:S01]  /*b3b0*/  UMOV UR19, UR11 ;  /* 0x0000000b00137c82 */ /* 0x000fe20008000000 */
[----:B------:R-:W0:Y:S01]  /*b3c0*/  LDC R4, c[0x0][0x238] ;  /* 0x00008e00ff047b82 */ /* 0x000e220000000800 */
[----:B------:R-:W-:-:S02]  /*b3d0*/  WARPGROUP.DEPBAR.LE gsb0, 0x0 ;  /* 0x00008000000079c5 */ /* 0x000fc40000010000 */
[----:B------:R-:W-:-:S06]  /*b3e0*/  WARPGROUP.ARRIVE ;  /* 0x00000000000079c5 */ /* 0x000fcc0000000000 */
[----:B------:R-:W-:Y:S01]  /*b3f0*/  QGMMA.64x64x32.F32.E4M3.E4M3 R184, gdesc[UR36], R184, gsb0 ;  /* 0x00e0000024b879f3 */ /* 0x000fe200080008b8 */
[----:B---3--:R-:W-:-:S05]  /*b400*/  IADD3 R0, P6, R0, UR13, RZ ;  /* 0x0000000d00007c10 */ /* 0x008fca000ffde0ff */
[----:B------:R1:W-:Y:S04]  /*b410*/  STL [R1+0x10c], R0 ;  /* 0x00010c0001007387 */ /* 0x0003e80000100800 */
[----:B------:R-:W-:Y:S04]  /*b420*/  STL [R1+0x104], R11 ;  /* 0x0001040b01007387 */ /* 0x000fe80000100800 */
[----:B-1----:R-:W3:Y:S01]  /*b430*/  LDL.LU R0, [R1+0x53c] ;  /* 0x00053c0001007983 */ /* 0x002ee20000300800 */
[----:B------:R-:W-:Y:S02]  /*b440*/  WARPGROUP.DEPBAR.LE gsb0, 0x0 ;  /* 0x00008000000079c5 */ /* 0x000fe40000010000 */
[----:B------:R-:W-:-:S06]  /*b450*/  WARPGROUP.ARRIVE ;  /* 0x00000000000079c5 */ /* 0x000fcc0000000000 */
[----:B------:R-:W-:Y:S01]  /*b460*/  QGMMA.64x64x32.F32.E4M3.E4M3 R152, gdesc[UR32], R152, gsb0 ;  /* 0x00e00000209879f3 */ /* 0x000fe20008000898 */
[----:B------:R-:W-:Y:S01]  /*b470*/  IADD3 R14, P0, R14, UR13, RZ ;  /* 0x0000000d0e0e7c10 */ /* 0x000fe2000ff1e0ff */
[----:B------:R-:W-:Y:S01]  /*b480*/  STL [R1+0xd0], R12 ;  /* 0x0000d00c01007387 */ /* 0x000fe20000100800 */
[----:B--2---:R-:W-:Y:S02]  /*b490*/  IADD3.X R2, R2, UR40, RZ, P1, !PT ;  /* 0x0000002802027c10 */ /* 0x004fe40008ffe4ff */
[----:B------:R-:W-:-:S03]  /*b4a0*/  IADD3 R15, P1, R15, UR13, RZ ;  /* 0x0000000d0f0f7c10 */ /* 0x000fc6000ff3e0ff */
[----:B------:R1:W-:Y:S04]  /*b4b0*/  STL [R1+0xe0], R2 ;  /* 0x0000e00201007387 */ /* 0x0003e80000100800 */
[----:B------:R-:W-:Y:S04]  /*b4c0*/  STL [R1+0xd8], R13 ;  /* 0x0000d80d01007387 */ /* 0x000fe80000100800 */
[----:B-1----:R-:W2:Y:S04]  /*b4d0*/  LDL.LU R2, [R1+0x538] ;  /* 0x0005380001027983 */ /* 0x002ea80000300800 */
[----:B------:R-:W-:Y:S04]  /*b4e0*/  STL [R1+0x114], R14 ;  /* 0x0001140e01007387 */ /* 0x000fe80000100800 */
[----:B------:R-:W-:Y:S01]  /*b4f0*/  STL [R1+0x11c], R15 ;  /* 0x00011c0f01007387 */ /* 0x000fe20000100800 */
[----:B------:R-:W-:-:S02]  /*b500*/  WARPGROUP.DEPBAR.LE gsb0, 0x0 ;  /* 0x00008000000079c5 */ /* 0x000fc40000010000 */
[----:B------:R-:W-:-:S06]  /*b510*/  WARPGROUP.ARRIVE ;  /* 0x00000000000079c5 */ /* 0x000fcc0000000000 */
[----:B------:R-:W-:Y:S03]  /*b520*/  QGMMA.64x64x32.F32.E4M3.E4M3 R120, gdesc[UR28], R120, gsb0 ;  /* 0x00e000001c7879f3 */ /* 0x000fe60008000878 */
[----:B------:R-:W-:Y:S02]  /*b530*/  WARPGROUP.DEPBAR.LE gsb0, 0x0 ;  /* 0x00008000000079c5 */ /* 0x000fe40000010000 */
[----:B------:R-:W-:-:S06]  /*b540*/  WARPGROUP.ARRIVE ;  /* 0x00000000000079c5 */ /* 0x000fcc0000000000 */
[----:B------:R-:W-:Y:S01]  /*b550*/  QGMMA.64x64x32.F32.E4M3.E4M3 R88, gdesc[UR24], R88, gsb0 ;  /* 0x00e00000185879f3 */ /* 0x000fe20008000858 */
[----:B---3--:R-:W-:-:S05]  /*b560*/  IADD3.X R0, R0, UR40, RZ, P3, !PT ;  /* 0x0000002800007c10 */ /* 0x008fca0009ffe4ff */
[----:B------:R1:W-:Y:S04]  /*b570*/  STL [R1+0xf0], R0 ;  /* 0x0000f00001007387 */ /* 0x0003e80000100800 */
[----:B------:R3:W-:Y:S04]  /*b580*/  STL [R1+0xe8], R16 ;  /* 0x0000e81001007387 */ /* 0x0007e80000100800 */
[----:B-1----:R-:W3:Y:S01]  /*b590*/  LDL.LU R0, [R1+0x534] ;  /* 0x0005340001007983 */ /* 0x002ee20000300800 */
[----:B------:R-:W-:Y:S02]  /*b5a0*/  WARPGROUP.DEPBAR.LE gsb0, 0x0 ;  /* 0x00008000000079c5 */ /* 0x000fe40000010000 */
[----:B------:R-:W-:-:S06]  /*b5b0*/  WARPGROUP.ARRIVE ;  /* 0x00000000000079c5 */ /* 0x000fcc0000000000 */
[----:B------:R-:W-:Y:S01]  /*b5c0*/  QGMMA.64x64x32.F32.E4M3.E4M3 R56, gdesc[UR20], R56, gsb0 ;  /* 0x00e00000143879f3 */ /* 0x000fe20008000838 */
[----:B------:R-:W-:Y:S02]  /*b5d0*/  IADD3 R17, P2, R17, UR13, RZ ;  /* 0x0000000d11117c10 */ /* 0x000fe4000ff5e0ff */
[----:B------:R-:W-:Y:S02]  /*b5e0*/  IADD3.X R18, R18, UR40, RZ, P4, !PT ;  /* 0x0000002812127c10 */ /* 0x000fe4000a7fe4ff */
[----:B----4-:R-:W-:Y:S02]  /*b5f0*/  IADD3.X R19, R19, UR40, RZ, P5, !PT ;  /* 0x0000002813137c10 */ /* 0x010fe4000affe4ff */
[----:B------:R-:W-:Y:S01]  /*b600*/  IADD3.X R20, R20, UR40, RZ, P6, !PT ;  /* 0x0000002814147c10 */ /* 0x000fe2000b7fe4ff */
[----:B------:R1:W-:Y:S01]  /*b610*/  STL [R1+0x124], R17 ;  /* 0x0001241101007387 */ /* 0x0003e20000100800 */
[----:B------:R-:W-:Y:S02]  /*b620*/  IADD3.X R21, R21, UR40, RZ, P0, !PT ;  /* 0x0000002815157c10 */ /* 0x000fe400087fe4ff */
[----:B------:R-:W-:Y:S01]  /*b630*/  IADD3.X R23, R23, UR40, RZ, P2, !PT ;  /* 0x0000002817177c10 */ /* 0x000fe200097fe4ff */
[----:B------:R1:W-:Y:S01]  /*b640*/  STL [R1+0xf8], R18 ;  /* 0x0000f81201007387 */ /* 0x0003e20000100800 */
[----:B------:R-:W-:Y:S01]  /*b650*/  IADD3.X R22, R22, UR40, RZ, P1, !PT ;  /* 0x0000002816167c10 */ /* 0x000fe20008ffe4ff */
[----:B------:R-:W-:-:S02]  /*b660*/  WARPGROUP.DEPBAR.LE gsb0, 0x0 ;  /* 0x00008000000079c5 */ /* 0x000fc40000010000 */
[----:B------:R-:W-:-:S06]  /*b670*/  WARPGROUP.ARRIVE ;  /* 0x00000000000079c5 */ /* 0x000fcc0000000000 */
[----:B------:R-:W-:Y:S01]  /*b680*/  QGMMA.64x64x32.F32.E4M3.E4M3 R24, gdesc[UR16], R24, gsb0 ;  /* 0x00e00000101879f3 */ /* 0x000fe20008000818 */
[----:B------:R1:W-:Y:S04]  /*b690*/  STL [R1+0x100], R19 ;  /* 0x0001001301007387 */ /* 0x0003e80000100800 */
[----:B------:R1:W-:Y:S04]  /*b6a0*/  STL [R1+0x108], R20 ;  /* 0x0001081401007387 */ /* 0x0003e80000100800 */
[----:B------:R1:W-:Y:S04]  /*b6b0*/  STL [R1+0x110], R21 ;  /* 0x0001101501007387 */ /* 0x0003e80000100800 */
[----:B------:R1:W-:Y:S04]  /*b6c0*/  STL [R1+0x120], R23 ;  /* 0x0001201701007387 */ /* 0x0003e80000100800 */
[----:B------:R1:W-:Y:S01]  /*b6d0*/  STL [R1+0x118], R22 ;  /* 0x0001181601007387 */ /* 0x0003e20000100800 */
[----:B------:R-:W-:Y:S01]  /*b6e0*/  ISETP.NE.U32.AND P4, PT, R5, RZ, PT ;  /* 0x000000ff0500720c */ /* 0x000fe20003f85070 */
[----:B0-----:R-:W-:-:S05]  /*b6f0*/  IMAD.SHL.U32 R4, R4, 0x20, RZ ;  /* 0x0000002004047824 */ /* 0x001fca00078e00ff */
[C---:B--2---:R-:W-:Y:S01]  /*b700*/  IADD3 R2, P3, R4.reuse, R2, RZ ;  /* 0x0000000204027210 */ /* 0x044fe20007f7e0ff */
[----:B------:R-:W-:Y:S01]  /*b710*/  VIADD R3, R3, 0xffffffe0 ;  /* 0xffffffe003037836 */ /* 0x000fe20000000000 */
[----:B------:R-:W-:Y:S02]  /*b720*/  WARPGROUP.DEPBAR.LE gsb0, 0x0 ;  /* 0x00008000000079c5 */ /* 0x000fe40000010000 */
[----:B---3--:R-:W-:-:S03]  /*b730*/  LEA.HI.X.SX32 R0, R4, R0, 0x1, P3 ;  /* 0x0000000004007211 */ /* 0x008fc600018f0eff */
[----:B-1----:R-:W-:Y:S06]  /*b740*/  @P4 BRA `(.L_x_1) ;  /* 0xffffff9c00c44947 */ /* 0x002fec000383ffff */
.L_x_0:
[----:B------:R1:W-:Y:S01]  /*b750*/  STL [R1+0x540], R52 ;  /* 0x0005403401007387 */ /* 0x0003e20000100800 */
[----:B------:R-:W-:Y:S01]  /*b760*/  F2FP.SATFINITE.E4M3.F32.PACK_AB_MERGE_C R184, R185, R184, RZ ;  /* 0x000000b8b9b8723e */ /* 0x000fe200048070ff */
[----:B------:R-:W-:Y:S01]  /*b770*/  ULDC.64 UR26, c[0x0][0x228] ;  /* 0x00008a00001a7ab9 */ /* 0x000fe20000000a00 */
[----:B------:R-:W-:Y:S01]  /*b780*/  F2FP.SATFINITE.E4M3.F32.PACK_AB_MERGE_C R120, R121, R120, RZ ;  /* 0x000000787978723e */ /* 0x000fe200048070ff */
[----:B------:R-:W2:Y:S01]  /*b790*/  LDL.LU R8, [R1+0x4] ;  /* 0x0000040001087983 */ /* 0x000ea20000300800 */
[----:B------:R-:W-:Y:S01]  /*b7a0*/  F2FP.SATFINITE.E4M3.F32.PACK_AB_MERGE_C R216, R217, R216, RZ ;  /* 0x000000d8d9d8723e */ /* 0x000fe200048070ff */
[----:B------:R-:W-:Y:S01]  /*b7b0*/  ULDC UR4, c[0x0][0x244] ;  /* 0x0000910000047ab9 */ /* 0x000fe20000000800 */
[----:B------:R-:W-:Y:S01]  /*b7c0*/  F2FP.SATFINITE.E4M3.F32.PACK_AB_MERGE_C R152, R153, R152, RZ ;  /* 0x000000989998723e */ /* 0x000fe200048070ff */
[----:B------:R-:W-:Y:S01]  /*b7d0*/  ULDC.64 UR6, c[0x0][0x220] ;  /* 0x0000880000067ab9 */ /* 0x000fe20000000a00 */
[----:B------:R-:W-:Y:S01]  /*b7e0*/  F2FP.SATFINITE.E4M3.F32.PACK_AB_MERGE_C R88, R89, R88, RZ ;  /* 0x000000585958723e */ /* 0x000fe200048070ff */
[----:B-1----:R-:W2:Y:S01]  /*b7f0*/  LDL.LU R52, [R1] ;  /* 0x0000000001347983 */ /* 0x002ea20000300800 */
[----:B------:R-:W-:Y:S01]  /*b800*/  F2FP.SATFINITE.E4M3.F32.PACK_AB_MERGE_C R218, R219, R218, RZ ;  /* 0x000000dadbda723e */ /* 0x000fe200048070ff */
[----:B------:R-:W-:Y:S01]  /*b810*/  ULDC.64 UR28, c[0x0][0x228] ;  /* 0x00008a00001c7ab9 */ /* 0x000fe20000000a00 */
[----:B------:R-:W-:Y:S01]  /*b820*/  F2FP.SATFINITE.E4M3.F32.PACK_AB_MERGE_C R186, R187, R186, RZ ;  /* 0x000000babbba723e */ /* 0x000fe200048070ff */
[----:B------:R1:W-:Y:S01]  /*b830*/  STL [R1+0x53c], R53 ;  /* 0x00053c3501007387 */ /* 0x0003e20000100800 */
[----:B------:R-:W-:Y:S01]  /*b840*/  F2FP.SATFINITE.E4M3.F32.PACK_AB_MERGE_C R154, R155, R154, RZ ;  /* 0x0000009a9b9a723e */ /* 0x000fe200048070ff */
[----:B------:R-:W-:Y:S01]  /*b850*/  ULDC.64 UR8, c[0x0][0x220] ;  /* 0x0000880000087ab9 */ /* 0x000fe20000000a00 */
[----:B------:R-:W-:Y:S01]  /*b860*/  F2FP.SATFINITE.E4M3.F32.PACK_AB_MERGE_C R122, R123, R122, RZ ;  /* 0x0000007a7b7a723e */ /* 0x000fe200048070ff */
[----:B------:R-:W-:Y:S01]  /*b870*/  ULDC UR10, c[0x0][0x22c] ;  /* 0x00008b00000a7ab9 */ /* 0x000fe20000000800 */
[----:B------:R-:W-:Y:S01]  /*b880*/  F2FP.SATFINITE.E4M3.F32.PACK_AB_MERGE_C R90, R91, R90, RZ ;  /* 0x0000005a5b5a723e */ /* 0x000fe200048070ff */
[----:B------:R-:W-:Y:S01]  /*b890*/  ULDC.64 UR22, c[0x0][0x228] ;  /* 0x00008a0000167ab9 */ /* 0x000fe20000000a00 */
[----:B------:R-:W-:Y:S01]  /*b8a0*/  F2FP.SATFINITE.E4M3.F32.PACK_AB_MERGE_C R188, R189, R188, RZ ;  /* 0x000000bcbdbc723e */ /* 0x000fe200048070ff */
[----:B------:R-:W-:Y:S01]  /*b8b0*/  ULDC.64 UR20, c[0x0][0x228] ;  /* 0x00008a0000147ab9 */ /* 0x000fe20000000a00 */
[----:B------:R-:W-:Y:S01]  /*b8c0*/  F2FP.SATFINITE.E4M3.F32.PACK_AB_MERGE_C R124, R125, R124, RZ ;  /* 0x0000007c7d7c723e */ /* 0x000fe200048070ff */
[----:B-1----:R-:W3:Y:S01]  /*b8d0*/  LDL.LU R53, [R1+0x8] ;  /* 0x0000080001357983 */ /* 0x002ee20000300800 */
[----:B------:R-:W-:Y:S01]  /*b8e0*/  F2FP.SATFINITE.E4M3.F32.PACK_AB_MERGE_C R26, R27, R26, RZ ;  /* 0x0000001a1b1a723e */ /* 0x000fe200048070ff */
[----:B------:R-:W-:Y:S01]  /*b8f0*/  ULDC.64 UR18, c[0x0][0x228] ;  /* 0x00008a0000127ab9 */ /* 0x000fe20000000a00 */
[----:B------:R-:W-:Y:S01]  /*b900*/  F2FP.SATFINITE.E4M3.F32.PACK_AB_MERGE_C R28, R29, R28, RZ ;  /* 0x0000001c1d1c723e */ /* 0x000fe200048070ff */
[----:B------:R-:W3:Y:S01]  /*b910*/  LDL.LU R6, [R1+0xc] ;  /* 0x00000c0001067983 */ /* 0x000ee20000300800 */
[----:B------:R-:W-:Y:S01]  /*b920*/  F2FP.SATFINITE.E4M3.F32.PACK_AB_MERGE_C R24, R25, R24, RZ ;  /* 0x000000181918723e */ /* 0x000fe200048070ff */
[----:B------:R-:W-:Y:S01]  /*b930*/  ULDC.64 UR16, c[0x0][0x228] ;  /* 0x00008a0000107ab9 */ /* 0x000fe20000000a00 */
[----:B------:R-:W-:Y:S01]  /*b940*/  F2FP.SATFINITE.E4M3.F32.PACK_AB_MERGE_C R30, R31, R30, RZ ;  /* 0x0000001e1f1e723e */ /* 0x000fe200048070ff */
[----:B------:R1:W-:Y:S01]  /*b950*/  STL [R1+0x538], R54 ;  /* 0x0005383601007387 */ /* 0x0003e20000100800 */
[----:B------:R-:W-:Y:S01]  /*b960*/  F2FP.SATFINITE.E4M3.F32.PACK_AB_MERGE_C R32, R33, R32, RZ ;  /* 0x000000202120723e */ /* 0x000fe200048070ff */
[----:B------:R-:W-:-:S02]  /*b970*/  ULDC.64 UR24, c[0x0][0x228] ;  /* 0x00008a0000187ab9 */ /* 0x000fc40000000a00 */
[----:B-1----:R-:W4:Y:S04]  /*b980*/  LDL.LU R54, [R1+0x10] ;  /* 0x0000100001367983 */ /* 0x002f280000300800 */
[----:B------:R-:W4:Y:S04]  /*b990*/  LDL.LU R4, [R1+0x14] ;  /* 0x0000140001047983 */ /* 0x000f280000300800 */
[----:B------:R1:W-:Y:S04]  /*b9a0*/  STL [R1+0x534], R55 ;  /* 0x0005343701007387 */ /* 0x0003e80000100800 */
[----:B-1----:R-:W5:Y:S04]  /*b9b0*/  LDL.LU R55, [R1+0x18] ;  /* 0x0000180001377983 */ /* 0x002f680000300800 */
[----:B------:R-:W5:Y:S04]  /*b9c0*/  LDL.LU R2, [R1+0x1c] ;  /* 0x00001c0001027983 */ /* 0x000f680000300800 */
        /* <DEDUP_REMOVED lines=14> */
[----:B0-----:R-:W5:Y:S04]  /*bab0*/  LDL.LU R21, [R1+0x58] ;  /* 0x0000580001157983 */ /* 0x001f680000300800 */
        /* <DEDUP_REMOVED lines=8> */
[----:B------:R-:W5:Y:S01]  /*bb40*/  LDL.LU R16, [R1+0x7c] ;  /* 0x00007c0001107983 */ /* 0x000f620000300800 */
[----:B--2---:R-:W-:-:S03]  /*bb50*/  F2FP.SATFINITE.E4M3.F32.PACK_AB_MERGE_C R8, R8, R52, RZ ;  /* 0x000000340808723e */ /* 0x004fc600048070ff */
[----:B------:R-:W2:Y:S01]  /*bb60*/  LDL.LU R52, [R1+0x540] ;  /* 0x0005400001347983 */ /* 0x000ea20000300800 */
[----:B---3--:R-:W-:-:S03]  /*bb70*/  F2FP.SATFINITE.E4M3.F32.PACK_AB_MERGE_C R6, R6, R53, RZ ;  /* 0x000000350606723e */ /* 0x008fc600048070ff */
[----:B------:R-:W2:Y:S01]  /*bb80*/  LDL.LU R53, [R1+0x53c] ;  /* 0x00053c0001357983 */ /* 0x000ea20000300800 */
[----:B----4-:R-:W-:-:S03]  /*bb90*/  F2FP.SATFINITE.E4M3.F32.PACK_AB_MERGE_C R4, R4, R54, RZ ;  /* 0x000000360404723e */ /* 0x010fc600048070ff */
[----:B------:R-:W3:Y:S01]  /*bba0*/  LDL.LU R54, [R1+0x538] ;  /* 0x0005380001367983 */ /* 0x000ee20000300800 */
[----:B-----5:R-:W-:-:S03]  /*bbb0*/  F2FP.SATFINITE.E4M3.F32.PACK_AB_MERGE_C R2, R2, R55, RZ ;  /* 0x000000370202723e */ /* 0x020fc600048070ff */
[----:B------:R-:W3:Y:S01]  /*bbc0*/  LDL.LU R55, [R1+0x534] ;  /* 0x0005340001377983 */ /* 0x000ee20000300800 */
[----:B------:R-:W-:Y:S02]  /*bbd0*/  LOP3.LUT R120, R120, 0xffff, RZ, 0xc0, !PT ;  /* 0x0000ffff78787812 */ /* 0x000fe400078ec0ff */
[----:B------:R-:W-:Y:S02]  /*bbe0*/  LOP3.LUT R216, R216, 0xffff, RZ, 0xc0, !PT ;  /* 0x0000ffffd8d87812 */ /* 0x000fe400078ec0ff */
[----:B------:R-:W-:Y:S02]  /*bbf0*/  LOP3.LUT R27, R152, 0xffff, RZ, 0xc0, !PT ;  /* 0x0000ffff981b7812 */ /* 0x000fe400078ec0ff */
[----:B------:R-:W-:Y:S02]  /*bc00*/  LOP3.LUT R88, R88, 0xffff, RZ, 0xc0, !PT ;  /* 0x0000ffff58587812 */ /* 0x000fe400078ec0ff */
[----:B------:R-:W-:Y:S02]  /*bc10*/  LOP3.LUT R218, R218, 0xffff, RZ, 0xc0, !PT ;  /* 0x0000ffffdada7812 */ /* 0x000fe400078ec0ff */
[----:B------:R-:W-:-:S02]  /*bc20*/  LOP3.LUT R29, R154, 0xffff, RZ, 0xc0, !PT ;  /* 0x0000ffff9a1d7812 */ /* 0x000fc400078ec0ff */
[----:B------:R-:W-:Y:S02]  /*bc30*/  LOP3.LUT R122, R122, 0xffff, RZ, 0xc0, !PT ;  /* 0x0000ffff7a7a7812 */ /* 0x000fe400078ec0ff */
[----:B------:R-:W-:Y:S02]  /*bc40*/  F2FP.SATFINITE.E4M3.F32.PACK_AB_MERGE_C R3, R252, R3, RZ ;  /* 0x00000003fc03723e */ /* 0x000fe400048070ff */
[----:B------:R-:W4:Y:S01]  /*bc50*/  LDL.LU R252, [R1+0x80] ;  /* 0x0000800001fc7983 */ /* 0x000f220000300800 */
[----:B------:R-:W-:Y:S02]  /*bc60*/  LOP3.LUT R6, R6, 0xffff, RZ, 0xc0, !PT ;  /* 0x0000ffff06067812 */ /* 0x000fe400078ec0ff */
[----:B------:R-:W-:Y:S02]  /*bc70*/  LOP3.LUT R90, R90, 0xffff, RZ, 0xc0, !PT ;  /* 0x0000ffff5a5a7812 */ /* 0x000fe400078ec0ff */
[----:B------:R-:W-:Y:S02]  /*bc80*/  LOP3.LUT R4, R4, 0xffff, RZ, 0xc0, !PT ;  /* 0x0000ffff04047812 */ /* 0x000fe400078ec0ff */
[----:B------:R-:W-:-:S02]  /*bc90*/  LOP3.LUT R25, R188, 0xffff, RZ, 0xc0, !PT ;  /* 0x0000ffffbc197812 */ /* 0x000fc400078ec0ff */
[----:B------:R-:W-:Y:S02]  /*bca0*/  LOP3.LUT R124, R124, 0xffff, RZ, 0xc0, !PT ;  /* 0x0000ffff7c7c7812 */ /* 0x000fe400078ec0ff */
[----:B------:R-:W-:Y:S02]  /*bcb0*/  F2FP.SATFINITE.E4M3.F32.PACK_AB_MERGE_C R34, R35, R34, RZ ;  /* 0x000000222322723e */ /* 0x000fe400048070ff */
[----:B------:R-:W-:Y:S02]  /*bcc0*/  PRMT R31, R216, 0x3340, R27 ;  /* 0x00003340d81f7816 */ /* 0x000fe4000000001b */
[----:B------:R-:W-:Y:S02]  /*bcd0*/  F2FP.SATFINITE.E4M3.F32.PACK_AB_MERGE_C R36, R37, R36, RZ ;  /* 0x000000242524723e */ /* 0x000fe400048070ff */
[----:B------:R-:W-:Y:S02]  /*bce0*/  PRMT R152, R90, 0x3340, R1 ;  /* 0x000033405a987816 */ /* 0x000fe40000000001 */
[----:B------:R-:W-:-:S02]  /*bcf0*/  PRMT R35, R218, 0x3340, R29 ;  /* 0x00003340da237816 */ /* 0x000fc4000000001d */
[----:B------:R-:W-:Y:S02]  /*bd00*/  F2FP.SATFINITE.E4M3.F32.PACK_AB_MERGE_C R190, R191, R190, RZ ;  /* 0x000000bebfbe723e */ /* 0x000fe400048070ff */
[----:B------:R-:W-:Y:S02]  /*bd10*/  F2FP.SATFINITE.E4M3.F32.PACK_AB_MERGE_C R126, R127, R126, RZ ;  /* 0x0000007e7f7e723e */ /* 0x000fe400048070ff */
[----:B------:R-:W-:Y:S02]  /*bd20*/  F2FP.SATFINITE.E4M3.F32.PACK_AB_MERGE_C R0, R0, R250, RZ ;  /* 0x000000fa0000723e */ /* 0x000fe400048070ff */
[----:B------:R-:W-:Y:S02]  /*bd30*/  F2FP.SATFINITE.E4M3.F32.PACK_AB_MERGE_C R220, R221, R220, RZ ;  /* 0x000000dcdddc723e */ /* 0x000fe400048070ff */
[----:B------:R-:W-:Y:S02]  /*bd40*/  F2FP.SATFINITE.E4M3.F32.PACK_AB_MERGE_C R10, R10, R23, RZ ;  /* 0x000000170a0a723e */ /* 0x000fe400048070ff */
[----:B------:R-:W-:-:S02]  /*bd50*/  F2FP.SATFINITE.E4M3.F32.PACK_AB_MERGE_C R192, R193, R192, RZ ;  /* 0x000000c0c1c0723e */ /* 0x000fc400048070ff */
        /* <DEDUP_REMOVED lines=13> */
[----:B------:R-:W-:Y:S01]  /*be30*/  F2FP.SATFINITE.E4M3.F32.PACK_AB_MERGE_C R224, R225, R224, RZ ;  /* 0x000000e0e1e0723e */ /* 0x000fe200048070ff */
[----:B------:R-:W5:Y:S01]  /*be40*/  LDL.LU R251, [R1+0x84] ;  /* 0x0000840001fb7983 */ /* 0x000f620000300800 */
[----:B------:R-:W-:Y:S02]  /*be50*/  F2FP.SATFINITE.E4M3.F32.PACK_AB_MERGE_C R14, R14, R19, RZ ;  /* 0x000000130e0e723e */ /* 0x000fe400048070ff */
[----:B------:R-:W-:Y:S01]  /*be60*/  F2FP.SATFINITE.E4M3.F32.PACK_AB_MERGE_C R226, R227, R226, RZ ;  /* 0x000000e2e3e2723e */ /* 0x000fe200048070ff */
[----:B------:R-:W5:Y:S01]  /*be70*/  LDL.LU R250, [R1+0x90] ;  /* 0x0000900001fa7983 */ /* 0x000f620000300800 */
[----:B------:R-:W-:Y:S02]  /*be80*/  F2FP.SATFINITE.E4M3.F32.PACK_AB_MERGE_C R196, R197, R196, RZ ;  /* 0x000000c4c5c4723e */ /* 0x000fe400048070ff */
[----:B------:R-:W-:-:S02]  /*be90*/  F2FP.SATFINITE.E4M3.F32.PACK_AB_MERGE_C R160, R161, R160, RZ ;  /* 0x000000a0a1a0723e */ /* 0x000fc400048070ff */
[----:B------:R-:W-:Y:S02]  /*bea0*/  F2FP.SATFINITE.E4M3.F32.PACK_AB_MERGE_C R15, R15, R18, RZ ;  /* 0x000000120f0f723e */ /* 0x000fe400048070ff */
[----:B------:R-:W-:Y:S02]  /*beb0*/  F2FP.SATFINITE.E4M3.F32.PACK_AB_MERGE_C R162, R163, R162, RZ ;  /* 0x000000a2a3a2723e */ /* 0x000fe400048070ff */
[----:B------:R-:W-:Y:S02]  /*bec0*/  F2FP.SATFINITE.E4M3.F32.PACK_AB_MERGE_C R132, R133, R132, RZ ;  /* 0x000000848584723e */ /* 0x000fe400048070ff */
[----:B------:R-:W-:Y:S02]  /*bed0*/  F2FP.SATFINITE.E4M3.F32.PACK_AB_MERGE_C R96, R97, R96, RZ ;  /* 0x000000606160723e */ /* 0x000fe400048070ff */
[----:B------:R-:W-:Y:S02]  /*bee0*/  F2FP.SATFINITE.E4M3.F32.PACK_AB_MERGE_C R16, R16, R17, RZ ;  /* 0x000000111010723e */ /* 0x000fe400048070ff */
[----:B------:R-:W0:Y:S01]  /*bef0*/  S2R R17, SR_TID.X ;  /* 0x0000000000117919 */ /* 0x000e220000002100 */
[----:B------:R-:W-:-:S02]  /*bf00*/  LOP3.LUT R21, R184, 0xffff, RZ, 0xc0, !PT ;  /* 0x0000ffffb8157812 */ /* 0x000fc400078ec0ff */
[--C-:B------:R-:W-:Y:S02]  /*bf10*/  PRMT R23, R120, 0x3340, R1.reuse ;  /* 0x0000334078177816 */ /* 0x100fe40000000001 */
[----:B------:R-:W-:Y:S02]  /*bf20*/  PRMT R154, R124, 0x3340, R1 ;  /* 0x000033407c9a7816 */ /* 0x000fe40000000001 */
[----:B------:R-:W-:Y:S02]  /*bf30*/  PRMT R37, R4, 0x3340, R25 ;  /* 0x0000334004257816 */ /* 0x000fe40000000019 */
        /* <DEDUP_REMOVED lines=9> */
[----:B------:R-:W-:Y:S01]  /*bfd0*/  F2FP.SATFINITE.E4M3.F32.PACK_AB_MERGE_C R228, R229, R228, RZ ;  /* 0x000000e4e5e4723e */ /* 0x000fe200048070ff */
[----:B------:R-:W5:Y:S01]  /*bfe0*/  LDL.LU R249, [R1+0x8c] ;  /* 0x00008c0001f97983 */ /* 0x000f620000300800 */
[----:B------:R-:W-:Y:S02]  /*bff0*/  F2FP.SATFINITE.E4M3.F32.PACK_AB_MERGE_C R230, R231, R230, RZ ;  /* 0x000000e6e7e6723e */ /* 0x000fe400048070ff */
[----:B------:R-:W-:Y:S01]  /*c000*/  F2FP.SATFINITE.E4M3.F32.PACK_AB_MERGE_C R198, R199, R198, RZ ;  /* 0x000000c6c7c6723e */ /* 0x000fe200048070ff */
[----:B0-----:R-:W-:Y:S01]  /*c010*/  IMAD.SHL.U32 R18, R17, 0x10, RZ ;  /* 0x0000001011127824 */ /* 0x001fe200078e00ff */
[----:B------:R-:W-:Y:S01]  /*c020*/  F2FP.SATFINITE.E4M3.F32.PACK_AB_MERGE_C R164, R165, R164, RZ ;  /* 0x000000a4a5a4723e */ /* 0x000fe200048070ff */
[----:B------:R-:W-:Y:S01]  /*c030*/  IMAD.SHL.U32 R19, R17, 0x40, RZ ;  /* 0x0000004011137824 */ /* 0x000fe200078e00ff */
[----:B------:R-:W-:Y:S02]  /*c040*/  F2FP.SATFINITE.E4M3.F32.PACK_AB_MERGE_C R166, R167, R166, RZ ;  /* 0x000000a6a7a6723e */ /* 0x000fe400048070ff */
[----:B------:R-:W-:-:S02]  /*c050*/  LOP3.LUT R18, R18, 0xf0, RZ, 0xc0, !PT ;  /* 0x000000f012127812 */ /* 0x000fc400078ec0ff */
[----:B------:R-:W-:Y:S02]  /*c060*/  LOP3.LUT R19, R19, 0x400, RZ, 0xc0, !PT ;  /* 0x0000040013137812 */ /* 0x000fe400078ec0ff */
[----:B------:R-:W-:Y:S02]  /*c070*/  F2FP.SATFINITE.E4M3.F32.PACK_AB_MERGE_C R134, R135, R134, RZ ;  /* 0x000000868786723e */ /* 0x000fe400048070ff */
[----:B------:R-:W-:Y:S02]  /*c080*/  IADD3 R19, R19, UR12, R18 ;  /* 0x0000000c13137c10 */ /* 0x000fe4000fffe012 */
[----:B------:R-:W-:Y:S02]  /*c090*/  LOP3.LUT R18, R8, 0xffff, RZ, 0xc0, !PT ;  /* 0x0000ffff08127812 */ /* 0x000fe400078ec0ff */
[----:B------:R-:W-:Y:S02]  /*c0a0*/  LOP3.LUT R22, R17, 0x60, RZ, 0xc0, !PT ;  /* 0x0000006011167812 */ /* 0x000fe400078ec0ff */
[----:B------:R-:W-:-:S02]  /*c0b0*/  PRMT R20, R18, 0x3340, R21 ;  /* 0x0000334012147816 */ /* 0x000fc40000000015 */
[----:B------:R-:W-:Y:S02]  /*c0c0*/  LOP3.LUT R190, R190, 0xffff, RZ, 0xc0, !PT ;  /* 0x0000ffffbebe7812 */ /* 0x000fe400078ec0ff */
[----:B------:R-:W-:Y:S02]  /*c0d0*/  LOP3.LUT R126, R126, 0xffff, RZ, 0xc0, !PT ;  /* 0x0000ffff7e7e7812 */ /* 0x000fe400078ec0ff */
[----:B------:R-:W-:Y:S02]  /*c0e0*/  LOP3.LUT R220, R220, 0xffff, RZ, 0xc0, !PT ;  /* 0x0000ffffdcdc7812 */ /* 0x000fe400078ec0ff */
[----:B------:R-:W-:Y:S02]  /*c0f0*/  LOP3.LUT R192, R192, 0xffff, RZ, 0xc0, !PT ;  /* 0x0000ffffc0c07812 */ /* 0x000fe400078ec0ff */
[----:B------:R-:W-:Y:S02]  /*c100*/  LOP3.LUT R45, R156, 0xffff, RZ, 0xc0, !PT ;  /* 0x0000ffff9c2d7812 */ /* 0x000fe400078ec0ff */
[----:B------:R-:W-:-:S02]  /*c110*/  LOP3.LUT R92, R92, 0xffff, RZ, 0xc0, !PT ;  /* 0x0000ffff5c5c7812 */ /* 0x000fc400078ec0ff */
[----:B------:R-:W-:Y:S02]  /*c120*/  LOP3.LUT R128, R128, 0xffff, RZ, 0xc0, !PT ;  /* 0x0000ffff80807812 */ /* 0x000fe400078ec0ff */
[----:B------:R-:W-:Y:S02]  /*c130*/  LOP3.LUT R222, R222, 0xffff, RZ, 0xc0, !PT ;  /* 0x0000ffffdede7812 */ /* 0x000fe400078ec0ff */
[----:B------:R-:W-:Y:S02]  /*c140*/  LOP3.LUT R94, R94, 0xffff, RZ, 0xc0, !PT ;  /* 0x0000ffff5e5e7812 */ /* 0x000fe400078ec0ff */
[----:B------:R-:W-:Y:S02]  /*c150*/  SHF.R.U32.HI R18, RZ, 0x8, R18 ;  /* 0x00000008ff127819 */ /* 0x000fe40000011612 */
[----:B------:R-:W-:Y:S02]  /*c160*/  SHF.R.U32.HI R21, RZ, 0x8, R21 ;  /* 0x00000008ff157819 */ /* 0x000fe40000011615 */
        /* <DEDUP_REMOVED lines=15> */
[----:B------:R-:W-:Y:S02]  /*c260*/  F2FP.SATFINITE.E4M3.F32.PACK_AB_MERGE_C R100, R101, R100, RZ ;  /* 0x000000646564723e */ /* 0x000fe400048070ff */
[----:B------:R-:W-:Y:S02]  /*c270*/  F2FP.SATFINITE.E4M3.F32.PACK_AB_MERGE_C R102, R103, R102, RZ ;  /* 0x000000666766723e */ /* 0x000fe400048070ff */
[----:B------:R-:W-:Y:S02]  /*c280*/  F2FP.SATFINITE.E4M3.F32.PACK_AB_MERGE_C R9, R9, R248, RZ ;  /* 0x000000f80909723e */ /* 0x000fe400048070ff */
[----:B------:R-:W-:Y:S01]  /*c290*/  F2FP.SATFINITE.E4M3.F32.PACK_AB_MERGE_C R200, R201, R200, RZ ;  /* 0x000000c8c9c8723e */ /* 0x000fe200048070ff */
[----:B------:R-:W5:Y:S01]  /*c2a0*/  LDL.LU R248, [R1+0x88] ;  /* 0x0000880001f87983 */ /* 0x000f620000300800 */
[----:B------:R-:W-:-:S02]  /*c2b0*/  F2FP.SATFINITE.E4M3.F32.PACK_AB_MERGE_C R48, R49, R48, RZ ;  /* 0x000000303130723e */ /* 0x000fc400048070ff */
[----:B------:R-:W-:Y:S02]  /*c2c0*/  F2FP.SATFINITE.E4M3.F32.PACK_AB_MERGE_C R50, R51, R50, RZ ;  /* 0x000000323332723e */ /* 0x000fe400048070ff */
[----:B------:R-:W-:Y:S02]  /*c2d0*/  F2FP.SATFINITE.E4M3.F32.PACK_AB_MERGE_C R84, R85, R84, RZ ;  /* 0x000000545554723e */ /* 0x000fe400048070ff */
[----:B------:R-:W-:Y:S02]  /*c2e0*/  F2FP.SATFINITE.E4M3.F32.PACK_AB_MERGE_C R86, R87, R86, RZ ;  /* 0x000000565756723e */ /* 0x000fe400048070ff */
[----:B------:R-:W-:Y:S02]  /*c2f0*/  PRMT R156, R132, 0x3340, R1 ;  /* 0x00003340849c7816 */ /* 0x000fe40000000001 */
[----:B------:R-:W-:Y:S02]  /*c300*/  PRMT R49, R224, 0x3340, R65 ;  /* 0x00003340e0317816 */ /* 0x000fe40000000041 */
[----:B------:R-:W-:-:S02]  /*c310*/  PRMT R51, R226, 0x3340, R67 ;  /* 0x00003340e2337816 */ /* 0x000fc40000000043 */
[----:B------:R-:W-:Y:S02]  /*c320*/  PRMT R3, R5, 0x3340, R196 ;  /* 0x0000334005037816 */ /* 0x000fe400000000c4 */
[----:B------:R-:W-:Y:S02]  /*c330*/  PRMT R18, R18, 0x3340, R21 ;  /* 0x0000334012127816 */ /* 0x000fe40000000015 */
[----:B------:R-:W-:Y:S02]  /*c340*/  F2FP.SATFINITE.E4M3.F32.PACK_AB_MERGE_C R202, R203, R202, RZ ;  /* 0x000000cacbca723e */ /* 0x000fe400048070ff */
[----:B------:R-:W-:Y:S02]  /*c350*/  F2FP.SATFINITE.E4M3.F32.PACK_AB_MERGE_C R138, R139, R138, RZ ;  /* 0x0000008a8b8a723e */ /* 0x000fe400048070ff */
[----:B------:R-:W-:Y:S02]  /*c360*/  F2FP.SATFINITE.E4M3.F32.PACK_AB_MERGE_C R82, R83, R82, RZ ;  /* 0x000000525352723e */ /* 0x000fe400048070ff */
        /* <DEDUP_REMOVED lines=9> */
[----:B------:R-:W-:Y:S02]  /*c400*/  SHF.R.U32.HI R218, RZ, 0x8, R218 ;  /* 0x00000008ffda7819 */ /* 0x000fe400000116da */
[----:B------:R-:W-:Y:S02]  /*c410*/  SHF.R.U32.HI R29, RZ, 0x8, R29 ;  /* 0x00000008ff1d7819 */ /* 0x000fe4000001161d */
[----:B--2---:R-:W-:Y:S02]  /*c420*/  F2FP.SATFINITE.E4M3.F32.PACK_AB_MERGE_C R52, R53, R52, RZ ;  /* 0x000000343534723e */ /* 0x004fe400048070ff */
[----:B------:R-:W-:-:S04]  /*c430*/  LOP3.LUT R53, R158, 0xffff, RZ, 0xc0, !PT ;  /* 0x0000ffff9e357812 */ /* 0x000fc800078ec0ff */
[----:B------:R-:W-:Y:S02]  /*c440*/  PRMT R39, R222, 0x3340, R53 ;  /* 0x00003340de277816 */ /* 0x000fe40000000035 */
[----:B------:R-:W-:Y:S02]  /*c450*/  F2FP.SATFINITE.E4M3.F32.PACK_AB_MERGE_C R232, R233, R232, RZ ;  /* 0x000000e8e9e8723e */ /* 0x000fe400048070ff */
[----:B------:R-:W-:Y:S02]  /*c460*/  F2FP.SATFINITE.E4M3.F32.PACK_AB_MERGE_C R234, R235, R234, RZ ;  /* 0x000000eaebea723e */ /* 0x000fe400048070ff */
[----:B------:R-:W-:Y:S02]  /*c470*/  F2FP.SATFINITE.E4M3.F32.PACK_AB_MERGE_C R204, R205, R204, RZ ;  /* 0x000000cccdcc723e */ /* 0x000fe400048070ff */
[----:B------:R-:W-:Y:S02]  /*c480*/  F2FP.SATFINITE.E4M3.F32.PACK_AB_MERGE_C R168, R169, R168, RZ ;  /* 0x000000a8a9a8723e */ /* 0x000fe400048070ff */
[----:B------:R-:W-:-:S02]  /*c490*/  F2FP.SATFINITE.E4M3.F32.PACK_AB_MERGE_C R170, R171, R170, RZ ;  /* 0x000000aaabaa723e */ /* 0x000fc400048070ff */
[----:B------:R-:W-:Y:S02]  /*c4a0*/  F2FP.SATFINITE.E4M3.F32.PACK_AB_MERGE_C R140, R141, R140, RZ ;  /* 0x0000008c8d8c723e */ /* 0x000fe400048070ff */
[----:B------:R-:W-:Y:S02]  /*c4b0*/  F2FP.SATFINITE.E4M3.F32.PACK_AB_MERGE_C R104, R105, R104, RZ ;  /* 0x000000686968723e */ /* 0x000fe400048070ff */
[----:B------:R-:W-:Y:S01]  /*c4c0*/  F2FP.SATFINITE.E4M3.F32.PACK_AB_MERGE_C R106, R107, R106, RZ ;  /* 0x0000006a6b6a723e */ /* 0x000fe200048070ff */
[----:B----4-:R-:W-:-:S05]  /*c4d0*/  VIADD R8, R252, 0x3f ;  /* 0x0000003ffc087836 */ /* 0x010fca0000000000 */
[----:B------:R-:W-:Y:S01]  /*c4e0*/  ISETP.GE.AND P0, PT, R8, UR27, PT ;  /* 0x0000001b08007c0c */ /* 0x000fe2000bf06270 */
[----:B------:R-:W-:Y:S01]  /*c4f0*/  IMAD R8, R22, 0x8, R19 ;  /* 0x0000000816087824 */ /* 0x000fe200078e0213 */
[----:B------:R-:W-:Y:S02]  /*c500*/  PRMT R19, R20, 0x5410, R23 ;  /* 0x0000541014137816 */ /* 0x000fe40000000017 */
[----:B------:R-:W-:Y:S02]  /*c510*/  LOP3.LUT R23, R186, 0xffff, RZ, 0xc0, !PT ;  /* 0x0000ffffba177812 */ /* 0x000fe400078ec0ff */
[--C-:B------:R-:W-:Y:S02]  /*c520*/  PRMT R22, R88, 0x3340, R1.reuse ;  /* 0x0000334058167816 */ /* 0x100fe40000000001 */
[----:B------:R-:W-:Y:S02]  /*c530*/  PRMT R20, R122, 0x3340, R1 ;  /* 0x000033407a147816 */ /* 0x000fe40000000001 */
[----:B------:R-:W-:-:S02]  /*c540*/  PRMT R33, R6, 0x3340, R23 ;  /* 0x0000334006217816 */ /* 0x000fc40000000017 */
[----:B------:R-:W-:Y:S02]  /*c550*/  PRMT R31, R31, 0x5410, R22 ;  /* 0x000054101f1f7816 */ /* 0x000fe40000000016 */
[----:B------:R-:W-:Y:S02]  /*c560*/  PRMT R33, R33, 0x5410, R20 ;  /* 0x0000541021217816 */ /* 0x000fe40000000014 */
[----:B------:R-:W-:Y:S02]  /*c570*/  PRMT R22, R35, 0x5410, R152 ;  /* 0x0000541023167816 */ /* 0x000fe40000000098 */
[----:B------:R-:W-:Y:S02]  /*c580*/  PRMT R20, R37, 0x5410, R154 ;  /* 0x0000541025147816 */ /* 0x000fe4000000009a */
[----:B------:R-:W-:Y:S02]  /*c590*/  LOP3.LUT R35, R2, 0xffff, RZ, 0xc0, !PT ;  /* 0x0000ffff02237812 */ /* 0x000fe400078ec0ff */
[----:B------:R-:W-:-:S02]  /*c5a0*/  LOP3.LUT R37, R0, 0xffff, RZ, 0xc0, !PT ;  /* 0x0000ffff00257812 */ /* 0x000fc400078ec0ff */
[--C-:B------:R-:W-:Y:S02]  /*c5b0*/  PRMT R0, R126, 0x3340, R1.reuse ;  /* 0x000033407e007816 */ /* 0x100fe40000000001 */
[----:B------:R-:W-:Y:S02]  /*c5c0*/  PRMT R43, R35, 0x3340, R190 ;  /* 0x00003340232b7816 */ /* 0x000fe400000000be */
[--C-:B------:R-:W-:Y:S02]  /*c5d0*/  PRMT R2, R92, 0x3340, R1.reuse ;  /* 0x000033405c027816 */ /* 0x100fe40000000001 */
[--C-:B------:R-:W-:Y:S02]  /*c5e0*/  PRMT R154, R128, 0x3340, R1.reuse ;  /* 0x00003340809a7816 */ /* 0x100fe40000000001 */
[----:B------:R-:W-:Y:S02]  /*c5f0*/  PRMT R47, R37, 0x3340, R192 ;  /* 0x00003340252f7816 */ /* 0x000fe400000000c0 */
[----:B------:R-:W-:-:S02]  /*c600*/  PRMT R152, R94, 0x3340, R1 ;  /* 0x000033405e987816 */ /* 0x000fc40000000001 */
[----:B------:R-:W-:Y:S02]  /*c610*/  PRMT R43, R43, 0x5410, R0 ;  /* 0x000054102b2b7816 */ /* 0x000fe40000000000 */
[----:B------:R-:W-:Y:S02]  /*c620*/  SHF.R.U32.HI R6, RZ, 0x8, R6 ;  /* 0x00000008ff067819 */ /* 0x000fe40000011606 */
[----:B------:R-:W-:Y:S02]  /*c630*/  SHF.R.U32.HI R23, RZ, 0x8, R23 ;  /* 0x00000008ff177819 */ /* 0x000fe40000011617 */
[----:B------:R-:W-:Y:S02]  /*c640*/  PRMT R41, R41, 0x5410, R2 ;  /* 0x0000541029297816 */ /* 0x000fe40000000002 */
[----:B------:R-:W-:Y:S02]  /*c650*/  PRMT R0, R47, 0x5410, R154 ;  /* 0x000054102f007816 */ /* 0x000fe4000000009a */
[----:B------:R-:W-:-:S02]  /*c660*/  PRMT R39, R39, 0x5410, R152 ;  /* 0x0000541027277816 */ /* 0x000fc40000000098 */
[--C-:B------:R-:W-:Y:S02]  /*c670*/  PRMT R2, R130, 0x3340, R1.reuse ;  /* 0x0000334082027816 */ /* 0x100fe40000000001 */
[----:B------:R-:W-:Y:S02]  /*c680*/  PRMT R47, R59, 0x3340, R194 ;  /* 0x000033403b2f7816 */ /* 0x000fe400000000c2 */
[--C-:B------:R-:W-:Y:S02]  /*c690*/  PRMT R152, R96, 0x3340, R1.reuse ;  /* 0x0000334060987816 */ /* 0x100fe40000000001 */
[----:B------:R-:W-:Y:S02]  /*c6a0*/  PRMT R154, R98, 0x3340, R1 ;  /* 0x00003340629a7816 */ /* 0x000fe40000000001 */
[----:B------:R-:W-:Y:S02]  /*c6b0*/  LOP3.LUT R21, R23, 0xffff, RZ, 0xc0, !PT ;  /* 0x0000ffff17157812 */ /* 0x000fe400078ec0ff */
[----:B------:R-:W-:-:S02]  /*c6c0*/  LOP3.LUT R6, R6, 0xffff, RZ, 0xc0, !PT ;  /* 0x0000ffff06067812 */ /* 0x000fc400078ec0ff */
[----:B------:R-:W-:Y:S02]  /*c6d0*/  LOP3.LUT R83, R9, 0xffff, RZ, 0xc0, !PT ;  /* 0x0000ffff09537812 */ /* 0x000fe400078ec0ff */
[----:B------:R-:W-:Y:S02]  /*c6e0*/  LOP3.LUT R200, R200, 0xffff, RZ, 0xc0, !PT ;  /* 0x0000ffffc8c87812 */ /* 0x000fe400078ec0ff */
[----:B------:R-:W-:Y:S02]  /*c6f0*/  SHF.R.U32.HI R4, RZ, 0x8, R4 ;  /* 0x00000008ff047819 */ /* 0x000fe40000011604 */
[----:B------:R-:W-:Y:S02]  /*c700*/  SHF.R.U32.HI R25, RZ, 0x8, R25 ;  /* 0x00000008ff197819 */ /* 0x000fe40000011619 */
[----:B------:R-:W-:Y:S02]  /*c710*/  PRMT R47, R47, 0x5410, R2 ;  /* 0x000054102f2f7816 */ /* 0x000fe40000000002 */
[----:B------:R-:W-:-:S02]  /*c720*/  F2FP.SATFINITE.E4M3.F32.PACK_AB_MERGE_C R56, R57, R56, RZ ;  /* 0x000000383938723e */ /* 0x000fc400048070ff */
[----:B---3--:R-:W-:Y:S02]  /*c730*/  F2FP.SATFINITE.E4M3.F32.PACK_AB_MERGE_C R54, R55, R54, RZ ;  /* 0x000000363736723e */ /* 0x008fe400048070ff */
[----:B------:R-:W-:Y:S02]  /*c740*/  PRMT R49, R49, 0x5410, R152 ;  /* 0x0000541031317816 */ /* 0x000fe40000000098 */
[----:B------:R-:W-:Y:S02]  /*c750*/  PRMT R51, R51, 0x5410, R154 ;  /* 0x0000541033337816 */ /* 0x000fe4000000009a */
[----:B------:R-:W-:Y:S02]  /*c760*/  PRMT R2, R3, 0x5410, R156 ;  /* 0x0000541003027816 */ /* 0x000fe4000000009c */
[----:B------:R-:W-:Y:S02]  /*c770*/  F2FP.SATFINITE.E4M3.F32.PACK_AB_MERGE_C R118, R119, R118, RZ ;  /* 0x000000767776723e */ /* 0x000fe400048070ff */
[----:B------:R-:W-:-:S02]  /*c780*/  PRMT R152, R134, 0x3340, R1 ;  /* 0x0000334086987816 */ /* 0x000fc40000000001 */
[--C-:B------:R-:W-:Y:S02]  /*c790*/  PRMT R154, R100, 0x3340, R1.reuse ;  /* 0x00003340649a7816 */ /* 0x100fe40000000001 */
[----:B------:R-:W-:Y:S02]  /*c7a0*/  PRMT R156, R102, 0x3340, R1 ;  /* 0x00003340669c7816 */ /* 0x000fe40000000001 */
[----:B------:R-:W-:Y:S02]  /*c7b0*/  PRMT R9, R7, 0x3340, R198 ;  /* 0x0000334007097816 */ /* 0x000fe400000000c6 */
[----:B------:R-:W-:Y:S02]  /*c7c0*/  PRMT R57, R228, 0x3340, R85 ;  /* 0x00003340e4397816 */ /* 0x000fe40000000055 */
[----:B------:R-:W-:Y:S02]  /*c7d0*/  PRMT R55, R230, 0x3340, R87 ;  /* 0x00003340e6377816 */ /* 0x000fe40000000057 */
[----:B------:R-:W-:-:S02]  /*c7e0*/  LOP3.LUT R89, R10, 0xffff, RZ, 0xc0, !PT ;  /* 0x0000ffff0a597812 */ /* 0x000fc400078ec0ff */
[----:B------:R-:W-:Y:S02]  /*c7f0*/  LOP3.LUT R202, R202, 0xffff, RZ, 0xc0, !PT ;  /* 0x0000ffffcaca7812 */ /* 0x000fe400078ec0ff */
[----:B------:R-:W-:Y:S02]  /*c800*/  LOP3.LUT R138, R138, 0xffff, RZ, 0xc0, !PT ;  /* 0x0000ffff8a8a7812 */ /* 0x000fe400078ec0ff */
[----:B------:R-:W-:Y:S02]  /*c810*/  PRMT R21, R6, 0x3340, R21 ;  /* 0x0000334006157816 */ /* 0x000fe40000000015 */
        /* <DEDUP_REMOVED lines=14> */
[----:B------:R-:W-:-:S02]  /*c900*/  SHF.R.U32.HI R222, RZ, 0x8, R222 ;  /* 0x00000008ffde7819 */ /* 0x000fc400000116de */
[----:B------:R-:W-:Y:S02]  /*c910*/  SHF.R.U32.HI R53, RZ, 0x8, R53 ;  /* 0x00000008ff357819 */ /* 0x000fe40000011635 */
[----:B------:R-:W-:Y:S02]  /*c920*/  SHF.R.U32.HI R5, RZ, 0x8, R5 ;  /* 0x00000008ff057819 */ /* 0x000fe40000011605 */
[----:B------:R-:W-:Y:S02]  /*c930*/  SHF.R.U32.HI R230, RZ, 0x8, R230 ;  /* 0x00000008ffe67819 */ /* 0x000fe400000116e6 */
[----:B------:R-:W-:Y:S02]  /*c940*/  SHF.R.U32.HI R87, RZ, 0x8, R87 ;  /* 0x00000008ff577819 */ /* 0x000fe40000011657 */
[----:B------:R-:W-:Y:S02]  /*c950*/  F2FP.SATFINITE.E4M3.F32.PACK_AB_MERGE_C R236, R237, R236, RZ ;  /* 0x000000ecedec723e */ /* 0x000fe400048070ff */
[----:B------:R-:W-:-:S02]  /*c960*/  F2FP.SATFINITE.E4M3.F32.PACK_AB_MERGE_C R206, R207, R206, RZ ;  /* 0x000000cecfce723e */ /* 0x000fc400048070ff */
[----:B------:R-:W-:Y:S02]  /*c970*/  F2FP.SATFINITE.E4M3.F32.PACK_AB_MERGE_C R172, R173, R172, RZ ;  /* 0x000000acadac723e */ /* 0x000fe400048070ff */
[----:B------:R-:W-:Y:S02]  /*c980*/  F2FP.SATFINITE.E4M3.F32.PACK_AB_MERGE_C R142, R143, R142, RZ ;  /* 0x0000008e8f8e723e */ /* 0x000fe400048070ff */
[----:B------:R-:W-:Y:S02]  /*c990*/  F2FP.SATFINITE.E4M3.F32.PACK_AB_MERGE_C R108, R109, R108, RZ ;  /* 0x0000006c6d6c723e */ /* 0x000fe400048070ff */
[----:B------:R-:W-:Y:S02]  /*c9a0*/  F2FP.SATFINITE.E4M3.F32.PACK_AB_MERGE_C R110, R111, R110, RZ ;  /* 0x0000006e6f6e723e */ /* 0x000fe400048070ff */
[----:B------:R-:W-:Y:S02]  /*c9b0*/  SHF.R.U32.HI R37, RZ, 0x8, R37 ;  /* 0x00000008ff257819 */ /* 0x000fe40000011625 */
[----:B------:R-:W-:-:S02]  /*c9c0*/  SHF.R.U32.HI R192, RZ, 0x8, R192 ;  /* 0x00000008ffc07819 */ /* 0x000fc400000116c0 */
[----:B------:R-:W-:Y:S02]  /*c9d0*/  SHF.R.U32.HI R83, RZ, 0x8, R83 ;  /* 0x00000008ff537819 */ /* 0x000fe40000011653 */
[----:B------:R-:W-:Y:S02]  /*c9e0*/  SHF.R.U32.HI R200, RZ, 0x8, R200 ;  /* 0x00000008ffc87819 */ /* 0x000fe400000116c8 */
[----:B------:R-:W-:Y:S02]  /*c9f0*/  F2FP.SATFINITE.E4M3.F32.PACK_AB_MERGE_C R240, R241, R240, RZ ;  /* 0x000000f0f1f0723e */ /* 0x000fe400048070ff */
[----:B------:R-:W-:Y:S02]  /*ca00*/  F2FP.SATFINITE.E4M3.F32.PACK_AB_MERGE_C R208, R209, R208, RZ ;  /* 0x000000d0d1d0723e */ /* 0x000fe400048070ff */
[----:B------:R-:W-:Y:S02]  /*ca10*/  F2FP.SATFINITE.E4M3.F32.PACK_AB_MERGE_C R176, R177, R176, RZ ;  /* 0x000000b0b1b0723e */ /* 0x000fe400048070ff */
        /* <DEDUP_REMOVED lines=9> */
[----:B------:R-:W-:Y:S02]  /*cab0*/  PRMT R25, R218, 0x3340, R29 ;  /* 0x00003340da197816 */ /* 0x000fe4000000001d */
[--C-:B------:R-:W-:Y:S02]  /*cac0*/  PRMT R152, R104, 0x3340, R1.reuse ;  /* 0x0000334068987816 */ /* 0x100fe40000000001 */
[--C-:B------:R-:W-:Y:S02]  /*cad0*/  PRMT R154, R106, 0x3340, R1.reuse ;  /* 0x000033406a9a7816 */ /* 0x100fe40000000001 */
[----:B------:R-:W-:-:S02]  /*cae0*/  PRMT R156, R140, 0x3340, R1 ;  /* 0x000033408c9c7816 */ /* 0x000fc40000000001 */
[----:B------:R-:W-:Y:S02]  /*caf0*/  PRMT R61, R232, 0x3340, R93 ;  /* 0x00003340e83d7816 */ /* 0x000fe4000000005d */
[----:B------:R-:W-:Y:S02]  /*cb00*/  PRMT R63, R234, 0x3340, R95 ;  /* 0x00003340ea3f7816 */ /* 0x000fe4000000005f */
        /* <DEDUP_REMOVED lines=20> */
[----:B------:R-:W-:Y:S02]  /*cc50*/  F2FP.SATFINITE.E4M3.F32.PACK_AB_MERGE_C R238, R239, R238, RZ ;  /* 0x000000eeefee723e */ /* 0x000fe400048070ff */
[----:B------:R-:W-:-:S02]  /*cc60*/  F2FP.SATFINITE.E4M3.F32.PACK_AB_MERGE_C R210, R211, R210, RZ ;  /* 0x000000d2d3d2723e */ /* 0x000fc400048070ff */
[----:B------:R-:W-:Y:S02]  /*cc70*/  F2FP.SATFINITE.E4M3.F32.PACK_AB_MERGE_C R174, R175, R174, RZ ;  /* 0x000000aeafae723e */ /* 0x000fe400048070ff */
[----:B------:R-:W-:Y:S02]  /*cc80*/  F2FP.SATFINITE.E4M3.F32.PACK_AB_MERGE_C R146, R147, R146, RZ ;  /* 0x000000929392723e */ /* 0x000fe400048070ff */
[----:B------:R-:W-:Y:S02]  /*cc90*/  F2FP.SATFINITE.E4M3.F32.PACK_AB_MERGE_C R112, R113, R112, RZ ;  /* 0x000000707170723e */ /* 0x000fe400048070ff */
[----:B------:R-:W-:Y:S02]  /*cca0*/  LOP3.LUT R99, R13, 0xffff, RZ, 0xc0, !PT ;  /* 0x0000ffff0d637812 */ /* 0x000fe400078ec0ff */
[----:B------:R-:W-:Y:S02]  /*ccb0*/  LOP3.LUT R208, R208, 0xffff, RZ, 0xc0, !PT ;  /* 0x0000ffffd0d07812 */ /* 0x000fe400078ec0ff */
[----:B------:R-:W-:-:S02]  /*ccc0*/  LOP3.LUT R144, R144, 0xffff, RZ, 0xc0, !PT ;  /* 0x0000ffff90907812 */ /* 0x000fc400078ec0ff */
[----:B------:R-:W-:Y:S02]  /*ccd0*/  LOP3.LUT R240, R240, 0xffff, RZ, 0xc0, !PT ;  /* 0x0000fffff0f07812 */ /* 0x000fe400078ec0ff */
[----:B------:R-:W-:Y:S02]  /*cce0*/  LOP3.LUT R109, R176, 0xffff, RZ, 0xc0, !PT ;  /* 0x0000ffffb06d7812 */ /* 0x000fe400078ec0ff */
[----:B------:R-:W-:Y:S02]  /*ccf0*/  SHF.R.U32.HI R196, RZ, 0x8, R196 ;  /* 0x00000008ffc47819 */ /* 0x000fe400000116c4 */
[----:B------:R-:W-:Y:S02]  /*cd00*/  SHF.R.U32.HI R91, RZ, 0x8, R91 ;  /* 0x00000008ff5b7819 */ /* 0x000fe4000001165b */
[----:B------:R-:W-:Y:S02]  /*cd10*/  SHF.R.U32.HI R204, RZ, 0x8, R204 ;  /* 0x00000008ffcc7819 */ /* 0x000fe400000116cc */
        /* <DEDUP_REMOVED lines=10> */
[----:B------:R-:W-:Y:S02]  /*cdc0*/  F2FP.SATFINITE.E4M3.F32.PACK_AB_MERGE_C R72, R73, R72, RZ ;  /* 0x000000484948723e */ /* 0x000fe400048070ff */
[--C-:B------:R-:W-:Y:S02]  /*cdd0*/  PRMT R12, R142, 0x3340, R1.reuse ;  /* 0x000033408e0c7816 */ /* 0x100fe40000000001 */
[----:B------:R-:W-:-:S02]  /*cde0*/  PRMT R152, R108, 0x3340, R1 ;  /* 0x000033406c987816 */ /* 0x000fc40000000001 */
[----:B------:R-:W-:Y:S02]  /*cdf0*/  PRMT R154, R110, 0x3340, R1 ;  /* 0x000033406e9a7816 */ /* 0x000fe40000000001 */
[----:B------:R-:W-:Y:S02]  /*ce00*/  PRMT R13, R97, 0x3340, R206 ;  /* 0x00003340610d7816 */ /* 0x000fe400000000ce */
[----:B------:R-:W-:Y:S02]  /*ce10*/  PRMT R69, R236, 0x3340, R101 ;  /* 0x00003340ec457816 */ /* 0x000fe40000000065 */
[----:B------:R-:W-:Y:S02]  /*ce20*/  LOP3.LUT R107, R15, 0xffff, RZ, 0xc0, !PT ;  /* 0x0000ffff0f6b7812 */ /* 0x000fe400078ec0ff */
[----:B------:R-:W-:Y:S02]  /*ce30*/  PRMT R53, R119, 0x3340, R192 ;  /* 0x0000334077357816 */ /* 0x000fe400000000c0 */
[----:B------:R-:W-:-:S02]  /*ce40*/  PRMT R87, R5, 0x3340, R200 ;  /* 0x0000334005577816 */ /* 0x000fc400000000c8 */
[----:B------:R-:W-:Y:S02]  /*ce50*/  LOP3.LUT R95, R95, 0xffff, RZ, 0xc0, !PT ;  /* 0x0000ffff5f5f7812 */ /* 0x000fe400078ec0ff */
[----:B------:R-:W-:Y:S02]  /*ce60*/  LOP3.LUT R234, R234, 0xffff, RZ, 0xc0, !PT ;  /* 0x0000ffffeaea7812 */ /* 0x000fe400078ec0ff */
[----:B------:R-:W-:Y:S02]  /*ce70*/  LOP3.LUT R238, R238, 0xffff, RZ, 0xc0, !PT ;  /* 0x0000ffffeeee7812 */ /* 0x000fe400078ec0ff */
        /* <DEDUP_REMOVED lines=8> */
[----:B------:R-:W-:-:S02]  /*cf00*/  LOP3.LUT R119, R196, 0xffff, RZ, 0xc0, !PT ;  /* 0x0000ffffc4777812 */ /* 0x000fc400078ec0ff */
[----:B------:R-:W-:Y:S02]  /*cf10*/  LOP3.LUT R204, R204, 0xffff, RZ, 0xc0, !PT ;  /* 0x0000ffffcccc7812 */ /* 0x000fe400078ec0ff */
[----:B------:R-:W-:Y:S02]  /*cf20*/  LOP3.LUT R5, R91, 0xffff, RZ, 0xc0, !PT ;  /* 0x0000ffff5b057812 */ /* 0x000fe400078ec0ff */
[----:B------:R-:W-:Y:S02]  /*cf30*/  SHF.R.U32.HI R110, RZ, 0x8, R110 ;  /* 0x00000008ff6e7819 */ /* 0x000fe4000001166e */
[----:B------:R-:W-:Y:S02]  /*cf40*/  F2FP.SATFINITE.E4M3.F32.PACK_AB_MERGE_C R114, R115, R114, RZ ;  /* 0x000000727372723e */ /* 0x000fe400048070ff */
        /* <DEDUP_REMOVED lines=14> */
[----:B------:R-:W-:Y:S02]  /*d030*/  F2FP.SATFINITE.E4M3.F32.PACK_AB_MERGE_C R76, R77, R76, RZ ;  /* 0x0000004c4d4c723e */ /* 0x000fe400048070ff */
[----:B------:R-:W-:Y:S02]  /*d040*/  PRMT R71, R238, 0x3340, R103 ;  /* 0x00003340ee477816 */ /* 0x000fe40000000067 */
[----:B------:R-:W-:Y:S02]  /*d050*/  PRMT R12, R73, 0x5410, R156 ;  /* 0x00005410490c7816 */ /* 0x000fe4000000009c */
[--C-:B------:R-:W-:Y:S02]  /*d060*/  PRMT R14, R146, 0x3340, R1.reuse ;  /* 0x00003340920e7816 */ /* 0x100fe40000000001 */
[----:B------:R-:W-:Y:S02]  /*d070*/  PRMT R152, R112, 0x3340, R1 ;  /* 0x0000334070987816 */ /* 0x000fe40000000001 */
[----:B------:R-:W-:-:S02]  /*d080*/  PRMT R75, R105, 0x3340, R210 ;  /* 0x00003340694b7816 */ /* 0x000fc400000000d2 */
[----:B------:R-:W-:Y:S02]  /*d090*/  PRMT R119, R4, 0x3340, R119 ;  /* 0x0000334004777816 */ /* 0x000fe40000000077 */
[----:B------:R-:W-:Y:S02]  /*d0a0*/  PRMT R95, R5, 0x3340, R204 ;  /* 0x00003340055f7816 */ /* 0x000fe400000000cc */
[----:B------:R-:W-:Y:S02]  /*d0b0*/  LOP3.LUT R110, R110, 0xffff, RZ, 0xc0, !PT ;  /* 0x0000ffff6e6e7812 */ /* 0x000fe400078ec0ff */
[----:B------:R-:W-:Y:S02]  /*d0c0*/  LOP3.LUT R114, R114, 0xffff, RZ, 0xc0, !PT ;  /* 0x0000ffff72727812 */ /* 0x000fe400078ec0ff */
[----:B------:R-:W-:Y:S02]  /*d0d0*/  PRMT R156, R148, 0x3340, R1 ;  /* 0x00003340949c7816 */ /* 0x000fe40000000001 */
[----:B------:R-:W-:-:S02]  /*d0e0*/  PRMT R73, R242, 0x3340, R111 ;  /* 0x00003340f2497816 */ /* 0x000fc4000000006f */
[----:B------:R-:W-:Y:S02]  /*d0f0*/  PRMT R77, R107, 0x3340, R212 ;  /* 0x000033406b4d7816 */ /* 0x000fe400000000d4 */
[----:B------:R-:W-:Y:S02]  /*d100*/  LOP3.LUT R4, R109, 0xffff, RZ, 0xc0, !PT ;  /* 0x0000ffff6d047812 */ /* 0x000fe400078ec0ff */
[----:B------:R-:W-:Y:S02]  /*d110*/  LOP3.LUT R5, R240, 0xffff, RZ, 0xc0, !PT ;  /* 0x0000fffff0057812 */ /* 0x000fe400078ec0ff */
[----:B------:R-:W-:Y:S02]  /*d120*/  SHF.R.U32.HI R112, RZ, 0x8, R112 ;  /* 0x00000008ff707819 */ /* 0x000fe40000011670 */
[----:B------:R-:W-:Y:S02]  /*d130*/  LOP3.LUT R16, R16, 0xffff, RZ, 0xc0, !PT ;  /* 0x0000ffff10107812 */ /* 0x000fe400078ec0ff */
[----:B------:R-:W-:-:S02]  /*d140*/  LOP3.LUT R244, R244, 0xffff, RZ, 0xc0, !PT ;  /* 0x0000fffff4f47812 */ /* 0x000fc400078ec0ff */
[----:B------:R-:W-:Y:S02]  /*d150*/  LOP3.LUT R113, R214, 0xffff, RZ, 0xc0, !PT ;  /* 0x0000ffffd6717812 */ /* 0x000fe400078ec0ff */
[----:B------:R-:W-:Y:S02]  /*d160*/  LOP3.LUT R115, R180, 0xffff, RZ, 0xc0, !PT ;  /* 0x0000ffffb4737812 */ /* 0x000fe400078ec0ff */
[----:B------:R-:W-:Y:S02]  /*d170*/  SHF.R.U32.HI R7, RZ, 0x8, R7 ;  /* 0x00000008ff077819 */ /* 0x000fe40000011607 */
[----:B------:R-:W-:Y:S02]  /*d180*/  SHF.R.U32.HI R198, RZ, 0x8, R198 ;  /* 0x00000008ffc67819 */ /* 0x000fe400000116c6 */
[----:B------:R-:W-:Y:S02]  /*d190*/  SHF.R.U32.HI R242, RZ, 0x8, R242 ;  /* 0x00000008fff27819 */ /* 0x000fe400000116f2 */
[----:B------:R-:W-:-:S02]  /*d1a0*/  SHF.R.U32.HI R111, RZ, 0x8, R111 ;  /* 0x00000008ff6f7819 */ /* 0x000fc4000001166f */
[----:B------:R-:W-:Y:S02]  /*d1b0*/  SHF.R.U32.HI R99, RZ, 0x8, R99 ;  /* 0x00000008ff637819 */ /* 0x000fe40000011663 */
[----:B------:R-:W-:Y:S02]  /*d1c0*/  SHF.R.U32.HI R208, RZ, 0x8, R208 ;  /* 0x00000008ffd07819 */ /* 0x000fe400000116d0 */
[----:B------:R-:W-:Y:S02]  /*d1d0*/  PRMT R71, R71, 0x5410, R154 ;  /* 0x0000541047477816 */ /* 0x000fe4000000009a */
[----:B------:R-:W-:Y:S02]  /*d1e0*/  PRMT R75, R75, 0x5410, R14 ;  /* 0x000054104b4b7816 */ /* 0x000fe4000000000e */
[----:B------:R-:W-:Y:S02]  /*d1f0*/  PRMT R123, R110, 0x3340, R1 ;  /* 0x000033406e7b7816 */ /* 0x000fe40000000001 */
[----:B------:R-:W-:-:S02]  /*d200*/  F2FP.SATFINITE.E4M3.F32.PACK_AB_MERGE_C R78, R79, R78, RZ ;  /* 0x0000004e4f4e723e */ /* 0x000fc400048070ff */
[----:B------:R-:W-:Y:S02]  /*d210*/  PRMT R154, R114, 0x3340, R1 ;  /* 0x00003340729a7816 */ /* 0x000fe40000000001 */
[----:B------:R-:W-:Y:S02]  /*d220*/  PRMT R14, R77, 0x5410, R156 ;  /* 0x000054104d0e7816 */ /* 0x000fe4000000009c */
[----:B------:R-:W-:Y:S02]  /*d230*/  SHF.R.U32.HI R85, RZ, 0x8, R85 ;  /* 0x00000008ff557819 */ /* 0x000fe40000011655 */
[----:B------:R-:W-:Y:S02]  /*d240*/  PRMT R110, R5, 0x3340, R4 ;  /* 0x00003340056e7816 */ /* 0x000fe40000000004 */
[----:B------:R-:W-:Y:S02]  /*d250*/  LOP3.LUT R112, R112, 0xffff, RZ, 0xc0, !PT ;  /* 0x0000ffff70707812 */ /* 0x000fe400078ec0ff */
        /* <DEDUP_REMOVED lines=13> */
[----:B------:R-:W-:Y:S02]  /*d330*/  LOP3.LUT R121, R85, 0xffff, RZ, 0xc0, !PT ;  /* 0x0000ffff55797812 */ /* 0x000fe400078ec0ff */
        /* <DEDUP_REMOVED lines=13> */
[----:B------:R-:W-:Y:S02]  /*d410*/  PRMT R127, R114, 0x3340, R1 ;  /* 0x00003340727f7816 */ /* 0x000fe40000000001 */
[----:B------:R-:W-:Y:S02]  /*d420*/  PRMT R16, R5, 0x3340, R4 ;  /* 0x0000334005107816 */ /* 0x000fe40000000004 */
[----:B------:R-:W-:Y:S02]  /*d430*/  PRMT R114, R7, 0x3340, R6 ;  /* 0x0000334007727816 */ /* 0x000fe40000000006 */
[----:B------:R-:W-:-:S02]  /*d440*/  PRMT R4, R19, 0x4210, R56 ;  /* 0x0000421013047816 */ /* 0x000fc40000000038 */
[----:B------:R-:W-:Y:S02]  /*d450*/  PRMT R5, R33, 0x4210, R58 ;  /* 0x0000421021057816 */ /* 0x000fe4000000003a */
[----:B------:R-:W-:Y:S02]  /*d460*/  PRMT R6, R31, 0x4210, R24 ;  /* 0x000042101f067816 */ /* 0x000fe40000000018 */
[----:B------:R-:W-:Y:S01]  /*d470*/  PRMT R7, R22, 0x4210, R99 ;  /* 0x0000421016077816 */ /* 0x000fe20000000063 */
[----:B------:R-:W-:Y:S01]  /*d480*/  BAR.SYNC.DEFER_BLOCKING 0x0 ;  /* 0x0000000000007b1d */ /* 0x000fe20000010000 */
[----:B------:R-:W-:Y:S02]  /*d490*/  SHF.R.U32.HI R120, RZ, 0x8, R120 ;  /* 0x00000008ff787819 */ /* 0x000fe40000011678 */
[----:B------:R-:W-:Y:S02]  /*d4a0*/  SHF.R.U32.HI R122, RZ, 0x8, R122 ;  /* 0x00000008ff7a7819 */ /* 0x000fe4000001167a */
[----:B------:R-:W-:-:S02]  /*d4b0*/  F2FP.SATFINITE.E4M3.F32.PACK_AB_MERGE_C R136, R137, R136, RZ ;  /* 0x000000888988723e */ /* 0x000fc400048070ff */
[----:B------:R-:W-:Y:S02]  /*d4c0*/  LOP3.LUT R120, R120, 0xffff, RZ, 0xc0, !PT ;  /* 0x0000ffff78787812 */ /* 0x000fe400078ec0ff */
[----:B------:R-:W-:Y:S02]  /*d4d0*/  F2FP.SATFINITE.E4M3.F32.PACK_AB_MERGE_C R116, R117, R116, RZ ;  /* 0x000000747574723e */ /* 0x000fe400048070ff */
[----:B------:R-:W-:Y:S02]  /*d4e0*/  LOP3.LUT R122, R122, 0xffff, RZ, 0xc0, !PT ;  /* 0x0000ffff7a7a7812 */ /* 0x000fe400078ec0ff */
[----:B------:R-:W-:Y:S02]  /*d4f0*/  F2FP.SATFINITE.E4M3.F32.PACK_AB_MERGE_C R150, R151, R150, RZ ;  /* 0x000000969796723e */ /* 0x000fe400048070ff */
[----:B------:R-:W-:Y:S02]  /*d500*/  SHF.R.U32.HI R124, RZ, 0x8, R124 ;  /* 0x00000008ff7c7819 */ /* 0x000fe4000001167c */
[----:B------:R-:W-:-:S02]  /*d510*/  SHF.R.U32.HI R102, RZ, 0x8, R102 ;  /* 0x00000008ff667819 */ /* 0x000fc40000011666 */
[----:B------:R-:W-:Y:S01]  /*d520*/  LOP3.LUT R136, R136, 0xffff, RZ, 0xc0, !PT ;  /* 0x0000ffff88887812 */ /* 0x000fe200078ec0ff */
[----:B------:R0:W-:Y:S01]  /*d530*/  STSM.16.M88.4 [R8], R4 ;  /* 0x0000000408007844 */ /* 0x0001e20000000200 */
[----:B------:R-:W-:Y:S02]  /*d540*/  SHF.R.U32.HI R126, RZ, 0x8, R126 ;  /* 0x00000008ff7e7819 */ /* 0x000fe4000001167e */
[--C-:B------:R-:W-:Y:S02]  /*d550*/  PRMT R23, R120, 0x3340, R1.reuse ;  /* 0x0000334078177816 */ /* 0x100fe40000000001 */
[----:B------:R-:W-:Y:S02]  /*d560*/  SHF.R.U32.HI R128, RZ, 0x8, R128 ;  /* 0x00000008ff807819 */ /* 0x000fe40000011680 */
[----:B------:R-:W-:Y:S02]  /*d570*/  LOP3.LUT R116, R116, 0xffff, RZ, 0xc0, !PT ;  /* 0x0000ffff74747812 */ /* 0x000fe400078ec0ff */
[----:B------:R-:W-:-:S02]  /*d580*/  PRMT R120, R122, 0x3340, R1 ;  /* 0x000033407a787816 */ /* 0x000fc40000000001 */
[----:B------:R-:W-:Y:S02]  /*d590*/  SHF.R.U32.HI R130, RZ, 0x8, R130 ;  /* 0x00000008ff827819 */ /* 0x000fe40000011682 */
[----:B------:R-:W-:Y:S02]  /*d5a0*/  SHF.R.U32.HI R107, RZ, 0x8, R107 ;  /* 0x00000008ff6b7819 */ /* 0x000fe4000001166b */
[----:B------:R-:W-:Y:S02]  /*d5b0*/  SHF.R.U32.HI R212, RZ, 0x8, R212 ;  /* 0x00000008ffd47819 */ /* 0x000fe400000116d4 */
[----:B------:R-:W-:Y:S02]  /*d5c0*/  LOP3.LUT R150, R150, 0xffff, RZ, 0xc0, !PT ;  /* 0x0000ffff96967812 */ /* 0x000fe400078ec0ff */
[----:B------:R-:W-:Y:S02]  /*d5d0*/  LOP3.LUT R122, R124, 0xffff, RZ, 0xc0, !PT ;  /* 0x0000ffff7c7a7812 */ /* 0x000fe400078ec0ff */
[----:B------:R-:W-:-:S02]  /*d5e0*/  SHF.R.U32.HI R132, RZ, 0x8, R132 ;  /* 0x00000008ff847819 */ /* 0x000fc40000011684 */
[----:B------:R-:W-:Y:S02]  /*d5f0*/  LOP3.LUT R102, R102, 0xffff, RZ, 0xc0, !PT ;  /* 0x0000ffff66667812 */ /* 0x000fe400078ec0ff */
[----:B------:R-:W-:Y:S02]  /*d600*/  PRMT R158, R136, 0x3340, R1 ;  /* 0x00003340889e7816 */ /* 0x000fe40000000001 */
[----:B------:R-:W-:Y:S02]  /*d610*/  LOP3.LUT R124, R126, 0xffff, RZ, 0xc0, !PT ;  /* 0x0000ffff7e7c7812 */ /* 0x000fe400078ec0ff */
[----:B------:R-:W-:Y:S02]  /*d620*/  SHF.R.U32.HI R134, RZ, 0x8, R134 ;  /* 0x00000008ff867819 */ /* 0x000fe40000011686 */
[----:B------:R-:W-:Y:S02]  /*d630*/  PRMT R73, R73, 0x5410, R154 ;  /* 0x0000541049497816 */ /* 0x000fe4000000009a */
[----:B------:R-:W-:-:S02]  /*d640*/  LOP3.LUT R126, R128, 0xffff, RZ, 0xc0, !PT ;  /* 0x0000ffff807e7812 */ /* 0x000fc400078ec0ff */
[----:B------:R-:W-:Y:S02]  /*d650*/  SHF.R.U32.HI R136, RZ, 0x8, R136 ;  /* 0x00000008ff887819 */ /* 0x000fe40000011688 */
[----:B------:R-:W-:Y:S02]  /*d660*/  PRMT R15, R15, 0x5410, R152 ;  /* 0x000054100f0f7816 */ /* 0x000fe40000000098 */
[----:B------:R-:W-:Y:S02]  /*d670*/  PRMT R154, R116, 0x3340, R1 ;  /* 0x00003340749a7816 */ /* 0x000fe40000000001 */
[----:B------:R-:W-:Y:S02]  /*d680*/  LOP3.LUT R128, R130, 0xffff, RZ, 0xc0, !PT ;  /* 0x0000ffff82807812 */ /* 0x000fe400078ec0ff */
[----:B------:R-:W-:Y:S02]  /*d690*/  SHF.R.U32.HI R138, RZ, 0x8, R138 ;  /* 0x00000008ff8a7819 */ /* 0x000fe4000001168a */
[----:B------:R-:W-:-:S02]  /*d6a0*/  LOP3.LUT R212, R212, 0xffff, RZ, 0xc0, !PT ;  /* 0x0000ffffd4d47812 */ /* 0x000fc400078ec0ff */
[----:B------:R-:W-:Y:S02]  /*d6b0*/  LOP3.LUT R107, R107, 0xffff, RZ, 0xc0, !PT ;  /* 0x0000ffff6b6b7812 */ /* 0x000fe400078ec0ff */
[--C-:B------:R-:W-:Y:S02]  /*d6c0*/  PRMT R152, R150, 0x3340, R1.reuse ;  /* 0x0000334096987816 */ /* 0x100fe40000000001 */
[----:B------:R-:W-:Y:S02]  /*d6d0*/  LOP3.LUT R130, R132, 0xffff, RZ, 0xc0, !PT ;  /* 0x0000ffff84827812 */ /* 0x000fe400078ec0ff */
[----:B------:R-:W-:Y:S02]  /*d6e0*/  PRMT R102, R102, 0x3340, R1 ;  /* 0x0000334066667816 */ /* 0x000fe40000000001 */
[----:B------:R-:W-:Y:S02]  /*d6f0*/  SHF.R.U32.HI R140, RZ, 0x8, R140 ;  /* 0x00000008ff8c7819 */ /* 0x000fe4000001168c */
[----:B------:R-:W-:-:S02]  /*d700*/  SHF.R.U32.HI R116, RZ, 0x8, R116 ;  /* 0x00000008ff747819 */ /* 0x000fc40000011674 */
[----:B------:R-:W-:Y:S02]  /*d710*/  LOP3.LUT R132, R134, 0xffff, RZ, 0xc0, !PT ;  /* 0x0000ffff86847812 */ /* 0x000fe400078ec0ff */
[----:B------:R-:W-:Y:S02]  /*d720*/  SHF.R.U32.HI R150, RZ, 0x8, R150 ;  /* 0x00000008ff967819 */ /* 0x000fe40000011696 */
[----:B------:R-:W-:Y:S02]  /*d730*/  LOP3.LUT R134, R136, 0xffff, RZ, 0xc0, !PT ;  /* 0x0000ffff88867812 */ /* 0x000fe400078ec0ff */
[----:B------:R-:W-:Y:S02]  /*d740*/  LOP3.LUT R136, R138, 0xffff, RZ, 0xc0, !PT ;  /* 0x0000ffff8a887812 */ /* 0x000fe400078ec0ff */
[----:B------:R-:W-:Y:S02]  /*d750*/  SHF.R.U32.HI R105, RZ, 0x8, R105 ;  /* 0x00000008ff697819 */ /* 0x000fe40000011669 */
[----:B------:R-:W-:-:S02]  /*d760*/  SHF.R.U32.HI R210, RZ, 0x8, R210 ;  /* 0x00000008ffd27819 */ /* 0x000fc400000116d2 */
[----:B------:R-:W-:Y:S02]  /*d770*/  PRMT R212, R107, 0x3340, R212 ;  /* 0x000033406bd47816 */ /* 0x000fe400000000d4 */
[----:B------:R-:W-:Y:S02]  /*d780*/  LOP3.LUT R138, R140, 0xffff, RZ, 0xc0, !PT ;  /* 0x0000ffff8c8a7812 */ /* 0x000fe400078ec0ff */
[----:B------:R-:W-:Y:S02]  /*d790*/  LOP3.LUT R116, R116, 0xffff, RZ, 0xc0, !PT ;  /* 0x0000ffff74747812 */ /* 0x000fe400078ec0ff */
[----:B------:R-:W-:Y:S02]  /*d7a0*/  PRMT R107, R83, 0x5410, R102 ;  /* 0x00005410536b7816 */ /* 0x000fe40000000066 */
[----:B------:R-:W-:Y:S02]  /*d7b0*/  LOP3.LUT R150, R150, 0xffff, RZ, 0xc0, !PT ;  /* 0x0000ffff96967812 */ /* 0x000fe400078ec0ff */
[----:B------:R-:W-:-:S02]  /*d7c0*/  LOP3.LUT R83, R17, 0x7f, RZ, 0xc0, !PT ;  /* 0x0000007f11537812 */ /* 0x000fc400078ec0ff */
[----:B------:R-:W-:Y:S02]  /*d7d0*/  LOP3.LUT R210, R210, 0xffff, RZ, 0xc0, !PT ;  /* 0x0000ffffd2d27812 */ /* 0x000fe400078ec0ff */
[----:B------:R-:W-:Y:S02]  /*d7e0*/  LOP3.LUT R105, R105, 0xffff, RZ, 0xc0, !PT ;  /* 0x0000ffff69697812 */ /* 0x000fe400078ec0ff */
[--C-:B------:R-:W-:Y:S02]  /*d7f0*/  PRMT R132, R132, 0x3340, R1.reuse ;  /* 0x0000334084847816 */ /* 0x100fe40000000001 */
[--C-:B------:R-:W-:Y:S02]  /*d800*/  PRMT R138, R138, 0x3340, R1.reuse ;  /* 0x000033408a8a7816 */ /* 0x100fe40000000001 */
[--C-:B------:R-:W-:Y:S02]  /*d810*/  PRMT R19, R116, 0x3340, R1.reuse ;  /* 0x0000334074137816 */ /* 0x100fe40000000001 */
[----:B------:R-:W-:-:S02]  /*d820*/  PRMT R115, R150, 0x3340, R1 ;  /* 0x0000334096737816 */ /* 0x000fc40000000001 */
[----:B------:R-:W-:Y:S01]  /*d830*/  LEA R83, R83, UR12, 0x4 ;  /* 0x0000000c53537c11 */ /* 0x000fe2000f8e20ff */
[----:B------:R-:W-:Y:S01]  /*d840*/  ULDC.64 UR12, c[0x0][0x228] ;  /* 0x00008a00000c7ab9 */ /* 0x000fe20000000a00 */
[----:B------:R-:W-:Y:S02]  /*d850*/  PRMT R210, R105, 0x3340, R210 ;  /* 0x0000334069d27816 */ /* 0x000fe400000000d2 */
[----:B------:R-:W-:Y:S02]  /*d860*/  PRMT R105, R85, 0x5410, R132 ;  /* 0x0000541055697816 */ /* 0x000fe40000000084 */
[----:B------:R-:W-:Y:S02]  /*d870*/  PRMT R138, R95, 0x5410, R138 ;  /* 0x000054105f8a7816 */ /* 0x000fe4000000008a */
[----:B------:R-:W-:Y:S02]  /*d880*/  PRMT R23, R18, 0x5410, R23 ;  /* 0x0000541012177816 */ /* 0x000fe40000000017 */
[----:B------:R-:W-:-:S02]  /*d890*/  PRMT R85, R16, 0x5410, R115 ;  /* 0x0000541010557816 */ /* 0x000fc40000000073 */
[----:B------:R-:W-:Y:S01]  /*d8a0*/  PRMT R95, R114, 0x5410, R19 ;  /* 0x00005410725f7816 */ /* 0x000fe20000000013 */
[----:B------:R-:W-:Y:S01]  /*d8b0*/  BAR.SYNC.DEFER_BLOCKING 0x0 ;  /* 0x0000000000007b1d */ /* 0x000fe20000010000 */
[----:B------:R-:W-:Y:S02]  /*d8c0*/  SHF.R.U32.HI R216, RZ, 0x8, R216 ;  /* 0x00000008ffd87819 */ /* 0x000fe400000116d8 */
[----:B------:R-:W-:Y:S02]  /*d8d0*/  SHF.R.U32.HI R27, RZ, 0x8, R27 ;  /* 0x00000008ff1b7819 */ /* 0x000fe4000001161b */
[----:B------:R-:W-:Y:S02]  /*d8e0*/  SHF.R.U32.HI R88, RZ, 0x8, R88 ;  /* 0x00000008ff587819 */ /* 0x000fe40000011658 */
[----:B------:R-:W-:Y:S02]  /*d8f0*/  SHF.R.U32.HI R90, RZ, 0x8, R90 ;  /* 0x00000008ff5a7819 */ /* 0x000fe4000001165a */
[----:B------:R-:W-:-:S02]  /*d900*/  LOP3.LUT R27, R27, 0xffff, RZ, 0xc0, !PT ;  /* 0x0000ffff1b1b7812 */ /* 0x000fc400078ec0ff */
[----:B------:R-:W-:Y:S02]  /*d910*/  LOP3.LUT R216, R216, 0xffff, RZ, 0xc0, !PT ;  /* 0x0000ffffd8d87812 */ /* 0x000fe400078ec0ff */
[----:B------:R-:W-:Y:S02]  /*d920*/  LOP3.LUT R88, R88, 0xffff, RZ, 0xc0, !PT ;  /* 0x0000ffff58587812 */ /* 0x000fe400078ec0ff */
[----:B------:R-:W-:Y:S01]  /*d930*/  LOP3.LUT R90, R90, 0xffff, RZ, 0xc0, !PT ;  /* 0x0000ffff5a5a7812 */ /* 0x000fe200078ec0ff */
[----:B------:R-:W1:Y:S01]  /*d940*/  LDS.128 R16, [R83] ;  /* 0x0000000053107984 */ /* 0x000e620000000c00 */
[----:B------:R-:W-:Y:S02]  /*d950*/  PRMT R27, R216, 0x3340, R27 ;  /* 0x00003340d81b7816 */ /* 0x000fe4000000001b */
[--C-:B------:R-:W-:Y:S02]  /*d960*/  PRMT R88, R88, 0x3340, R1.reuse ;  /* 0x0000334058587816 */ /* 0x100fe40000000001 */
[----:B------:R-:W-:-:S02]  /*d970*/  PRMT R90, R90, 0x3340, R1 ;  /* 0x000033405a5a7816 */ /* 0x000fc40000000001 */
[----:B------:R-:W-:Y:S02]  /*d980*/  PRMT R21, R21, 0x5410, R120 ;  /* 0x0000541015157816 */ /* 0x000fe40000000078 */
[----:B------:R-:W-:Y:S02]  /*d990*/  PRMT R27, R27, 0x5410, R88 ;  /* 0x000054101b1b7816 */ /* 0x000fe40000000058 */
[----:B------:R-:W-:Y:S02]  /*d9a0*/  PRMT R90, R25, 0x5410, R90 ;  /* 0x00005410195a7816 */ /* 0x000fe4000000005a */
[----:B0-----:R-:W-:Y:S02]  /*d9b0*/  PRMT R4, R23, 0x5210, R56 ;  /* 0x0000521017047816 */ /* 0x001fe40000000038 */
[----:B------:R-:W-:Y:S02]  /*d9c0*/  PRMT R5, R21, 0x5210, R58 ;  /* 0x0000521015057816 */ /* 0x000fe4000000003a */
[----:B------:R-:W-:-:S02]  /*d9d0*/  PRMT R6, R27, 0x5210, R24 ;  /* 0x000052101b067816 */ /* 0x000fc40000000018 */
[----:B------:R-:W-:Y:S01]  /*d9e0*/  PRMT R7, R90, 0x5210, R99 ;  /* 0x000052105a077816 */ /* 0x000fe20000000063 */
[----:B------:R-:W-:Y:S01]  /*d9f0*/  BAR.SYNC.DEFER_BLOCKING 0x0 ;  /* 0x0000000000007b1d */ /* 0x000fe20000010000 */
[----:B------:R-:W-:-:S04]  /*da00*/  PRMT R122, R122, 0x3340, R1 ;  /* 0x000033407a7a7816 */ /* 0x000fc80000000001 */
[----:B------:R-:W-:Y:S01]  /*da10*/  PRMT R122, R29, 0x5410, R122 ;  /* 0x000054101d7a7816 */ /* 0x000fe2000000007a */
[----:B------:R-:W-:Y:S02]  /*da20*/  STSM.16.M88.4 [R8], R4 ;  /* 0x0000000408007844 */ /* 0x000fe40000000200 */
[----:B------:R-:W-:Y:S01]  /*da30*/  BAR.SYNC.DEFER_BLOCKING 0x0 ;  /* 0x0000000000007b1d */ /* 0x000fe20000010000 */
[----:B------:R-:W-:-:S04]  /*da40*/  LOP3.LUT R29, R60, 0xffff, RZ, 0xc0, !PT ;  /* 0x0000ffff3c1d7812 */ /* 0x000fc800078ec0ff */
[----:B------:R-:W-:Y:S02]  /*da50*/  PRMT R24, R20, 0x4210, R29 ;  /* 0x0000421014187816 */ /* 0x000fe4000000001d */
[----:B------:R-:W-:Y:S01]  /*da60*/  LOP3.LUT R62, R62, 0xffff, RZ, 0xc0, !PT ;  /* 0x0000ffff3e3e7812 */ /* 0x000fe200078ec0ff */
[----:B------:R-:W0:Y:S01]  /*da70*/  LDS.128 R20, [R83] ;  /* 0x0000000053147984 */ /* 0x000e220000000c00 */
[----:B------:R-:W-:Y:S02]  /*da80*/  LOP3.LUT R56, R28, 0xffff, RZ, 0xc0, !PT ;  /* 0x0000ffff1c387812 */ /* 0x000fe400078ec0ff */
[----:B------:R-:W-:Y:S02]  /*da90*/  LOP3.LUT R58, R30, 0xffff, RZ, 0xc0, !PT ;  /* 0x0000ffff1e3a7812 */ /* 0x000fe400078ec0ff */
[----:B------:R-:W-:Y:S02]  /*daa0*/  PRMT R25, R43, 0x4210, R62 ;  /* 0x000042102b197816 */ /* 0x000fe4000000003e */
[----:B------:R-:W-:-:S02]  /*dab0*/  PRMT R26, R41, 0x4210, R56 ;  /* 0x00004210291a7816 */ /* 0x000fc40000000038 */
[----:B------:R-:W-:Y:S01]  /*dac0*/  PRMT R27, R39, 0x4210, R58 ;  /* 0x00004210271b7816 */ /* 0x000fe2000000003a */
[----:B------:R-:W-:Y:S06]  /*dad0*/  BAR.SYNC.DEFER_BLOCKING 0x0 ;  /* 0x0000000000007b1d */ /* 0x000fec0000010000 */
[----:B------:R-:W-:Y:S02]  /*dae0*/  STSM.16.M88.4 [R8], R24 ;  /* 0x0000001808007844 */ /* 0x000fe40000000200 */
[----:B------:R-:W-:Y:S01]  /*daf0*/  BAR.SYNC.DEFER_BLOCKING 0x0 ;  /* 0x0000000000007b1d */ /* 0x000fe20000010000 */
[----:B------:R-:W-:-:S02]  /*db00*/  SHF.R.U32.HI R35, RZ, 0x8, R35 ;  /* 0x00000008ff237819 */ /* 0x000fc40000011623 */
[----:B------:R-:W-:Y:S02]  /*db10*/  SHF.R.U32.HI R190, RZ, 0x8, R190 ;  /* 0x00000008ffbe7819 */ /* 0x000fe400000116be */
[----:B------:R-:W-:Y:S02]  /*db20*/  SHF.R.U32.HI R220, RZ, 0x8, R220 ;  /* 0x00000008ffdc7819 */ /* 0x000fe400000116dc */
[----:B------:R-:W-:Y:S02]  /*db30*/  SHF.R.U32.HI R45, RZ, 0x8, R45 ;  /* 0x00000008ff2d7819 */ /* 0x000fe4000001162d */
[----:B------:R-:W-:Y:S02]  /*db40*/  SHF.R.U32.HI R92, RZ, 0x8, R92 ;  /* 0x00000008ff5c7819 */ /* 0x000fe4000001165c */
[----:B------:R-:W-:Y:S02]  /*db50*/  SHF.R.U32.HI R94, RZ, 0x8, R94 ;  /* 0x00000008ff5e7819 */ /* 0x000fe4000001165e */
[----:B------:R-:W-:-:S02]  /*db60*/  LOP3.LUT R190, R190, 0xffff, RZ, 0xc0, !PT ;  /* 0x0000ffffbebe7812 */ /* 0x000fc400078ec0ff */
[----:B------:R-:W-:Y:S01]  /*db70*/  LOP3.LUT R35, R35, 0xffff, RZ, 0xc0, !PT ;  /* 0x0000ffff23237812 */ /* 0x000fe200078ec0ff */
[----:B------:R-:W2:Y:S01]  /*db80*/  LDS.128 R4, [R83] ;  /* 0x0000000053047984 */ /* 0x000ea20000000c00 */
[----:B------:R-:W-:Y:S02]  /*db90*/  LOP3.LUT R45, R45, 0xffff, RZ, 0xc0, !PT ;  /* 0x0000ffff2d2d7812 */ /* 0x000fe400078ec0ff */
[----:B------:R-:W-:Y:S02]  /*dba0*/  LOP3.LUT R220, R220, 0xffff, RZ, 0xc0, !PT ;  /* 0x0000ffffdcdc7812 */ /* 0x000fe400078ec0ff */
[----:B------:R-:W-:Y:S02]  /*dbb0*/  LOP3.LUT R92, R92, 0xffff, RZ, 0xc0, !PT ;  /* 0x0000ffff5c5c7812 */ /* 0x000fe400078ec0ff */
[----:B------:R-:W-:Y:S02]  /*dbc0*/  LOP3.LUT R94, R94, 0xffff, RZ, 0xc0, !PT ;  /* 0x0000ffff5e5e7812 */ /* 0x000fe400078ec0ff */
[----:B------:R-:W-:-:S02]  /*dbd0*/  PRMT R35, R35, 0x3340, R190 ;  /* 0x0000334023237816 */ /* 0x000fc400000000be */
[----:B------:R-:W-:Y:S02]  /*dbe0*/  PRMT R124, R124, 0x3340, R1 ;  /* 0x000033407c7c7816 */ /* 0x000fe40000000001 */
[----:B------:R-:W-:Y:S02]  /*dbf0*/  PRMT R45, R220, 0x3340, R45 ;  /* 0x00003340dc2d7816 */ /* 0x000fe4000000002d */
[--C-:B------:R-:W-:Y:S02]  /*dc00*/  PRMT R92, R92, 0x3340, R1.reuse ;  /* 0x000033405c5c7816 */ /* 0x100fe40000000001 */
[----:B------:R-:W-:Y:S02]  /*dc10*/  PRMT R94, R94, 0x3340, R1 ;  /* 0x000033405e5e7816 */ /* 0x000fe40000000001 */
[----:B------:R-:W-:Y:S02]  /*dc20*/  PRMT R35, R35, 0x5410, R124 ;  /* 0x0000541023237816 */ /* 0x000fe4000000007c */
[----:B------:R-:W-:-:S02]  /*dc30*/  PRMT R45, R45, 0x5410, R92 ;  /* 0x000054102d2d7816 */ /* 0x000fc4000000005c */
[----:B------:R-:W-:Y:S02]  /*dc40*/  PRMT R31, R37, 0x5410, R94 ;  /* 0x00005410251f7816 */ /* 0x000fe4000000005e */
[----:B------:R-:W-:Y:S02]  /*dc50*/  PRMT R28, R122, 0x5210, R29 ;  /* 0x000052107a1c7816 */ /* 0x000fe4000000001d */
[----:B------:R-:W-:Y:S02]  /*dc60*/  PRMT R29, R35, 0x5210, R62 ;  /* 0x00005210231d7816 */ /* 0x000fe4000000003e */
[----:B------:R-:W-:Y:S02]  /*dc70*/  PRMT R30, R45, 0x5210, R56 ;  /* 0x000052102d1e7816 */ /* 0x000fe40000000038 */
[----:B------:R-:W-:Y:S01]  /*dc80*/  PRMT R31, R31, 0x5210, R58 ;  /* 0x000052101f1f7816 */ /* 0x000fe2000000003a */
[----:B------:R-:W-:Y:S06]  /*dc90*/  BAR.SYNC.DEFER_BLOCKING 0x0 ;  /* 0x0000000000007b1d */ /* 0x000fec0000010000 */
[----:B------:R-:W-:Y:S02]  /*dca0*/  STSM.16.M88.4 [R8], R28 ;  /* 0x0000001c08007844 */ /* 0x000fe40000000200 */
[----:B------:R-:W-:Y:S01]  /*dcb0*/  BAR.SYNC.DEFER_BLOCKING 0x0 ;  /* 0x0000000000007b1d */ /* 0x000fe20000010000 */
[----:B------:R-:W-:-:S02]  /*dcc0*/  LOP3.LUT R37, R64, 0xffff, RZ, 0xc0, !PT ;  /* 0x0000ffff40257812 */ /* 0x000fc400078ec0ff */
[----:B------:R-:W-:Y:S02]  /*dcd0*/  LOP3.LUT R66, R66, 0xffff, RZ, 0xc0, !PT ;  /* 0x0000ffff42427812 */ /* 0x000fe400078ec0ff */
[----:B------:R-:W-:Y:S02]  /*dce0*/  LOP3.LUT R56, R32, 0xffff, RZ, 0xc0, !PT ;  /* 0x0000ffff20387812 */ /* 0x000fe400078ec0ff */
[----:B------:R-:W-:Y:S01]  /*dcf0*/  LOP3.LUT R58, R34, 0xffff, RZ, 0xc0, !PT ;  /* 0x0000ffff223a7812 */ /* 0x000fe200078ec0ff */
[----:B------:R-:W3:Y:S01]  /*dd00*/  LDS.128 R24, [R83] ;  /* 0x0000000053187984 */ /* 0x000ee20000000c00 */
[----:B------:R-:W-:Y:S02]  /*dd10*/  PRMT R32, R0, 0x4210, R37 ;  /* 0x0000421000207816 */ /* 0x000fe40000000025 */
        /* <DEDUP_REMOVED lines=12> */
[----:B------:R-:W-:-:S02]  /*dde0*/  SHF.R.U32.HI R67, RZ, 0x8, R67 ;  /* 0x00000008ff437819 */ /* 0x000fc40000011643 */
[----:B------:R-:W-:Y:S02]  /*ddf0*/  SHF.R.U32.HI R98, RZ, 0x8, R98 ;  /* 0x00000008ff627819 */ /* 0x000fe40000011662 */
[----:B------:R-:W-:Y:S01]  /*de00*/  LOP3.LUT R194, R194, 0xffff, RZ, 0xc0, !PT ;  /* 0x0000ffffc2c27812 */ /* 0x000fe200078ec0ff */
[----:B------:R-:W4:Y:S01]  /*de10*/  LDS.128 R28, [R83] ;  /* 0x00000000531c7984 */ /* 0x000f220000000c00 */
[----:B------:R-:W-:Y:S02]  /*de20*/  LOP3.LUT R59, R59, 0xffff, RZ, 0xc0, !PT ;  /* 0x0000ffff3b3b7812 */ /* 0x000fe400078ec0ff */
[----:B------:R-:W-:Y:S02]  /*de30*/  SHF.R.U32.HI R238, RZ, 0x8, R238 ;  /* 0x00000008ffee7819 */ /* 0x000fe400000116ee */
[----:B------:R-:W-:Y:S02]  /*de40*/  SHF.R.U32.HI R103, RZ, 0x8, R103 ;  /* 0x00000008ff677819 */ /* 0x000fe40000011667 */
[----:B------:R-:W-:-:S02]  /*de50*/  LOP3.LUT R65, R65, 0xffff, RZ, 0xc0, !PT ;  /* 0x0000ffff41417812 */ /* 0x000fc400078ec0ff */
[----:B------:R-:W-:Y:S02]  /*de60*/  LOP3.LUT R224, R224, 0xffff, RZ, 0xc0, !PT ;  /* 0x0000ffffe0e07812 */ /* 0x000fe400078ec0ff */
[----:B------:R-:W-:Y:S02]  /*de70*/  LOP3.LUT R96, R96, 0xffff, RZ, 0xc0, !PT ;  /* 0x0000ffff60607812 */ /* 0x000fe400078ec0ff */
[----:B------:R-:W-:Y:S02]  /*de80*/  LOP3.LUT R67, R67, 0xffff, RZ, 0xc0, !PT ;  /* 0x0000ffff43437812 */ /* 0x000fe400078ec0ff */
[----:B------:R-:W-:Y:S02]  /*de90*/  LOP3.LUT R226, R226, 0xffff, RZ, 0xc0, !PT ;  /* 0x0000ffffe2e27812 */ /* 0x000fe400078ec0ff */
[----:B------:R-:W-:Y:S02]  /*dea0*/  LOP3.LUT R98, R98, 0xffff, RZ, 0xc0, !PT ;  /* 0x0000ffff62627812 */ /* 0x000fe400078ec0ff */
[----:B------:R-:W-:-:S02]  /*deb0*/  PRMT R59, R59, 0x3340, R194 ;  /* 0x000033403b3b7816 */ /* 0x000fc400000000c2 */
[--C-:B------:R-:W-:Y:S02]  /*dec0*/  PRMT R128, R128, 0x3340, R1.reuse ;  /* 0x0000334080807816 */ /* 0x100fe40000000001 */
[----:B------:R-:W-:Y:S02]  /*ded0*/  LOP3.LUT R103, R103, 0xffff, RZ, 0xc0, !PT ;  /* 0x0000ffff67677812 */ /* 0x000fe400078ec0ff */
[----:B------:R-:W-:Y:S02]  /*dee0*/  LOP3.LUT R238, R238, 0xffff, RZ, 0xc0, !PT ;  /* 0x0000ffffeeee7812 */ /* 0x000fe400078ec0ff */
[----:B------:R-:W-:Y:S02]  /*def0*/  PRMT R126, R126, 0x3340, R1 ;  /* 0x000033407e7e7816 */ /* 0x000fe40000000001 */
[----:B------:R-:W-:Y:S02]  /*df00*/  PRMT R65, R224, 0x3340, R65 ;  /* 0x00003340e0417816 */ /* 0x000fe40000000041 */
[----:B------:R-:W-:-:S02]  /*df10*/  PRMT R96, R96, 0x3340, R1 ;  /* 0x0000334060607816 */ /* 0x000fc40000000001 */
[----:B------:R-:W-:Y:S02]  /*df20*/  PRMT R67, R226, 0x3340, R67 ;  /* 0x00003340e2437816 */ /* 0x000fe40000000043 */
[----:B------:R-:W-:Y:S02]  /*df30*/  PRMT R98, R98, 0x3340, R1 ;  /* 0x0000334062627816 */ /* 0x000fe40000000001 */
[----:B------:R-:W-:Y:S02]  /*df40*/  PRMT R238, R238, 0x3340, R103 ;  /* 0x00003340eeee7816 */ /* 0x000fe40000000067 */
        /* <DEDUP_REMOVED lines=9> */
[----:B------:R5:W-:Y:S02]  /*dfe0*/  STSM.16.M88.4 [R8], R64 ;  /* 0x0000004008007844 */ /* 0x000be40000000200 */
[----:B------:R-:W-:Y:S01]  /*dff0*/  BAR.SYNC.DEFER_BLOCKING 0x0 ;  /* 0x0000000000007b1d */ /* 0x000fe20000010000 */
[----:B------:R-:W-:-:S02]  /*e000*/  LOP3.LUT R41, R68, 0xffff, RZ, 0xc0, !PT ;  /* 0x0000ffff44297812 */ /* 0x000fc400078ec0ff */
[----:B------:R-:W-:Y:S02]  /*e010*/  LOP3.LUT R70, R70, 0xffff, RZ, 0xc0, !PT ;  /* 0x0000ffff46467812 */ /* 0x000fe400078ec0ff */
[----:B------:R-:W-:Y:S02]  /*e020*/  LOP3.LUT R58, R36, 0xffff, RZ, 0xc0, !PT ;  /* 0x0000ffff243a7812 */ /* 0x000fe400078ec0ff */
[----:B------:R-:W-:Y:S01]  /*e030*/  LOP3.LUT R0, R38, 0xffff, RZ, 0xc0, !PT ;  /* 0x0000ffff26007812 */ /* 0x000fe200078ec0ff */
[----:B------:R-:W4:Y:S01]  /*e040*/  LDS.128 R32, [R83] ;  /* 0x0000000053207984 */ /* 0x000f220000000c00 */
        /* <DEDUP_REMOVED lines=9> */
[----:B------:R-:W-:Y:S02]  /*e0e0*/  LOP3.LUT R228, R228, 0xffff, RZ, 0xc0, !PT ;  /* 0x0000ffffe4e47812 */ /* 0x000fe400078ec0ff */
[----:B------:R-:W-:Y:S02]  /*e0f0*/  LOP3.LUT R100, R100, 0xffff, RZ, 0xc0, !PT ;  /* 0x0000ffff64647812 */ /* 0x000fe400078ec0ff */
[----:B------:R-:W-:Y:S02]  /*e100*/  PRMT R130, R130, 0x3340, R1 ;  /* 0x0000334082827816 */ /* 0x000fe40000000001 */
[----:B------:R-:W-:Y:S01]  /*e110*/  PRMT R121, R228, 0x3340, R121 ;  /* 0x00003340e4797816 */ /* 0x000fe20000000079 */
[----:B------:R-:W4:Y:S01]  /*e120*/  LDS.128 R36, [R83] ;  /* 0x0000000053247984 */ /* 0x000f220000000c00 */
[----:B------:R-:W-:-:S02]  /*e130*/  PRMT R100, R100, 0x3340, R1 ;  /* 0x0000334064647816 */ /* 0x000fc40000000001 */
[----:B------:R-:W-:Y:S02]  /*e140*/  PRMT R130, R119, 0x5410, R130 ;  /* 0x0000541077827816 */ /* 0x000fe40000000082 */
        /* <DEDUP_REMOVED lines=10> */
[----:B------:R-:W-:Y:S02]  /*e1f0*/  PRMT R3, R3, 0x5410, R158 ;  /* 0x0000541003037816 */ /* 0x000fe4000000009e */
[----:B------:R-:W-:Y:S01]  /*e200*/  LOP3.LUT R72, R72, 0xffff, RZ, 0xc0, !PT ;  /* 0x0000ffff48487812 */ /* 0x000fe200078ec0ff */
[----:B------:R-:W4:Y:S01]  /*e210*/  LDS.128 R40, [R83] ;  /* 0x0000000053287984 */ /* 0x000f220000000c00 */
[----:B------:R-:W-:Y:S02]  /*e220*/  LOP3.LUT R74, R74, 0xffff, RZ, 0xc0, !PT ;  /* 0x0000ffff4a4a7812 */ /* 0x000fe400078ec0ff */
[----:B-----5:R-:W-:Y:S02]  /*e230*/  PRMT R64, R3, 0x4210, R72 ;  /* 0x0000421003407816 */ /* 0x020fe40000000048 */
[----:B------:R-:W-:-:S02]  /*e240*/  PRMT R65, R11, 0x4210, R74 ;  /* 0x000042100b417816 */ /* 0x000fc4000000004a */
[----:B------:R-:W-:Y:S01]  /*e250*/  PRMT R66, R61, 0x4210, R62 ;  /* 0x000042103d427816 */ /* 0x000fe2000000003e */
[----:B------:R-:W5:Y:S01]  /*e260*/  LDC R11, c[0x0][0x244] ;  /* 0x00009100ff0b7b82 */ /* 0x000f620000000800 */
[----:B------:R-:W-:-:S07]  /*e270*/  PRMT R67, R63, 0x4210, R0 ;  /* 0x000042103f437816 */ /* 0x000fce0000000000 */
[----:B------:R-:W-:Y:S01]  /*e280*/  BAR.SYNC.DEFER_BLOCKING 0x0 ;  /* 0x0000000000007b1d */ /* 0x000fe20000010000 */
[----:B------:R-:W-:-:S04]  /*e290*/  SHF.R.U32.HI R106, RZ, 0x8, R106 ;  /* 0x00000008ff6a7819 */ /* 0x000fc8000001166a */
[----:B------:R-:W-:-:S04]  /*e2a0*/  LOP3.LUT R106, R106, 0xffff, RZ, 0xc0, !PT ;  /* 0x0000ffff6a6a7812 */ /* 0x000fc800078ec0ff */
[----:B------:R-:W-:Y:S01]  /*e2b0*/  PRMT R106, R106, 0x3340, R1 ;  /* 0x000033406a6a7816 */ /* 0x000fe20000000001 */
[----:B------:R1:W-:Y:S03]  /*e2c0*/  STSM.16.M88.4 [R8], R64 ;  /* 0x0000004008007844 */ /* 0x0003e60000000200 */
[----:B------:R-:W-:Y:S02]  /*e2d0*/  PRMT R91, R91, 0x5410, R106 ;  /* 0x000054105b5b7816 */ /* 0x000fe4000000006a */
[----:B------:R-:W-:Y:S02]  /*e2e0*/  LOP3.LUT R2, R46, 0xffff, RZ, 0xc0, !PT ;  /* 0x0000ffff2e027812 */ /* 0x000fe400078ec0ff */
[----:B------:R-:W-:Y:S02]  /*e2f0*/  PRMT R63, R91, 0x5210, R0 ;  /* 0x000052105b3f7816 */ /* 0x000fe40000000000 */
[----:B------:R-:W-:Y:S01]  /*e300*/  LOP3.LUT R0, R44, 0xffff, RZ, 0xc0, !PT ;  /* 0x0000ffff2c007812 */ /* 0x000fe200078ec0ff */
[----:B------:R-:W-:Y:S01]  /*e310*/  BAR.SYNC.DEFER_BLOCKING 0x0 ;  /* 0x0000000000007b1d */ /* 0x000fe20000010000 */
[----:B------:R-:W-:-:S02]  /*e320*/  SHF.R.U32.HI R89, RZ, 0x8, R89 ;  /* 0x00000008ff597819 */ /* 0x000fc40000011659 */
[----:B------:R-:W-:Y:S02]  /*e330*/  SHF.R.U32.HI R202, RZ, 0x8, R202 ;  /* 0x00000008ffca7819 */ /* 0x000fe400000116ca */
[----:B------:R-:W-:Y:S02]  /*e340*/  SHF.R.U32.HI R232, RZ, 0x8, R232 ;  /* 0x00000008ffe87819 */ /* 0x000fe400000116e8 */
[----:B------:R-:W-:Y:S02]  /*e350*/  SHF.R.U32.HI R93, RZ, 0x8, R93 ;  /* 0x00000008ff5d7819 */ /* 0x000fe4000001165d */
[----:B------:R-:W-:Y:S02]  /*e360*/  SHF.R.U32.HI R104, RZ, 0x8, R104 ;  /* 0x00000008ff687819 */ /* 0x000fe40000011668 */
[----:B------:R-:W-:Y:S02]  /*e370*/  LOP3.LUT R202, R202, 0xffff, RZ, 0xc0, !PT ;  /* 0x0000ffffcaca7812 */ /* 0x000fe400078ec0ff */
[----:B------:R-:W-:-:S02]  /*e380*/  LOP3.LUT R89, R89, 0xffff, RZ, 0xc0, !PT ;  /* 0x0000ffff59597812 */ /* 0x000fc400078ec0ff */
[----:B------:R-:W-:Y:S01]  /*e390*/  LOP3.LUT R93, R93, 0xffff, RZ, 0xc0, !PT ;  /* 0x0000ffff5d5d7812 */ /* 0x000fe200078ec0ff */
[----:B------:R-:W4:Y:S01]  /*e3a0*/  LDS.128 R44, [R83] ;  /* 0x00000000532c7984 */ /* 0x000f220000000c00 */
[----:B------:R-:W-:Y:S02]  /*e3b0*/  LOP3.LUT R232, R232, 0xffff, RZ, 0xc0, !PT ;  /* 0x0000ffffe8e87812 */ /* 0x000fe400078ec0ff */
        /* <DEDUP_REMOVED lines=11> */
[----:B------:R-:W-:Y:S01]  /*e470*/  PRMT R62, R93, 0x5210, R62 ;  /* 0x000052105d3e7816 */ /* 0x000fe2000000003e */
[----:B------:R-:W-:Y:S06]  /*e480*/  BAR.SYNC.DEFER_BLOCKING 0x0 ;  /* 0x0000000000007b1d */ /* 0x000fec0000010000 */
[----:B------:R-:W-:Y:S02]  /*e490*/  STSM.16.M88.4 [R8], R60 ;  /* 0x0000003c08007844 */ /* 0x000fe40000000200 */
[----:B------:R-:W-:Y:S01]  /*e4a0*/  BAR.SYNC.DEFER_BLOCKING 0x0 ;  /* 0x0000000000007b1d */ /* 0x000fe20000010000 */
[----:B------:R-:W-:-:S02]  /*e4b0*/  LOP3.LUT R3, R76, 0xffff, RZ, 0xc0, !PT ;  /* 0x0000ffff4c037812 */ /* 0x000fc400078ec0ff */
[----:B------:R-:W-:-:S03]  /*e4c0*/  LOP3.LUT R78, R78, 0xffff, RZ, 0xc0, !PT ;  /* 0x0000ffff4e4e7812 */ /* 0x000fc600078ec0ff */
[----:B------:R-:W4:Y:S01]  /*e4d0*/  LDS.128 R56, [R83] ;  /* 0x0000000053387984 */ /* 0x000f220000000c00 */
[----:B------:R-:W-:Y:S02]  /*e4e0*/  PRMT R88, R10, 0x4210, R3 ;  /* 0x000042100a587816 */ /* 0x000fe40000000003 */
[----:B------:R-:W-:Y:S01]  /*e4f0*/  PRMT R89, R13, 0x4210, R78 ;  /* 0x000042100d597816 */ /* 0x000fe2000000004e */
[----:B------:R-:W0:Y:S01]  /*e500*/  LDC R10, c[0x0][0x244] ;  /* 0x00009100ff0a7b82 */ /* 0x000e220000000800 */
[----:B------:R-:W-:Y:S02]  /*e510*/  PRMT R90, R69, 0x4210, R0 ;  /* 0x00004210455a7816 */ /* 0x000fe40000000000 */
[----:B------:R-:W-:-:S05]  /*e520*/  PRMT R91, R71, 0x4210, R2 ;  /* 0x00004210475b7816 */ /* 0x000fca0000000002 */
[----:B------:R-:W-:Y:S06]  /*e530*/  BAR.SYNC.DEFER_BLOCKING 0x0 ;  /* 0x0000000000007b1d */ /* 0x000fec0000010000 */
[----:B------:R-:W-:Y:S02]  /*e540*/  STSM.16.M88.4 [R8], R88 ;  /* 0x0000005808007844 */ /* 0x000fe40000000200 */
[----:B------:R-:W-:Y:S01]  /*e550*/  BAR.SYNC.DEFER_BLOCKING 0x0 ;  /* 0x0000000000007b1d */ /* 0x000fe20000010000 */
[----:B------:R-:W-:Y:S02]  /*e560*/  SHF.R.U32.HI R97, RZ, 0x8, R97 ;  /* 0x00000008ff617819 */ /* 0x000fe40000011661 */
[----:B------:R-:W-:-:S02]  /*e570*/  SHF.R.U32.HI R206, RZ, 0x8, R206 ;  /* 0x00000008ffce7819 */ /* 0x000fc400000116ce */
[----:B------:R-:W-:Y:S02]  /*e580*/  SHF.R.U32.HI R142, RZ, 0x8, R142 ;  /* 0x00000008ff8e7819 */ /* 0x000fe4000001168e */
[----:B------:R-:W-:Y:S02]  /*e590*/  SHF.R.U32.HI R236, RZ, 0x8, R236 ;  /* 0x00000008ffec7819 */ /* 0x000fe400000116ec */
[----:B------:R-:W-:Y:S02]  /*e5a0*/  SHF.R.U32.HI R101, RZ, 0x8, R101 ;  /* 0x00000008ff657819 */ /* 0x000fe40000011665 */
[----:B------:R-:W-:Y:S02]  /*e5b0*/  SHF.R.U32.HI R108, RZ, 0x8, R108 ;  /* 0x00000008ff6c7819 */ /* 0x000fe4000001166c */
[----:B------:R-:W-:Y:S02]  /*e5c0*/  LOP3.LUT R206, R206, 0xffff, RZ, 0xc0, !PT ;  /* 0x0000ffffcece7812 */ /* 0x000fe400078ec0ff */
[----:B------:R-:W-:Y:S01]  /*e5d0*/  LOP3.LUT R97, R97, 0xffff, RZ, 0xc0, !PT ;  /* 0x0000ffff61617812 */ /* 0x000fe200078ec0ff */
[----:B------:R-:W4:Y:S01]  /*e5e0*/  LDS.128 R60, [R83] ;  /* 0x00000000533c7984 */ /* 0x000f220000000c00 */
[----:B------:R-:W-:-:S02]  /*e5f0*/  LOP3.LUT R140, R142, 0xffff, RZ, 0xc0, !PT ;  /* 0x0000ffff8e8c7812 */ /* 0x000fc400078ec0ff */
[----:B------:R-:W-:Y:S02]  /*e600*/  LOP3.LUT R101, R101, 0xffff, RZ, 0xc0, !PT ;  /* 0x0000ffff65657812 */ /* 0x000fe400078ec0ff */
        /* <DEDUP_REMOVED lines=9> */
[----:B-1----:R-:W-:Y:S02]  /*e6a0*/  PRMT R64, R138, 0x5210, R3 ;  /* 0x000052108a407816 */ /* 0x002fe40000000003 */
[----:B------:R-:W-:-:S02]  /*e6b0*/  PRMT R65, R97, 0x5210, R78 ;  /* 0x0000521061417816 */ /* 0x000fc4000000004e */
[----:B------:R-:W-:Y:S02]  /*e6c0*/  PRMT R66, R101, 0x5210, R0 ;  /* 0x0000521065427816 */ /* 0x000fe40000000000 */
[----:B------:R-:W-:Y:S01]  /*e6d0*/  PRMT R67, R123, 0x5210, R2 ;  /* 0x000052107b437816 */ /* 0x000fe20000000002 */
[----:B------:R-:W-:Y:S06]  /*e6e0*/  BAR.SYNC.DEFER_BLOCKING 0x0 ;  /* 0x0000000000007b1d */ /* 0x000fec0000010000 */
[----:B------:R-:W-:Y:S02]  /*e6f0*/  STSM.16.M88.4 [R8], R64 ;  /* 0x0000004008007844 */ /* 0x000fe40000000200 */
[----:B------:R-:W-:Y:S01]  /*e700*/  BAR.SYNC.DEFER_BLOCKING 0x0 ;  /* 0x0000000000007b1d */ /* 0x000fe20000010000 */
[----:B------:R-:W-:-:S02]  /*e710*/  F2FP.SATFINITE.E4M3.F32.PACK_AB_MERGE_C R80, R81, R80, RZ ;  /* 0x000000505150723e */ /* 0x000fc400048070ff */
[----:B------:R-:W-:Y:S02]  /*e720*/  LOP3.LUT R82, R82, 0xffff, RZ, 0xc0, !PT ;  /* 0x0000ffff52527812 */ /* 0x000fe400078ec0ff */
[----:B------:R-:W-:Y:S02]  /*e730*/  LOP3.LUT R3, R80, 0xffff, RZ, 0xc0, !PT ;  /* 0x0000ffff50037812 */ /* 0x000fe400078ec0ff */
[----:B------:R-:W-:Y:S01]  /*e740*/  LOP3.LUT R48, R48, 0xffff, RZ, 0xc0, !PT ;  /* 0x0000ffff30307812 */ /* 0x000fe200078ec0ff */
[----:B------:R-:W1:Y:S01]  /*e750*/  LDS.128 R64, [R83] ;  /* 0x0000000053407984 */ /* 0x000e620000000c00 */
[----:B------:R-:W-:Y:S02]  /*e760*/  LOP3.LUT R50, R50, 0xffff, RZ, 0xc0, !PT ;  /* 0x0000ffff32327812 */ /* 0x000fe400078ec0ff */
[----:B------:R-:W-:Y:S02]  /*e770*/  PRMT R68, R12, 0x4210, R3 ;  /* 0x000042100c447816 */ /* 0x000fe40000000003 */
[----:B------:R-:W-:-:S02]  /*e780*/  PRMT R69, R75, 0x4210, R82 ;  /* 0x000042104b457816 */ /* 0x000fc40000000052 */
[----:B------:R-:W-:Y:S02]  /*e790*/  PRMT R70, R15, 0x4210, R48 ;  /* 0x000042100f467816 */ /* 0x000fe40000000030 */
[----:B------:R-:W-:Y:S01]  /*e7a0*/  PRMT R71, R73, 0x4210, R50 ;  /* 0x0000421049477816 */ /* 0x000fe20000000032 */
[----:B------:R-:W-:Y:S01]  /*e7b0*/  BAR.SYNC.DEFER_BLOCKING 0x0 ;  /* 0x0000000000007b1d */ /* 0x000fe20000010000 */
[----:B------:R-:W-:-:S04]  /*e7c0*/  SHF.R.U32.HI R146, RZ, 0x8, R146 ;  /* 0x00000008ff927819 */ /* 0x000fc80000011692 */
[----:B------:R-:W-:Y:S01]  /*e7d0*/  LOP3.LUT R146, R146, 0xffff, RZ, 0xc0, !PT ;  /* 0x0000ffff92927812 */ /* 0x000fe200078ec0ff */
[----:B------:R-:W-:Y:S03]  /*e7e0*/  STSM.16.M88.4 [R8], R68 ;  /* 0x0000004408007844 */ /* 0x000fe60000000200 */
[----:B------:R-:W-:Y:S02]  /*e7f0*/  PRMT R125, R146, 0x3340, R1 ;  /* 0x00003340927d7816 */ /* 0x000fe40000000001 */
[----:B------:R-:W-:Y:S02]  /*e800*/  PRMT R111, R110, 0x5410, R111 ;  /* 0x000054106e6f7816 */ /* 0x000fe4000000006f */
[----:B------:R-:W-:Y:S02]  /*e810*/  PRMT R127, R112, 0x5410, R127 ;  /* 0x00005410707f7816 */ /* 0x000fe4000000007f */
[----:B------:R-:W-:-:S02]  /*e820*/  PRMT R125, R210, 0x5410, R125 ;  /* 0x00005410d27d7816 */ /* 0x000fc4000000007d */
[----:B------:R-:W-:Y:S02]  /*e830*/  PRMT R210, R111, 0x5210, R48 ;  /* 0x000052106fd27816 */ /* 0x000fe40000000030 */
[----:B------:R-:W-:Y:S01]  /*e840*/  PRMT R211, R127, 0x5210, R50 ;  /* 0x000052107fd37816 */ /* 0x000fe20000000032 */
[----:B------:R-:W-:Y:S01]  /*e850*/  BAR.SYNC.DEFER_BLOCKING 0x0 ;  /* 0x0000000000007b1d */ /* 0x000fe20000010000 */
[----:B------:R-:W-:-:S04]  /*e860*/  SHF.R.U32.HI R144, RZ, 0x8, R144 ;  /* 0x00000008ff907819 */ /* 0x000fc80000011690 */
[----:B------:R-:W-:-:S04]  /*e870*/  LOP3.LUT R144, R144, 0xffff, RZ, 0xc0, !PT ;  /* 0x0000ffff90907812 */ /* 0x000fc800078ec0ff */
[----:B------:R-:W-:Y:S01]  /*e880*/  PRMT R109, R144, 0x3340, R1 ;  /* 0x00003340906d7816 */ /* 0x000fe20000000001 */
[----:B------:R-:W1:Y:S03]  /*e890*/  LDS.128 R48, [R83] ;  /* 0x0000000053307984 */ /* 0x000e660000000c00 */
[----:B------:R-:W-:Y:S02]  /*e8a0*/  PRMT R208, R208, 0x5410, R109 ;  /* 0x00005410d0d07816 */ /* 0x000fe4000000006d */
[----:B------:R-:W-:Y:S02]  /*e8b0*/  PRMT R209, R125, 0x5210, R82 ;  /* 0x000052107dd17816 */ /* 0x000fe40000000052 */
[----:B------:R-:W-:Y:S01]  /*e8c0*/  PRMT R208, R208, 0x5210, R3 ;  /* 0x00005210d0d07816 */ /* 0x000fe20000000003 */
[----:B------:R-:W-:Y:S01]  /*e8d0*/  BAR.SYNC.DEFER_BLOCKING 0x0 ;  /* 0x0000000000007b1d */ /* 0x000fe20000010000 */
[----:B------:R-:W-:-:S05]  /*e8e0*/  LOP3.LUT R3, R84, 0xffff, RZ, 0xc0, !PT ;  /* 0x0000ffff54037812 */ /* 0x000fca00078ec0ff */
[----:B------:R-:W-:Y:S01]  /*e8f0*/  STSM.16.M88.4 [R8], R208 ;  /* 0x000000d008007844 */ /* 0x000fe20000000200 */
[----:B------:R-:W-:Y:S01]  /*e900*/  PRMT R76, R14, 0x4210, R3 ;  /* 0x000042100e4c7816 */ /* 0x000fe20000000003 */
[----:B------:R-:W-:Y:S01]  /*e910*/  BAR.SYNC.DEFER_BLOCKING 0x0 ;  /* 0x0000000000007b1d */ /* 0x000fe20000010000 */
[----:B------:R-:W-:Y:S02]  /*e920*/  F2FP.SATFINITE.E4M3.F32.PACK_AB_MERGE_C R246, R247, R246, RZ ;  /* 0x000000f6f7f6723e */ /* 0x000fe400048070ff */
[----:B------:R-:W-:Y:S02]  /*e930*/  F2FP.SATFINITE.E4M3.F32.PACK_AB_MERGE_C R182, R183, R182, RZ ;  /* 0x000000b6b7b6723e */ /* 0x000fe400048070ff */
[----:B------:R-:W-:Y:S02]  /*e940*/  LOP3.LUT R246, R246, 0xffff, RZ, 0xc0, !PT ;  /* 0x0000fffff6f67812 */ /* 0x000fe400078ec0ff */
[----:B------:R-:W-:Y:S02]  /*e950*/  LOP3.LUT R117, R182, 0xffff, RZ, 0xc0, !PT ;  /* 0x0000ffffb6757812 */ /* 0x000fe400078ec0ff */
[----:B------:R-:W-:-:S02]  /*e960*/  LOP3.LUT R118, R118, 0xffff, RZ, 0xc0, !PT ;  /* 0x0000ffff76767812 */ /* 0x000fc400078ec0ff */
[----:B------:R-:W-:Y:S01]  /*e970*/  PRMT R81, R246, 0x3340, R117 ;  /* 0x00003340f6517816 */ /* 0x000fe20000000075 */
[----:B------:R-:W1:Y:S01]  /*e980*/  LDS.128 R12, [R83] ;  /* 0x00000000530c7984 */ /* 0x000e620000000c00 */
[----:B------:R-:W-:Y:S02]  /*e990*/  PRMT R156, R118, 0x3340, R1 ;  /* 0x00003340769c7816 */ /* 0x000fe40000000001 */
[----:B------:R-:W-:Y:S02]  /*e9a0*/  PRMT R79, R79, 0x5410, R154 ;  /* 0x000054104f4f7816 */ /* 0x000fe4000000009a */
[----:B------:R-:W-:Y:S02]  /*e9b0*/  LOP3.LUT R52, R52, 0xffff, RZ, 0xc0, !PT ;  /* 0x0000ffff34347812 */ /* 0x000fe400078ec0ff */
[----:B------:R-:W-:Y:S02]  /*e9c0*/  PRMT R77, R77, 0x5410, R152 ;  /* 0x000054104d4d7816 */ /* 0x000fe40000000098 */
[----:B------:R-:W-:-:S02]  /*e9d0*/  PRMT R81, R81, 0x5410, R156 ;  /* 0x0000541051517816 */ /* 0x000fc4000000009c */
[----:B------:R-:W-:Y:S02]  /*e9e0*/  LOP3.LUT R86, R86, 0xffff, RZ, 0xc0, !PT ;  /* 0x0000ffff56567812 */ /* 0x000fe400078ec0ff */
[----:B------:R-:W-:Y:S02]  /*e9f0*/  LOP3.LUT R54, R54, 0xffff, RZ, 0xc0, !PT ;  /* 0x0000ffff36367812 */ /* 0x000fe400078ec0ff */
[----:B------:R-:W-:Y:S02]  /*ea00*/  PRMT R78, R79, 0x4210, R52 ;  /* 0x000042104f4e7816 */ /* 0x000fe40000000034 */
[----:B------:R-:W-:Y:S02]  /*ea10*/  PRMT R77, R77, 0x4210, R86 ;  /* 0x000042104d4d7816 */ /* 0x000fe40000000056 */
[----:B------:R-:W-:Y:S01]  /*ea20*/  PRMT R79, R81, 0x4210, R54 ;  /* 0x00004210514f7816 */ /* 0x000fe20000000036 */
[----:B------:R-:W-:Y:S01]  /*ea30*/  BAR.SYNC.DEFER_BLOCKING 0x0 ;  /* 0x0000000000007b1d */ /* 0x000fe20000010000 */
[----:B------:R-:W-:-:S02]  /*ea40*/  SHF.R.U32.HI R117, RZ, 0x8, R117 ;  /* 0x00000008ff757819 */ /* 0x000fc40000011675 */
[----:B------:R-:W-:Y:S02]  /*ea50*/  SHF.R.U32.HI R246, RZ, 0x8, R246 ;  /* 0x00000008fff67819 */ /* 0x000fe400000116f6 */
[----:B------:R-:W-:Y:S02]  /*ea60*/  SHF.R.U32.HI R118, RZ, 0x8, R118 ;  /* 0x00000008ff767819 */ /* 0x000fe40000011676 */
[----:B------:R-:W-:Y:S02]  /*ea70*/  LOP3.LUT R117, R117, 0xffff, RZ, 0xc0, !PT ;  /* 0x0000ffff75757812 */ /* 0x000fe400078ec0ff */
[----:B------:R-:W-:Y:S02]  /*ea80*/  LOP3.LUT R246, R246, 0xffff, RZ, 0xc0, !PT ;  /* 0x0000fffff6f67812 */ /* 0x000fe400078ec0ff */
[----:B------:R-:W-:Y:S01]  /*ea90*/  LOP3.LUT R118, R118, 0xffff, RZ, 0xc0, !PT ;  /* 0x0000ffff76767812 */ /* 0x000fe200078ec0ff */
[----:B------:R2:W-:Y:S01]  /*eaa0*/  STSM.16.M88.4 [R8], R76 ;  /* 0x0000004c08007844 */ /* 0x0005e20000000200 */
[----:B------:R-:W-:-:S02]  /*eab0*/  PRMT R117, R246, 0x3340, R117 ;  /* 0x00003340f6757816 */ /* 0x000fc40000000075 */
[----:B------:R-:W-:-:S04]  /*eac0*/  PRMT R118, R118, 0x3340, R1 ;  /* 0x0000334076767816 */ /* 0x000fc80000000001 */
[----:B------:R-:W-:Y:S02]  /*ead0*/  PRMT R53, R117, 0x5410, R118 ;  /* 0x0000541075357816 */ /* 0x000fe40000000076 */
[----:B------:R-:W-:Y:S02]  /*eae0*/  PRMT R85, R85, 0x5210, R86 ;  /* 0x0000521055557816 */ /* 0x000fe40000000056 */
[----:B------:R-:W-:Y:S02]  /*eaf0*/  PRMT R86, R95, 0x5210, R52 ;  /* 0x000052105f567816 */ /* 0x000fe40000000034 */
[----:B------:R-:W-:Y:S01]  /*eb00*/  PRMT R87, R53, 0x5210, R54 ;  /* 0x0000521035577816 */ /* 0x000fe20000000036 */
[----:B------:R-:W-:Y:S01]  /*eb10*/  BAR.SYNC.DEFER_BLOCKING 0x0 ;  /* 0x0000000000007b1d */ /* 0x000fe20000010000 */
[----:B------:R-:W-:-:S04]  /*eb20*/  SHF.R.U32.HI R148, RZ, 0x8, R148 ;  /* 0x00000008ff947819 */ /* 0x000fc80000011694 */
[----:B------:R-:W-:Y:S01]  /*eb30*/  LOP3.LUT R148, R148, 0xffff, RZ, 0xc0, !PT ;  /* 0x0000ffff94947812 */ /* 0x000fe200078ec0ff */
[----:B------:R-:W-:Y:S02]  /*eb40*/  IMAD R2, R251, UR4, RZ ;  /* 0x00000004fb027c24 */ /* 0x000fe4000f8e02ff */
[----:B--2---:R-:W2:Y:S01]  /*eb50*/  LDC R76, c[0x0][0x244] ;  /* 0x00009100ff4c7b82 */ /* 0x004ea20000000800 */
[----:B------:R-:W-:Y:S01]  /*eb60*/  ULDC UR4, c[0x0][0x248] ;  /* 0x0000920000047ab9 */ /* 0x000fe20000000800 */
[----:B------:R-:W-:Y:S01]  /*eb70*/  PRMT R113, R148, 0x3340, R1 ;  /* 0x0000334094717816 */ /* 0x000fe20000000001 */
[----:B------:R-:W1:Y:S03]  /*eb80*/  LDS.128 R52, [R83] ;  /* 0x0000000053347984 */ /* 0x000e660000000c00 */
[----:B------:R-:W-:-:S04]  /*eb90*/  PRMT R212, R212, 0x5410, R113 ;  /* 0x00005410d4d47816 */ /* 0x000fc80000000071 */
[----:B------:R-:W-:Y:S01]  /*eba0*/  PRMT R84, R212, 0x5210, R3 ;  /* 0x00005210d4547816 */ /* 0x000fe20000000003 */
[----:B------:R-:W-:Y:S01]  /*ebb0*/  BAR.SYNC.DEFER_BLOCKING 0x0 ;  /* 0x0000000000007b1d */ /* 0x000fe20000010000 */
[----:B------:R-:W-:Y:S01]  /*ebc0*/  IADD3 R0, P1, R2, UR6, RZ ;  /* 0x0000000602007c10 */ /* 0x000fe2000ff3e0ff */
[----:B-----5:R-:W-:-:S03]  /*ebd0*/  IMAD R11, R11, 0x80, R2 ;  /* 0x000000800b0b7824 */ /* 0x020fc600078e0202 */
[----:B------:R-:W-:Y:S01]  /*ebe0*/  LEA.HI.X.SX32 R2, R2, UR7, 0x1, P1 ;  /* 0x0000000702027c11 */ /* 0x000fe200088f0eff */
[----:B------:R-:W-:Y:S01]  /*ebf0*/  ULDC.64 UR6, c[0x0][0x228] ;  /* 0x00008a0000067ab9 */ /* 0x000fe20000000a00 */
[----:B------:R-:W-:Y:S01]  /*ec00*/  IMAD R74, R252, UR4, RZ ;  /* 0x00000004fc4a7c24 */ /* 0x000fe2000f8e02ff */
[----:B------:R-:W-:Y:S01]  /*ec10*/  ISETP.GE.AND P1, PT, R251, UR6, PT ;  /* 0x00000006fb007c0c */ /* 0x000fe2000bf26270 */
[----:B0-----:R-:W-:Y:S01]  /*ec20*/  IMAD R73, R10, 0x80, R11 ;  /* 0x000000800a497824 */ /* 0x001fe200078e020b */
[----:B------:R-:W-:Y:S02]  /*ec30*/  ULDC.64 UR4, c[0x0][0x220] ;  /* 0x0000880000047ab9 */ /* 0x000fe40000000a00 */
[----:B------:R-:W-:Y:S01]  /*ec40*/  ISETP.LT.AND P1, PT, R252, UR29, !P1 ;  /* 0x0000001dfc007c0c */ /* 0x000fe2000cf21270 */
[----:B------:R0:W-:Y:S01]  /*ec50*/  STSM.16.M88.4 [R8], R84 ;  /* 0x0000005408007844 */ /* 0x0001e20000000200 */
[----:B------:R-:W-:Y:S01]  /*ec60*/  SHF.R.S32.HI R75, RZ, 0x1f, R74 ;  /* 0x0000001fff4b7819 */ /* 0x000fe2000001144a */
[----:B------:R-:W-:Y:S01]  /*ec70*/  BAR.SYNC.DEFER_BLOCKING 0x0 ;  /* 0x0000000000007b1d */ /* 0x000fe20000010000 */
[----:B------:R-:W-:-:S02]  /*ec80*/  IADD3 R68, P2, R74, R0, RZ ;  /* 0x000000004a447210 */ /* 0x000fc40007f5e0ff */
[----:B------:R-:W-:-:S03]  /*ec90*/  IADD3 R3, P3, R11, UR4, RZ ;  /* 0x000000040b037c10 */ /* 0x000fc6000ff7e0ff */
[----:B------:R-:W-:Y:S01]  /*eca0*/  IMAD.X R69, R75, 0x1, R2, P2 ;  /* 0x000000014b457824 */ /* 0x000fe200010e0602 */
[----:B------:R-:W-:Y:S01]  /*ecb0*/  ISETP.GE.AND P2, PT, R252, UR7, PT ;  /* 0x00000007fc007c0c */ /* 0x000fe2000bf46270 */
[----:B------:R-:W-:Y:S01]  /*ecc0*/  ULDC.64 UR6, c[0x0][0x228] ;  /* 0x00008a0000067ab9 */ /* 0x000fe20000000a00 */
[----:B------:R-:W-:Y:S02]  /*ecd0*/  PRMT R71, R16, 0x7770, RZ ;  /* 0x0000777010477816 */ /* 0x000fe400000000ff */
[----:B------:R-:W-:Y:S02]  /*ece0*/  IADD3 R10, P5, R73, UR8, RZ ;  /* 0x00000008490a7c10 */ /* 0x000fe4000ffbe0ff */
[----:B------:R-:W-:Y:S01]  /*ecf0*/  LEA.HI.X.SX32 R11, R11, UR5, 0x1, P3 ;  /* 0x000000050b0b7c11 */ /* 0x000fe200098f0eff */
[----:B------:R-:W-:Y:S01]  /*ed00*/  VIADD R9, R252, 0x1 ;  /* 0x00000001fc097836 */ /* 0x000fe20000000000 */
[----:B------:R-:W-:Y:S01]  /*ed10*/  ISETP.LT.AND P3, PT, R250, UR6, !P2 ;  /* 0x00000006fa007c0c */ /* 0x000fe2000d761270 */
[----:B------:R-:W-:Y:S01]  /*ed20*/  ULDC.64 UR4, c[0x0][0x228] ;  /* 0x00008a0000047ab9 */ /* 0x000fe20000000a00 */
[----:B0-----:R-:W-:Y:S01]  /*ed30*/  LEA.HI.X.SX32 R8, R73, UR9, 0x1, P5 ;  /* 0x0000000949087c11 */ /* 0x001fe2000a8f0eff */
[----:B------:R-:W-:Y:S01]  /*ed40*/  ULDC.64 UR8, c[0x0][0x220] ;  /* 0x0000880000087ab9 */ /* 0x000fe20000000a00 */
[C---:B------:R-:W-:Y:S01]  /*ed50*/  IADD3 R72, P5, R74.reuse, R10, RZ ;  /* 0x0000000a4a487210 */ /* 0x040fe20007fbe0ff */
[----:B------:R-:W-:Y:S01]  /*ed60*/  ULDC UR6, c[0x0][0x228] ;  /* 0x00008a0000067ab9 */ /* 0x000fe20000000800 */
[----:B------:R-:W-:Y:S01]  /*ed70*/  IADD3 R70, P6, R74, R3, RZ ;  /* 0x000000034a467210 */ /* 0x000fe20007fde0ff */
[----:B------:R2:W-:Y:S01]  /*ed80*/  @P1 STG.E.U8 desc[UR14][R68.64], R71 ;  /* 0x0000004744001986 */ /* 0x0005e2000c10110e */
[----:B------:R-:W-:Y:S01]  /*ed90*/  ISETP.LT.AND P4, PT, R249, UR4, !P2 ;  /* 0x00000004f9007c0c */ /* 0x000fe2000d781270 */
[----:B------:R-:W-:Y:S01]  /*eda0*/  ULDC UR4, c[0x0][0x248] ;  /* 0x0000920000047ab9 */ /* 0x000fe20000000800 */
[----:B------:R-:W-:Y:S01]  /*edb0*/  ISETP.GE.AND P1, PT, R9, UR10, PT ;  /* 0x0000000a09007c0c */ /* 0x000fe2000bf26270 */
[----:B------:R-:W-:Y:S01]  /*edc0*/  ULDC.64 UR10, c[0x0][0x228] ;  /* 0x00008a00000a7ab9 */ /* 0x000fe20000000a00 */
[----:B------:R-:W-:Y:S01]  /*edd0*/  PRMT R79, R16, 0x7771, RZ ;  /* 0x00007771104f7816 */ /* 0x000fe200000000ff */
[----:B--2---:R-:W-:-:S02]  /*ede0*/  IMAD R68, R76, 0x80, R73 ;  /* 0x000000804c447824 */ /* 0x004fc400078e0249 */
[C---:B------:R-:W-:Y:S02]  /*edf0*/  IMAD.X R73, R75.reuse, 0x1, R8, P5 ;  /* 0x000000014b497824 */ /* 0x040fe400028e0608 */
[----:B------:R-:W-:Y:S01]  /*ee00*/  IMAD.X R71, R75, 0x1, R11, P6 ;  /* 0x000000014b477824 */ /* 0x000fe200030e060b */
[----:B------:R-:W-:Y:S01]  /*ee10*/  IADD3 R9, P5, R68, UR8, RZ ;  /* 0x0000000844097c10 */ /* 0x000fe2000ffbe0ff */
[----:B------:R-:W-:Y:S01]  /*ee20*/  VIADD R78, R74, UR4 ;  /* 0x000000044a4e7c36 */ /* 0x000fe20008000000 */
[----:B------:R-:W-:Y:S01]  /*ee30*/  PRMT R77, R16, 0x7772, RZ ;  /* 0x00007772104d7816 */ /* 0x000fe200000000ff */
[----:B------:R-:W-:Y:S01]  /*ee40*/  VIADD R69, R252, 0x2 ;  /* 0x00000002fc457836 */ /* 0x000fe20000000000 */
[----:B------:R-:W-:Y:S01]  /*ee50*/  LEA.HI.X.SX32 R68, R68, UR9, 0x1, P5 ;  /* 0x0000000944447c11 */ /* 0x000fe2000a8f0eff */
[----:B------:R0:W-:Y:S01]  /*ee60*/  @P3 STG.E.U8 desc[UR14][R70.64], R79 ;  /* 0x0000004f46003986 */ /* 0x0001e2000c10110e */
[----:B------:R-:W-:Y:S01]  /*ee70*/  ULDC.64 UR8, c[0x0][0x228] ;  /* 0x00008a0000087ab9 */ /* 0x000fe20000000a00 */
[----:B------:R-:W-:Y:S01]  /*ee80*/  ISETP.LT.AND P3, PT, R248, UR10, !P2 ;  /* 0x0000000af8007c0c */ /* 0x000fe2000d761270 */
[----:B------:R-:W-:Y:S01]  /*ee90*/  ULDC UR4, c[0x0][0x22c] ;  /* 0x00008b0000047ab9 */ /* 0x000fe20000000800 */
[----:B------:R-:W-:Y:S01]  /*eea0*/  ISETP.LT.AND P5, PT, R251, UR8, !P1 ;  /* 0x00000008fb007c0c */ /* 0x000fe2000cfa1270 */
[----:B------:R2:W-:Y:S01]  /*eeb0*/  @P4 STG.E.U8 desc[UR14][R72.64], R77 ;  /* 0x0000004d48004986 */ /* 0x0005e2000c10110e */
[----:B------:R-:W-:Y:S01]  /*eec0*/  IADD3 R74, P2, R74, R9, RZ ;  /* 0x000000094a4a7210 */ /* 0x000fe20007f5e0ff */
[----:B------:R-:W-:Y:S01]  /*eed0*/  ULDC UR8, c[0x0][0x228] ;  /* 0x00008a0000087ab9 */ /* 0x000fe20000000800 */
[----:B------:R-:W-:Y:S01]  /*eee0*/  SHF.R.S32.HI R81, RZ, 0x1f, R78 ;  /* 0x0000001fff517819 */ /* 0x000fe2000001144e */
[----:B------:R-:W-:Y:S01]  /*eef0*/  ULDC UR10, c[0x0][0x228] ;  /* 0x00008a00000a7ab9 */ /* 0x000fe20000000800 */
[----:B0-----:R-:W-:Y:S01]  /*ef00*/  IADD3 R70, P4, R78, R0, RZ ;  /* 0x000000004e467210 */ /* 0x001fe20007f9e0ff */
[----:B------:R-:W-:Y:S01]  /*ef10*/  IMAD.X R75, R75, 0x1, R68, P2 ;  /* 0x000000014b4b7824 */ /* 0x000fe200010e0644 */
[----:B------:R-:W-:-:S02]  /*ef20*/  PRMT R79, R16, 0x7773, RZ ;  /* 0x00007773104f7816 */ /* 0x000fc400000000ff */
[----:B------:R-:W-:Y:S01]  /*ef30*/  ISETP.GE.AND P2, PT, R69, UR4, PT ;  /* 0x0000000445007c0c */ /* 0x000fe2000bf46270 */
[----:B------:R-:W-:Y:S01]  /*ef40*/  IMAD.X R71, R81, 0x1, R2, P4 ;  /* 0x0000000151477824 */ /* 0x000fe200020e0602 */
[----:B------:R-:W-:Y:S01]  /*ef50*/  PRMT R69, R20, 0x7770, RZ ;  /* 0x0000777014457816 */ /* 0x000fe200000000ff */
[----:B------:R0:W-:Y:S01]  /*ef60*/  @P3 STG.E.U8 desc[UR14][R74.64], R79 ;  /* 0x0000004f4a003986 */ /* 0x0001e2000c10110e */
[----:B------:R-:W-:Y:S02]  /*ef70*/  ISETP.LT.AND P4, PT, R249, UR20, !P1 ;  /* 0x00000014f9007c0c */ /* 0x000fe4000cf81270 */
[----:B------:R-:W-:Y:S01]  /*ef80*/  IADD3 R76, P6, R78, R10, RZ ;  /* 0x0000000a4e4c7210 */ /* 0x000fe20007fde0ff */
[----:B------:R5:W-:Y:S01]  /*ef90*/  @P5 STG.E.U8 desc[UR14][R70.64], R69 ;  /* 0x0000004546005986 */ /* 0x000be2000c10110e */
[----:B------:R-:W-:Y:S01]  /*efa0*/  ISETP.LT.AND P5, PT, R250, UR22, !P1 ;  /* 0x00000016fa007c0c */ /* 0x000fe2000cfa1270 */
[----:B------:R-:W-:Y:S01]  /*efb0*/  VIADD R16, R252, 0x3 ;  /* 0x00000003fc107836 */ /* 0x000fe20000000000 */
[----:B--2---:R-:W-:Y:S01]  /*efc0*/  IADD3 R72, P3, R78, R3, RZ ;  /* 0x000000034e487210 */ /* 0x004fe20007f7e0ff */
[----:B------:R-:W-:Y:S01]  /*efd0*/  IMAD.X R77, R81, 0x1, R8, P6 ;  /* 0x00000001514d7824 */ /* 0x000fe200030e0608 */
[----:B------:R-:W-:-:S03]  /*efe0*/  ULDC UR4, c[0x0][0x22c] ;  /* 0x00008b0000047ab9 */ /* 0x000fc60000000800 */
[----:B------:R-:W-:Y:S01]  /*eff0*/  IMAD.X R73, R81, 0x1, R11, P3 ;  /* 0x0000000151497824 */ /* 0x000fe200018e060b */
[C---:B0-----:R-:W-:Y:S02]  /*f000*/  PRMT R75, R20.reuse, 0x7771, RZ ;  /* 0x00007771144b7816 */ /* 0x041fe400000000ff */
[----:B-----5:R-:W-:Y:S02]  /*f010*/  PRMT R69, R20, 0x7772, RZ ;  /* 0x0000777214457816 */ /* 0x020fe400000000ff */
[----:B------:R-:W-:Y:S01]  /*f020*/  ISETP.LT.AND P1, PT, R248, UR18, !P1 ;  /* 0x00000012f8007c0c */ /* 0x000fe2000cf21270 */
[----:B------:R0:W-:Y:S01]  /*f030*/  @P5 STG.E.U8 desc[UR14][R72.64], R75 ;  /* 0x0000004b48005986 */ /* 0x0001e2000c10110e */
[----:B------:R-:W-:Y:S01]  /*f040*/  ISETP.GE.AND P3, PT, R16, UR4, PT ;  /* 0x0000000410007c0c */ /* 0x000fe2000bf66270 */
[----:B------:R-:W-:Y:S02]  /*f050*/  ULDC UR4, c[0x0][0x248] ;  /* 0x0000920000047ab9 */ /* 0x000fe40000000800 */
[----:B------:R2:W-:Y:S01]  /*f060*/  @P4 STG.E.U8 desc[UR14][R76.64], R69 ;  /* 0x000000454c004986 */ /* 0x0005e2000c10110e */
[C---:B------:R-:W-:Y:S01]  /*f070*/  IADD3 R70, P4, R78.reuse, R9, RZ ;  /* 0x000000094e467210 */ /* 0x040fe20007f9e0ff */
[----:B------:R-:W-:Y:S01]  /*f080*/  VIADD R78, R78, UR4 ;  /* 0x000000044e4e7c36 */ /* 0x000fe20008000000 */
[----:B------:R-:W-:Y:S01]  /*f090*/  ISETP.LT.AND P5, PT, R251, UR16, !P2 ;  /* 0x00000010fb007c0c */ /* 0x000fe2000d7a1270 */
[----:B------:R-:W-:Y:S01]  /*f0a0*/  ULDC UR4, c[0x0][0x248] ;  /* 0x0000920000047ab9 */ /* 0x000fe20000000800 */
[----:B------:R-:W-:Y:S01]  /*f0b0*/  PRMT R79, R20, 0x7773, RZ ;  /* 0x00007773144f7816 */ /* 0x000fe200000000ff */
[----:B------:R-:W-:Y:S01]  /*f0c0*/  IMAD.X R71, R81, 0x1, R68, P4 ;  /* 0x0000000151477824 */ /* 0x000fe200020e0644 */
[----:B------:R-:W-:-:S02]  /*f0d0*/  SHF.R.S32.HI R85, RZ, 0x1f, R78 ;  /* 0x0000001fff557819 */ /* 0x000fc4000001144e */
[----:B0-----:R-:W-:Y:S02]  /*f0e0*/  IADD3 R72, P6, R78, R0, RZ ;  /* 0x000000004e487210 */ /* 0x001fe40007fde0ff */
[----:B------:R-:W-:Y:S01]  /*f0f0*/  ISETP.LT.AND P4, PT, R250, UR12, !P2 ;  /* 0x0000000cfa007c0c */ /* 0x000fe2000d781270 */
[----:B------:R0:W-:Y:S01]  /*f100*/  @P1 STG.E.U8 desc[UR14][R70.64], R79 ;  /* 0x0000004f46001986 */ /* 0x0001e2000c10110e */
[----:B------:R-:W-:Y:S01]  /*f110*/  IADD3 R74, P1, R78, R3, RZ ;  /* 0x000000034e4a7210 */ /* 0x000fe20007f3e0ff */
[----:B------:R-:W-:Y:S01]  /*f120*/  IMAD.X R73, R85, 0x1, R2, P6 ;  /* 0x0000000155497824 */ /* 0x000fe200030e0602 */
[C---:B------:R-:W-:Y:S02]  /*f130*/  PRMT R81, R17.reuse, 0x7770, RZ ;  /* 0x0000777011517816 */ /* 0x040fe400000000ff */
[----:B--2---:R-:W-:Y:S01]  /*f140*/  PRMT R69, R17, 0x7771, RZ ;  /* 0x0000777111457816 */ /* 0x004fe200000000ff */
[----:B------:R-:W-:Y:S01]  /*f150*/  IMAD.X R75, R85, 0x1, R11, P1 ;  /* 0x00000001554b7824 */ /* 0x000fe200008e060b */
[----:B------:R-:W-:Y:S01]  /*f160*/  ULDC UR12, c[0x0][0x228] ;  /* 0x00008a00000c7ab9 */ /* 0x000fe20000000800 */
[----:B------:R2:W-:Y:S01]  /*f170*/  @P5 STG.E.U8 desc[UR14][R72.64], R81 ;  /* 0x0000005148005986 */ /* 0x0005e2000c10110e */
[----:B------:R-:W-:-:S02]  /*f180*/  ISETP.LT.AND P1, PT, R249, UR24, !P2 ;  /* 0x00000018f9007c0c */ /* 0x000fc4000d721270 */
[C---:B0-----:R-:W-:Y:S01]  /*f190*/  IADD3 R70, P5, R78.reuse, R10, RZ ;  /* 0x0000000a4e467210 */ /* 0x041fe20007fbe0ff */
[----:B------:R-:W-:Y:S01]  /*f1a0*/  VIADD R79, R78, UR4 ;  /* 0x000000044e4f7c36 */ /* 0x000fe20008000000 */
[----:B------:R0:W-:Y:S01]  /*f1b0*/  @P4 STG.E.U8 desc[UR14][R74.64], R69 ;  /* 0x000000454a004986 */ /* 0x0001e2000c10110e */
[----:B------:R-:W-:Y:S01]  /*f1c0*/  ISETP.LT.AND P2, PT, R248, UR26, !P2 ;  /* 0x0000001af8007c0c */ /* 0x000fe2000d741270 */
[----:B------:R-:W-:Y:S01]  /*f1d0*/  ULDC UR4, c[0x0][0x228] ;  /* 0x00008a0000047ab9 */ /* 0x000fe20000000800 */
[----:B------:R-:W-:Y:S01]  /*f1e0*/  ISETP.LT.AND P4, PT, R251, UR28, !P3 ;  /* 0x0000001cfb007c0c */ /* 0x000fe2000df81270 */
[----:B------:R-:W-:Y:S01]  /*f1f0*/  IMAD.X R71, R85, 0x1, R8, P5 ;  /* 0x0000000155477824 */ /* 0x000fe200028e0608 */
[----:B------:R-:W-:Y:S02]  /*f200*/  IADD3 R76, P5, R78, R9, RZ ;  /* 0x000000094e4c7210 */ /* 0x000fe40007fbe0ff */
[----:B------:R-:W-:Y:S02]  /*f210*/  SHF.R.S32.HI R87, RZ, 0x1f, R79 ;  /* 0x0000001fff577819 */ /* 0x000fe4000001144f */
[----:B------:R-:W-:Y:S01]  /*f220*/  IADD3 R16, P6, R79, R0, RZ ;  /* 0x000000004f107210 */ /* 0x000fe20007fde0ff */
[----:B------:R-:W-:Y:S01]  /*f230*/  IMAD.X R77, R85, 0x1, R68, P5 ;  /* 0x00000001554d7824 */ /* 0x000fe200028e0644 */
[----:B--2---:R-:W-:-:S02]  /*f240*/  PRMT R73, R17, 0x7772, RZ ;  /* 0x0000777211497816 */ /* 0x004fc400000000ff */
[----:B0-----:R-:W-:Y:S01]  /*f250*/  PRMT R69, R17, 0x7773, RZ ;  /* 0x0000777311457816 */ /* 0x001fe200000000ff */
[----:B------:R-:W-:Y:S01]  /*f260*/  IMAD.X R17, R87, 0x1, R2, P6 ;  /* 0x0000000157117824 */ /* 0x000fe200030e0602 */
[----:B------:R-:W-:Y:S01]  /*f270*/  PRMT R75, R21, 0x7770, RZ ;  /* 0x00007770154b7816 */ /* 0x000fe200000000ff */
[----:B------:R0:W-:Y:S01]  /*f280*/  @P1 STG.E.U8 desc[UR14][R70.64], R73 ;  /* 0x0000004946001986 */ /* 0x0001e2000c10110e */
[----:B------:R-:W-:Y:S02]  /*f290*/  IADD3 R72, P5, R79, R10, RZ ;  /* 0x0000000a4f487210 */ /* 0x000fe40007fbe0ff */
[----:B------:R-:W-:Y:S01]  /*f2a0*/  ISETP.LT.AND P1, PT, R250, UR4, !P3 ;  /* 0x00000004fa007c0c */ /* 0x000fe2000df21270 */
[----:B------:R-:W-:Y:S01]  /*f2b0*/  @P2 STG.E.U8 desc[UR14][R76.64], R69 ;  /* 0x000000454c002986 */ /* 0x000fe2000c10110e */
[----:B------:R-:W-:Y:S01]  /*f2c0*/  VIADD R20, R252, 0x4 ;  /* 0x00000004fc147836 */ /* 0x000fe20000000000 */
[----:B------:R-:W-:Y:S02]  /*f2d0*/  ULDC UR4, c[0x0][0x22c] ;  /* 0x00008b0000047ab9 */ /* 0x000fe40000000800 */
[----:B------:R2:W-:Y:S01]  /*f2e0*/  @P4 STG.E.U8 desc[UR14][R16.64], R75 ;  /* 0x0000004b10004986 */ /* 0x0005e2000c10110e */
[----:B------:R-:W-:Y:S01]  /*f2f0*/  ISETP.LT.AND P4, PT, R249, UR6, !P3 ;  /* 0x00000006f9007c0c */ /* 0x000fe2000df81270 */
[----:B------:R-:W-:Y:S01]  /*f300*/  ULDC UR6, c[0x0][0x228] ;  /* 0x00008a0000067ab9 */ /* 0x000fe20000000800 */
[----:B------:R-:W-:Y:S01]  /*f310*/  ISETP.LT.AND P3, PT, R248, UR8, !P3 ;  /* 0x00000008f8007c0c */ /* 0x000fe2000df61270 */
[----:B0-----:R-:W-:Y:S01]  /*f320*/  IMAD.X R73, R87, 0x1, R8, P5 ;  /* 0x0000000157497824 */ /* 0x001fe200028e0608 */
[----:B------:R-:W-:Y:S01]  /*f330*/  IADD3 R70, P2, R79, R3, RZ ;  /* 0x000000034f467210 */ /* 0x000fe20007f5e0ff */
[----:B------:R-:W-:Y:S01]  /*f340*/  ULDC UR8, c[0x0][0x228] ;  /* 0x00008a0000087ab9 */ /* 0x000fe20000000800 */
[----:B------:R-:W-:-:S02]  /*f350*/  PRMT R81, R21, 0x7771, RZ ;  /* 0x0000777115517816 */ /* 0x000fc400000000ff */
[----:B--2---:R-:W-:Y:S01]  /*f360*/  IADD3 R16, P5, R79, R9, RZ ;  /* 0x000000094f107210 */ /* 0x004fe20007fbe0ff */
[----:B------:R-:W-:Y:S01]  /*f370*/  IMAD.X R71, R87, 0x1, R11, P2 ;  /* 0x0000000157477824 */ /* 0x000fe200010e060b */
[----:B------:R-:W-:Y:S01]  /*f380*/  ISETP.GE.AND P2, PT, R20, UR4, PT ;  /* 0x0000000414007c0c */ /* 0x000fe2000bf46270 */
[----:B------:R-:W-:Y:S01]  /*f390*/  ULDC UR4, c[0x0][0x248] ;  /* 0x0000920000047ab9 */ /* 0x000fe20000000800 */
[----:B------:R-:W-:Y:S01]  /*f3a0*/  PRMT R77, R21, 0x7772, RZ ;  /* 0x00007772154d7816 */ /* 0x000fe200000000ff */
[----:B------:R-:W-:Y:S01]  /*f3b0*/  IMAD.X R17, R87, 0x1, R68, P5 ;  /* 0x0000000157117824 */ /* 0x000fe200028e0644 */
[----:B------:R-:W-:Y:S01]  /*f3c0*/  PRMT R75, R21, 0x7773, RZ ;  /* 0x00007773154b7816 */ /* 0x000fe200000000ff */
[----:B------:R-:W-:Y:S01]  /*f3d0*/  VIADD R79, R79, UR4 ;  /* 0x000000044f4f7c36 */ /* 0x000fe20008000000 */
[----:B------:R0:W-:Y:S01]  /*f3e0*/  @P1 STG.E.U8 desc[UR14][R70.64], R81 ;  /* 0x0000005146001986 */ /* 0x0001e2000c10110e */
[----:B------:R-:W-:Y:S01]  /*f3f0*/  VIADD R69, R252, 0x5 ;  /* 0x00000005fc457836 */ /* 0x000fe20000000000 */
[----:B------:R-:W-:Y:S01]  /*f400*/  ISETP.LT.AND P5, PT, R249, UR10, !P2 ;  /* 0x0000000af9007c0c */ /* 0x000fe2000d7a1270 */
[----:B------:R-:W-:Y:S01]  /*f410*/  ULDC UR4, c[0x0][0x22c] ;  /* 0x00008b0000047ab9 */ /* 0x000fe20000000800 */
[----:B------:R-:W-:Y:S01]  /*f420*/  @P4 STG.E.U8 desc[UR14][R72.64], R77 ;  /* 0x0000004d48004986 */ /* 0x000fe2000c10110e */
[----:B------:R-:W-:Y:S01]  /*f430*/  ISETP.LT.AND P4, PT, R251, UR6, !P2 ;  /* 0x00000006fb007c0c */ /* 0x000fe2000d781270 */
[----:B------:R-:W-:Y:S01]  /*f440*/  ULDC UR10, c[0x0][0x228] ;  /* 0x00008a00000a7ab9 */ /* 0x000fe20000000800 */
[----:B------:R-:W-:Y:S01]  /*f450*/  IADD3 R20, P6, R79, R0, RZ ;  /* 0x000000004f147210 */ /* 0x000fe20007fde0ff */
[----:B------:R2:W-:Y:S01]  /*f460*/  @P3 STG.E.U8 desc[UR14][R16.64], R75 ;  /* 0x0000004b10003986 */ /* 0x0005e2000c10110e */
[----:B------:R-:W-:Y:S01]  /*f470*/  ISETP.LT.AND P3, PT, R250, UR8, !P2 ;  /* 0x00000008fa007c0c */ /* 0x000fe2000d761270 */
[----:B------:R-:W-:Y:S01]  /*f480*/  ULDC UR8, c[0x0][0x228] ;  /* 0x00008a0000087ab9 */ /* 0x000fe20000000800 */
[----:B------:R-:W-:Y:S01]  /*f490*/  ULDC UR6, c[0x0][0x22c] ;  /* 0x00008b0000067ab9 */ /* 0x000fe20000000800 */
[----:B0-----:R-:W-:-:S02]  /*f4a0*/  SHF.R.S32.HI R81, RZ, 0x1f, R79 ;  /* 0x0000001fff517819 */ /* 0x001fc4000001144f */
[----:B--2---:R-:W-:-:S03]  /*f4b0*/  IADD3 R16, P1, R79, R3, RZ ;  /* 0x000000034f107210 */ /* 0x004fc60007f3e0ff */
[----:B------:R-:W-:Y:S01]  /*f4c0*/  IMAD.X R21, R81, 0x1, R2, P6 ;  /* 0x0000000151157824 */ /* 0x000fe200030e0602 */
[----:B------:R-:W-:Y:S02]  /*f4d0*/  IADD3 R70, P6, R79, R10, RZ ;  /* 0x0000000a4f467210 */ /* 0x000fe40007fde0ff */
[C---:B------:R-:W-:Y:S01]  /*f4e0*/  PRMT R77, R18.reuse, 0x7770, RZ ;  /* 0x00007770124d7816 */ /* 0x040fe200000000ff */
[----:B------:R-:W-:Y:S01]  /*f4f0*/  IMAD.X R17, R81, 0x1, R11, P1 ;  /* 0x0000000151117824 */ /* 0x000fe200008e060b */
[----:B------:R-:W-:Y:S01]  /*f500*/  ISETP.GE.AND P1, PT, R69, UR4, PT ;  /* 0x0000000445007c0c */ /* 0x000fe2000bf26270 */
[----:B------:R-:W-:Y:S01]  /*f510*/  ULDC UR4, c[0x0][0x248] ;  /* 0x0000920000047ab9 */ /* 0x000fe20000000800 */
[C---:B------:R-:W-:Y:S01]  /*f520*/  PRMT R75, R18.reuse, 0x7771, RZ ;  /* 0x00007771124b7816 */ /* 0x040fe200000000ff */
[----:B------:R-:W-:Y:S01]  /*f530*/  VIADD R72, R79, UR4 ;  /* 0x000000044f487c36 */ /* 0x000fe20008000000 */
[----:B------:R-:W-:Y:S01]  /*f540*/  PRMT R73, R18, 0x7772, RZ ;  /* 0x0000777212497816 */ /* 0x000fe200000000ff */
[----:B------:R-:W-:Y:S01]  /*f550*/  IMAD.X R71, R81, 0x1, R8, P6 ;  /* 0x0000000151477824 */ /* 0x000fe200030e0608 */
[----:B------:R0:W-:Y:S01]  /*f560*/  @P4 STG.E.U8 desc[UR14][R20.64], R77 ;  /* 0x0000004d14004986 */ /* 0x0001e2000c10110e */
[----:B------:R-:W-:Y:S01]  /*f570*/  ISETP.LT.AND P4, PT, R251, UR10, !P1 ;  /* 0x0000000afb007c0c */ /* 0x000fe2000cf81270 */
[----:B------:R-:W-:Y:S01]  /*f580*/  VIADD R69, R252, 0x6 ;  /* 0x00000006fc457836 */ /* 0x000fe20000000000 */
[----:B------:R-:W-:Y:S01]  /*f590*/  ULDC UR4, c[0x0][0x248] ;  /* 0x0000920000047ab9 */ /* 0x000fe20000000800 */
[----:B------:R2:W-:Y:S01]  /*f5a0*/  @P3 STG.E.U8 desc[UR14][R16.64], R75 ;  /* 0x0000004b10003986 */ /* 0x0005e2000c10110e */
[----:B------:R-:W-:Y:S01]  /*f5b0*/  ISETP.LT.AND P3, PT, R248, UR8, !P2 ;  /* 0x00000008f8007c0c */ /* 0x000fe2000d761270 */
[----:B------:R-:W-:Y:S01]  /*f5c0*/  ULDC UR8, c[0x0][0x228] ;  /* 0x00008a0000087ab9 */ /* 0x000fe20000000800 */
[----:B------:R-:W-:Y:S01]  /*f5d0*/  ULDC UR10, c[0x0][0x228] ;  /* 0x00008a00000a7ab9 */ /* 0x000fe20000000800 */
[----:B------:R5:W-:Y:S01]  /*f5e0*/  @P5 STG.E.U8 desc[UR14][R70.64], R73 ;  /* 0x0000004946005986 */ /* 0x000be2000c10110e */
[----:B------:R-:W-:Y:S01]  /*f5f0*/  ISETP.LT.AND P5, PT, R250, UR12, !P1 ;  /* 0x0000000cfa007c0c */ /* 0x000fe2000cfa1270 */
[----:B------:R-:W-:Y:S01]  /*f600*/  ULDC UR12, c[0x0][0x228] ;  /* 0x00008a00000c7ab9 */ /* 0x000fe20000000800 */
[----:B0-----:R-:W-:-:S02]  /*f610*/  SHF.R.S32.HI R77, RZ, 0x1f, R72 ;  /* 0x0000001fff4d7819 */ /* 0x001fc40000011448 */
[----:B------:R-:W-:Y:S02]  /*f620*/  IADD3 R20, P2, R72, R0, RZ ;  /* 0x0000000048147210 */ /* 0x000fe40007f5e0ff */
[----:B--2---:R-:W-:-:S03]  /*f630*/  IADD3 R16, P6, R79, R9, RZ ;  /* 0x000000094f107210 */ /* 0x004fc60007fde0ff */
[----:B------:R-:W-:Y:S01]  /*f640*/  IMAD.X R21, R77, 0x1, R2, P2 ;  /* 0x000000014d157824 */ /* 0x000fe200010e0602 */
[----:B------:R-:W-:Y:S01]  /*f650*/  ISETP.GE.AND P2, PT, R69, UR6, PT ;  /* 0x0000000645007c0c */ /* 0x000fe2000bf46270 */
[----:B------:R-:W-:Y:S01]  /*f660*/  IMAD.X R17, R81, 0x1, R68, P6 ;  /* 0x0000000151117824 */ /* 0x000fe200030e0644 */
[----:B-----5:R-:W-:Y:S01]  /*f670*/  IADD3 R70, P6, R72, R3, RZ ;  /* 0x0000000348467210 */ /* 0x020fe20007fde0ff */
[----:B------:R-:W-:Y:S01]  /*f680*/  ULDC UR6, c[0x0][0x22c] ;  /* 0x00008b0000067ab9 */ /* 0x000fe20000000800 */
[----:B------:R-:W-:Y:S02]  /*f690*/  PRMT R69, R18, 0x7773, RZ ;  /* 0x0000777312457816 */ /* 0x000fe400000000ff */
[C---:B------:R-:W-:Y:S01]  /*f6a0*/  PRMT R75, R22.reuse, 0x7770, RZ ;  /* 0x00007770164b7816 */ /* 0x040fe200000000ff */
[----:B------:R-:W-:Y:S01]  /*f6b0*/  IMAD.X R71, R77, 0x1, R11, P6 ;  /* 0x000000014d477824 */ /* 0x000fe200030e060b */
[----:B------:R-:W-:Y:S01]  /*f6c0*/  PRMT R73, R22, 0x7771, RZ ;  /* 0x0000777116497816 */ /* 0x000fe200000000ff */
[----:B------:R0:W-:Y:S01]  /*f6d0*/  @P3 STG.E.U8 desc[UR14][R16.64], R69 ;  /* 0x0000004510003986 */ /* 0x0001e2000c10110e */
[----:B------:R-:W-:Y:S01]  /*f6e0*/  ISETP.LT.AND P3, PT, R248, UR10, !P1 ;  /* 0x0000000af8007c0c */ /* 0x000fe2000cf61270 */
[----:B------:R-:W-:Y:S01]  /*f6f0*/  VIADD R18, R252, 0x7 ;  /* 0x00000007fc127836 */ /* 0x000fe20000000000 */
[C---:B------:R-:W-:Y:S01]  /*f700*/  PRMT R81, R22.reuse, 0x7772, RZ ;  /* 0x0000777216517816 */ /* 0x040fe200000000ff */
[----:B------:R2:W-:Y:S01]  /*f710*/  @P4 STG.E.U8 desc[UR14][R20.64], R75 ;  /* 0x0000004b14004986 */ /* 0x0005e2000c10110e */
[----:B------:R-:W-:Y:S01]  /*f720*/  ISETP.LT.AND P4, PT, R249, UR8, !P1 ;  /* 0x00000008f9007c0c */ /* 0x000fe2000cf81270 */
[----:B------:R-:W-:Y:S01]  /*f730*/  ULDC UR8, c[0x0][0x228] ;  /* 0x00008a0000087ab9 */ /* 0x000fe20000000800 */
[----:B------:R-:W-:Y:S01]  /*f740*/  PRMT R79, R22, 0x7773, RZ ;  /* 0x00007773164f7816 */ /* 0x000fe200000000ff */
[----:B------:R5:W-:Y:S01]  /*f750*/  @P5 STG.E.U8 desc[UR14][R70.64], R73 ;  /* 0x0000004946005986 */ /* 0x000be2000c10110e */
[----:B------:R-:W-:Y:S01]  /*f760*/  ISETP.LT.AND P5, PT, R251, UR12, !P2 ;  /* 0x0000000cfb007c0c */ /* 0x000fe2000d7a1270 */
[----:B------:R-:W-:Y:S01]  /*f770*/  ULDC UR10, c[0x0][0x228] ;  /* 0x00008a00000a7ab9 */ /* 0x000fe20000000800 */
[----:B------:R-:W-:Y:S01]  /*f780*/  ULDC UR12, c[0x0][0x228] ;  /* 0x00008a00000c7ab9 */ /* 0x000fe20000000800 */
[C---:B0-----:R-:W-:Y:S01]  /*f790*/  VIADD R69, R72.reuse, UR4 ;  /* 0x0000000448457c36 */ /* 0x041fe20008000000 */
[C---:B--2---:R-:W-:Y:S01]  /*f7a0*/  IADD3 R20, P6, R72.reuse, R9, RZ ;  /* 0x0000000948147210 */ /* 0x044fe20007fde0ff */
[----:B------:R-:W-:Y:S01]  /*f7b0*/  ULDC UR4, c[0x0][0x228] ;  /* 0x00008a0000047ab9 */ /* 0x000fe20000000800 */
[----:B------:R-:W-:-:S02]  /*f7c0*/  IADD3 R16, P1, R72, R10, RZ ;  /* 0x0000000a48107210 */ /* 0x000fc40007f3e0ff */
[----:B------:R-:W-:Y:S01]  /*f7d0*/  SHF.R.S32.HI R85, RZ, 0x1f, R69 ;  /* 0x0000001fff557819 */ /* 0x000fe20000011445 */
[----:B------:R-:W-:Y:S01]  /*f7e0*/  IMAD.X R21, R77, 0x1, R68, P6 ;  /* 0x000000014d157824 */ /* 0x000fe200030e0644 */
[----:B-----5:R-:W-:Y:S01]  /*f7f0*/  IADD3 R70, P6, R69, R0, RZ ;  /* 0x0000000045467210 */ /* 0x020fe20007fde0ff */
[----:B------:R-:W-:Y:S01]  /*f800*/  IMAD.X R17, R77, 0x1, R8, P1 ;  /* 0x000000014d117824 */ /* 0x000fe200008e0608 */
[----:B------:R-:W-:-:S03]  /*f810*/  PRMT R77, R19, 0x7770, RZ ;  /* 0x00007770134d7816 */ /* 0x000fc600000000ff */
[----:B------:R-:W-:Y:S01]  /*f820*/  IMAD.X R71, R85, 0x1, R2, P6 ;  /* 0x0000000155477824 */ /* 0x000fe200030e0602 */
[----:B------:R-:W-:Y:S01]  /*f830*/  ISETP.GE.AND P1, PT, R18, UR6, PT ;  /* 0x0000000612007c0c */ /* 0x000fe2000bf26270 */
[----:B------:R0:W-:Y:S01]  /*f840*/  @P4 STG.E.U8 desc[UR14][R16.64], R81 ;  /* 0x0000005110004986 */ /* 0x0001e2000c10110e */
[----:B------:R-:W-:Y:S01]  /*f850*/  ULDC UR6, c[0x0][0x228] ;  /* 0x00008a0000067ab9 */ /* 0x000fe20000000800 */
[----:B------:R-:W-:Y:S01]  /*f860*/  ISETP.LT.AND P4, PT, R250, UR4, !P2 ;  /* 0x00000004fa007c0c */ /* 0x000fe2000d781270 */
[----:B------:R-:W-:Y:S01]  /*f870*/  ULDC UR4, c[0x0][0x228] ;  /* 0x00008a0000047ab9 */ /* 0x000fe20000000800 */
[----:B------:R-:W-:Y:S01]  /*f880*/  @P3 STG.E.U8 desc[UR14][R20.64], R79 ;  /* 0x0000004f14003986 */ /* 0x000fe2000c10110e */
[----:B------:R-:W-:Y:S01]  /*f890*/  ISETP.LT.AND P3, PT, R249, UR6, !P2 ;  /* 0x00000006f9007c0c */ /* 0x000fe2000d761270 */
[----:B------:R-:W-:Y:S02]  /*f8a0*/  ULDC UR6, c[0x0][0x228] ;  /* 0x00008a0000067ab9 */ /* 0x000fe40000000800 */
[----:B------:R2:W-:Y:S01]  /*f8b0*/  @P5 STG.E.U8 desc[UR14][R70.64], R77 ;  /* 0x0000004d46005986 */ /* 0x0005e2000c10110e */
[----:B------:R-:W-:-:S02]  /*f8c0*/  IADD3 R72, P5, R69, R3, RZ ;  /* 0x0000000345487210 */ /* 0x000fc40007fbe0ff */
[----:B------:R-:W-:Y:S01]  /*f8d0*/  ISETP.LT.AND P2, PT, R248, UR4, !P2 ;  /* 0x00000004f8007c0c */ /* 0x000fe2000d741270 */
[----:B------:R-:W-:Y:S01]  /*f8e0*/  ULDC UR4, c[0x0][0x248] ;  /* 0x0000920000047ab9 */ /* 0x000fe20000000800 */
[----:B0-----:R-:W-:Y:S01]  /*f8f0*/  IADD3 R16, P6, R69, R10, RZ ;  /* 0x0000000a45107210 */ /* 0x001fe20007fde0ff */
[----:B------:R-:W-:Y:S01]  /*f900*/  IMAD.X R73, R85, 0x1, R11, P5 ;  /* 0x0000000155497824 */ /* 0x000fe200028e060b */
[----:B------:R-:W-:Y:S02]  /*f910*/  IADD3 R18, P5, R69, R9, RZ ;  /* 0x0000000945127210 */ /* 0x000fe40007fbe0ff */
[----:B------:R-:W-:Y:S01]  /*f920*/  PRMT R75, R19, 0x7773, RZ ;  /* 0x00007773134b7816 */ /* 0x000fe200000000ff */
[----:B------:R-:W-:Y:S01]  /*f930*/  IMAD.X R17, R85, 0x1, R8, P6 ;  /* 0x0000000155117824 */ /* 0x000fe200030e0608 */
[----:B------:R-:W0:Y:S01]  /*f940*/  LDS.128 R80, [R83] ;  /* 0x0000000053507984 */ /* 0x000e220000000c00 */
[C---:B--2---:R-:W-:Y:S02]  /*f950*/  PRMT R77, R19.reuse, 0x7771, RZ ;  /* 0x00007771134d7816 */ /* 0x044fe400000000ff */
[----:B------:R-:W-:Y:S01]  /*f960*/  PRMT R71, R19, 0x7772, RZ ;  /* 0x0000777213477816 */ /* 0x000fe200000000ff */
[----:B------:R-:W-:-:S02]  /*f970*/  IMAD.X R19, R85, 0x1, R68, P5 ;  /* 0x0000000155137824 */ /* 0x000fc400028e0644 */
[----:B------:R-:W-:Y:S01]  /*f980*/  VIADD R69, R69, UR4 ;  /* 0x0000000445457c36 */ /* 0x000fe20008000000 */
[----:B------:R2:W-:Y:S01]  /*f990*/  @P4 STG.E.U8 desc[UR14][R72.64], R77 ;  /* 0x0000004d48004986 */ /* 0x0005e2000c10110e */
[----:B------:R-:W-:Y:S01]  /*f9a0*/  ISETP.LT.AND P4, PT, R251, UR6, !P1 ;  /* 0x00000006fb007c0c */ /* 0x000fe2000cf81270 */
[----:B------:R-:W-:Y:S01]  /*f9b0*/  VIADD R21, R252, 0x8 ;  /* 0x00000008fc157836 */ /* 0x000fe20000000000 */
[----:B------:R-:W-:Y:S01]  /*f9c0*/  ISETP.LT.AND P5, PT, R249, UR10, !P1 ;  /* 0x0000000af9007c0c */ /* 0x000fe2000cfa1270 */
[----:B------:R5:W-:Y:S01]  /*f9d0*/  @P3 STG.E.U8 desc[UR14][R16.64], R71 ;  /* 0x0000004710003986 */ /* 0x000be2000c10110e */
[----:B------:R-:W-:Y:S01]  /*f9e0*/  ISETP.LT.AND P3, PT, R250, UR8, !P1 ;  /* 0x00000008fa007c0c */ /* 0x000fe2000cf61270 */
[----:B------:R-:W-:Y:S01]  /*f9f0*/  ULDC UR4, c[0x0][0x22c] ;  /* 0x00008b0000047ab9 */ /* 0x000fe20000000800 */
[----:B------:R-:W-:Y:S01]  /*fa00*/  ULDC UR8, c[0x0][0x228] ;  /* 0x00008a0000087ab9 */ /* 0x000fe20000000800 */
[----:B------:R3:W-:Y:S01]  /*fa10*/  @P2 STG.E.U8 desc[UR14][R18.64], R75 ;  /* 0x0000004b12002986 */ /* 0x0007e2000c10110e */
[----:B------:R-:W-:Y:S01]  /*fa20*/  ULDC UR10, c[0x0][0x228] ;  /* 0x00008a00000a7ab9 */ /* 0x000fe20000000800 */
[----:B------:R-:W-:Y:S01]  /*fa30*/  VIADD R22, R252, 0x9 ;  /* 0x00000009fc167836 */ /* 0x000fe20000000000 */
[----:B------:R-:W-:Y:S01]  /*fa40*/  ULDC UR6, c[0x0][0x22c] ;  /* 0x00008b0000067ab9 */ /* 0x000fe20000000800 */
[----:B--2---:R-:W-:-:S02]  /*fa50*/  SHF.R.S32.HI R77, RZ, 0x1f, R69 ;  /* 0x0000001fff4d7819 */ /* 0x004fc40000011445 */
[C---:B-----5:R-:W-:Y:S02]  /*fa60*/  IADD3 R16, P6, R69.reuse, R0, RZ ;  /* 0x0000000045107210 */ /* 0x060fe40007fde0ff */
[----:B---3--:R-:W-:-:S03]  /*fa70*/  IADD3 R18, P2, R69, R3, RZ ;  /* 0x0000000345127210 */ /* 0x008fc60007f5e0ff */
[----:B------:R-:W-:Y:S01]  /*fa80*/  IMAD.X R17, R77, 0x1, R2, P6 ;  /* 0x000000014d117824 */ /* 0x000fe200030e0602 */
[C---:B------:R-:W-:Y:S02]  /*fa90*/  PRMT R75, R23.reuse, 0x7770, RZ ;  /* 0x00007770174b7816 */ /* 0x040fe400000000ff */
[----:B------:R-:W-:Y:S01]  /*faa0*/  PRMT R73, R23, 0x7771, RZ ;  /* 0x0000777117497816 */ /* 0x000fe200000000ff */
[----:B------:R-:W-:Y:S01]  /*fab0*/  IMAD.X R19, R77, 0x1, R11, P2 ;  /* 0x000000014d137824 */ /* 0x000fe200010e060b */
[----:B------:R-:W-:Y:S01]  /*fac0*/  IADD3 R20, P6, R69, R10, RZ ;  /* 0x0000000a45147210 */ /* 0x000fe20007fde0ff */
[----:B------:R2:W-:Y:S01]  /*fad0*/  @P4 STG.E.U8 desc[UR14][R16.64], R75 ;  /* 0x0000004b10004986 */ /* 0x0005e2000c10110e */
[----:B------:R-:W-:Y:S01]  /*fae0*/  ISETP.GE.AND P2, PT, R21, UR4, PT ;  /* 0x0000000415007c0c */ /* 0x000fe2000bf46270 */
[----:B------:R-:W-:Y:S01]  /*faf0*/  ULDC UR4, c[0x0][0x248] ;  /* 0x0000920000047ab9 */ /* 0x000fe20000000800 */
[----:B------:R-:W-:Y:S01]  /*fb00*/  PRMT R71, R23, 0x7772, RZ ;  /* 0x0000777217477816 */ /* 0x000fe200000000ff */
[----:B------:R3:W-:Y:S01]  /*fb10*/  @P3 STG.E.U8 desc[UR14][R18.64], R73 ;  /* 0x0000004912003986 */ /* 0x0007e2000c10110e */
[----:B------:R-:W-:Y:S01]  /*fb20*/  IMAD.X R21, R77, 0x1, R8, P6 ;  /* 0x000000014d157824 */ /* 0x000fe200030e0608 */
[----:B------:R-:W-:Y:S01]  /*fb30*/  ISETP.LT.AND P3, PT, R248, UR8, !P1 ;  /* 0x00000008f8007c0c */ /* 0x000fe2000cf61270 */
[----:B------:R-:W-:Y:S01]  /*fb40*/  VIADD R70, R69, UR4 ;  /* 0x0000000445467c36 */ /* 0x000fe20008000000 */
[----:B------:R-:W-:Y:S01]  /*fb50*/  ISETP.LT.AND P4, PT, R251, UR10, !P2 ;  /* 0x0000000afb007c0c */ /* 0x000fe2000d781270 */
[----:B------:R-:W-:Y:S01]  /*fb60*/  ULDC UR4, c[0x0][0x248] ;  /* 0x0000920000047ab9 */ /* 0x000fe20000000800 */
[----:B------:R5:W-:Y:S01]  /*fb70*/  @P5 STG.E.U8 desc[UR14][R20.64], R71 ;  /* 0x0000004714005986 */ /* 0x000be2000c10110e */
[----:B--2---:R-:W-:Y:S01]  /*fb80*/  IADD3 R16, P6, R69, R9, RZ ;  /* 0x0000000945107210 */ /* 0x004fe20007fde0ff */
[----:B------:R-:W-:Y:S01]  /*fb90*/  ULDC UR8, c[0x0][0x228] ;  /* 0x00008a0000087ab9 */ /* 0x000fe20000000800 */
[----:B------:R-:W-:Y:S01]  /*fba0*/  SHF.R.S32.HI R79, RZ, 0x1f, R70 ;  /* 0x0000001fff4f7819 */ /* 0x000fe20000011446 */
[----:B------:R-:W-:Y:S01]  /*fbb0*/  ULDC UR10, c[0x0][0x228] ;  /* 0x00008a00000a7ab9 */ /* 0x000fe20000000800 */
[----:B---3--:R-:W-:-:S02]  /*fbc0*/  IADD3 R18, P1, R70, R0, RZ ;  /* 0x0000000046127210 */ /* 0x008fc40007f3e0ff */
[----:B------:R-:W-:Y:S01]  /*fbd0*/  ISETP.LT.AND P5, PT, R250, UR12, !P2 ;  /* 0x0000000cfa007c0c */ /* 0x000fe2000d7a1270 */
[----:B------:R-:W-:Y:S01]  /*fbe0*/  IMAD.X R17, R77, 0x1, R68, P6 ;  /* 0x000000014d117824 */ /* 0x000fe200030e0644 */
[----:B------:R-:W-:Y:S02]  /*fbf0*/  PRMT R75, R4, 0x7770, RZ ;  /* 0x00007770044b7816 */ /* 0x000fe400000000ff */
[----:B-----5:R-:W-:Y:S01]  /*fc00*/  PRMT R71, R23, 0x7773, RZ ;  /* 0x0000777317477816 */ /* 0x020fe200000000ff */
[C---:B------:R-:W-:Y:S01]  /*fc10*/  IMAD.X R19, R79.reuse, 0x1, R2, P1 ;  /* 0x000000014f137824 */ /* 0x040fe200008e0602 */
[----:B------:R-:W-:Y:S02]  /*fc20*/  IADD3 R20, P6, R70, R3, RZ ;  /* 0x0000000346147210 */ /* 0x000fe40007fde0ff */
[----:B------:R-:W-:Y:S01]  /*fc30*/  PRMT R73, R4, 0x7771, RZ ;  /* 0x0000777104497816 */ /* 0x000fe200000000ff */
[----:B------:R-:W-:Y:S01]  /*fc40*/  VIADD R69, R70, UR4 ;  /* 0x0000000446457c36 */ /* 0x000fe20008000000 */
[----:B------:R-:W-:Y:S01]  /*fc50*/  ISETP.GE.AND P1, PT, R22, UR6, PT ;  /* 0x0000000616007c0c */ /* 0x000fe2000bf26270 */
[----:B------:R-:W-:Y:S01]  /*fc60*/  ULDC UR6, c[0x0][0x228] ;  /* 0x00008a0000067ab9 */ /* 0x000fe20000000800 */
[----:B------:R2:W-:Y:S01]  /*fc70*/  @P3 STG.E.U8 desc[UR14][R16.64], R71 ;  /* 0x0000004710003986 */ /* 0x0005e2000c10110e */
[----:B------:R-:W-:Y:S01]  /*fc80*/  IMAD.X R21, R79, 0x1, R11, P6 ;  /* 0x000000014f157824 */ /* 0x000fe200030e060b */
[----:B------:R-:W-:Y:S01]  /*fc90*/  ISETP.LT.AND P3, PT, R249, UR6, !P2 ;  /* 0x00000006f9007c0c */ /* 0x000fe2000d761270 */
[----:B------:R-:W-:Y:S01]  /*fca0*/  ULDC UR6, c[0x0][0x228] ;  /* 0x00008a0000067ab9 */ /* 0x000fe20000000800 */
[----:B------:R-:W-:Y:S01]  /*fcb0*/  IADD3 R22, P6, R70, R10, RZ ;  /* 0x0000000a46167210 */ /* 0x000fe20007fde0ff */
[----:B------:R3:W-:Y:S01]  /*fcc0*/  @P4 STG.E.U8 desc[UR14][R18.64], R75 ;  /* 0x0000004b12004986 */ /* 0x0007e2000c10110e */
[----:B------:R-:W-:Y:S01]  /*fcd0*/  ISETP.LT.AND P2, PT, R248, UR6, !P2 ;  /* 0x00000006f8007c0c */ /* 0x000fe2000d741270 */
[----:B------:R-:W-:Y:S01]  /*fce0*/  ULDC UR4, c[0x0][0x228] ;  /* 0x00008a0000047ab9 */ /* 0x000fe20000000800 */
[----:B------:R-:W-:Y:S01]  /*fcf0*/  ISETP.LT.AND P4, PT, R251, UR8, !P1 ;  /* 0x00000008fb007c0c */ /* 0x000fe2000cf81270 */
[----:B------:R5:W-:Y:S01]  /*fd00*/  @P5 STG.E.U8 desc[UR14][R20.64], R73 ;  /* 0x0000004914005986 */ /* 0x000be2000c10110e */
[----:B------:R-:W-:Y:S01]  /*fd10*/  IMAD.X R23, R79, 0x1, R8, P6 ;  /* 0x000000014f177824 */ /* 0x000fe200030e0608 */
[----:B------:R-:W-:Y:S01]  /*fd20*/  ULDC UR6, c[0x0][0x228] ;  /* 0x00008a0000067ab9 */ /* 0x000fe20000000800 */
[----:B--2---:R-:W-:Y:S01]  /*fd30*/  IADD3 R16, P5, R70, R9, RZ ;  /* 0x0000000946107210 */ /* 0x004fe20007fbe0ff */
[----:B------:R-:W-:Y:S01]  /*fd40*/  ULDC UR8, c[0x0][0x228] ;  /* 0x00008a0000087ab9 */ /* 0x000fe20000000800 */
[----:B------:R-:W-:Y:S01]  /*fd50*/  ULDC UR12, c[0x0][0x228] ;  /* 0x00008a00000c7ab9 */ /* 0x000fe20000000800 */
[----:B---3--:R-:W-:-:S02]  /*fd60*/  SHF.R.S32.HI R75, RZ, 0x1f, R69 ;  /* 0x0000001fff4b7819 */ /* 0x008fc40000011445 */
[----:B------:R-:W-:Y:S01]  /*fd70*/  IADD3 R18, P6, R69, R0, RZ ;  /* 0x0000000045127210 */ /* 0x000fe20007fde0ff */
[----:B------:R-:W-:Y:S01]  /*fd80*/  IMAD.X R17, R79, 0x1, R68, P5 ;  /* 0x000000014f117824 */ /* 0x000fe200028e0644 */
[C---:B-----5:R-:W-:Y:S02]  /*fd90*/  PRMT R21, R4.reuse, 0x7772, RZ ;  /* 0x0000777204157816 */ /* 0x060fe400000000ff */
[----:B------:R-:W-:Y:S01]  /*fda0*/  PRMT R71, R4, 0x7773, RZ ;  /* 0x0000777304477816 */ /* 0x000fe200000000ff */
[----:B------:R-:W-:Y:S01]  /*fdb0*/  IMAD.X R19, R75, 0x1, R2, P6 ;  /* 0x000000014b137824 */ /* 0x000fe200030e0602 */
[----:B------:R-:W-:Y:S01]  /*fdc0*/  PRMT R73, R24, 0x7770, RZ ;  /* 0x0000777018497816 */ /* 0x000fe200000000ff */
[----:B------:R2:W-:Y:S01]  /*fdd0*/  @P3 STG.E.U8 desc[UR14][R22.64], R21 ;  /* 0x0000001516003986 */ /* 0x0005e2000c10110e */
[----:B------:R-:W-:Y:S01]  /*fde0*/  ISETP.LT.AND P3, PT, R250, UR4, !P1 ;  /* 0x00000004fa007c0c */ /* 0x000fe2000cf61270 */
[----:B------:R-:W-:Y:S01]  /*fdf0*/  VIADD R4, R252, 0xa ;  /* 0x0000000afc047836 */ /* 0x000fe20000000000 */
[----:B------:R-:W-:Y:S01]  /*fe00*/  ULDC UR4, c[0x0][0x22c] ;  /* 0x00008b0000047ab9 */ /* 0x000fe20000000800 */
[----:B------:R3:W-:Y:S01]  /*fe10*/  @P2 STG.E.U8 desc[UR14][R16.64], R71 ;  /* 0x0000004710002986 */ /* 0x0007e2000c10110e */
[----:B------:R-:W-:-:S03]  /*fe20*/  IADD3 R20, P2, R69, R3, RZ ;  /* 0x0000000345147210 */ /* 0x000fc60007f5e0ff */
[----:B------:R5:W-:Y:S01]  /*fe30*/  @P4 STG.E.U8 desc[UR14][R18.64], R73 ;  /* 0x0000004912004986 */ /* 0x000be2000c10110e */
[----:B------:R-:W-:Y:S01]  /*fe40*/  ISETP.LT.AND P4, PT, R249, UR6, !P1 ;  /* 0x00000006f9007c0c */ /* 0x000fe2000cf81270 */
[----:B------:R-:W-:Y:S01]  /*fe50*/  ULDC UR6, c[0x0][0x228] ;  /* 0x00008a0000067ab9 */ /* 0x000fe20000000800 */
[----:B------:R-:W-:Y:S01]  /*fe60*/  ISETP.LT.AND P1, PT, R248, UR8, !P1 ;  /* 0x00000008f8007c0c */ /* 0x000fe2000cf21270 */
[----:B--2---:R-:W-:Y:S01]  /*fe70*/  IMAD.X R21, R75, 0x1, R11, P2 ;  /* 0x000000014b157824 */ /* 0x004fe200010e060b */
[C---:B------:R-:W-:Y:S01]  /*fe80*/  IADD3 R22, P6, R69.reuse, R9, RZ ;  /* 0x0000000945167210 */ /* 0x040fe20007fde0ff */
[----:B------:R-:W-:Y:S01]  /*fe90*/  ULDC UR8, c[0x0][0x228] ;  /* 0x00008a0000087ab9 */ /* 0x000fe20000000800 */
[----:B---3--:R-:W-:Y:S02]  /*fea0*/  IADD3 R16, P5, R69, R10, RZ ;  /* 0x0000000a45107210 */ /* 0x008fe40007fbe0ff */
[----:B------:R-:W-:Y:S01]  /*feb0*/  ISETP.GE.AND P2, PT, R4, UR4, PT ;  /* 0x0000000404007c0c */ /* 0x000fe2000bf46270 */
[----:B------:R-:W-:Y:S01]  /*fec0*/  ULDC UR4, c[0x0][0x248] ;  /* 0x0000920000047ab9 */ /* 0x000fe20000000800 */
[C---:B-----5:R-:W-:Y:S01]  /*fed0*/  PRMT R73, R24.reuse, 0x7771, RZ ;  /* 0x0000777118497816 */ /* 0x060fe200000000ff */
[----:B------:R-:W-:Y:S01]  /*fee0*/  IMAD.X R17, R75, 0x1, R8, P5 ;  /* 0x000000014b117824 */ /* 0x000fe200028e0608 */
[C---:B------:R-:W-:Y:S01]  /*fef0*/  PRMT R71, R24.reuse, 0x7772, RZ ;  /* 0x0000777218477816 */ /* 0x040fe200000000ff */
[----:B------:R-:W-:Y:S01]  /*ff00*/  VIADD R69, R69, UR4 ;  /* 0x0000000445457c36 */ /* 0x000fe20008000000 */
[----:B------:R-:W-:Y:S01]  /*ff10*/  PRMT R19, R24, 0x7773, RZ ;  /* 0x0000777318137816 */ /* 0x000fe200000000ff */
[----:B------:R-:W-:Y:S01]  /*ff20*/  IMAD.X R23, R75, 0x1, R68, P6 ;  /* 0x000000014b177824 */ /* 0x000fe200030e0644 */
[----:B------:R-:W-:Y:S01]  /*ff30*/  @P3 STG.E.U8 desc[UR14][R20.64], R73 ;  /* 0x0000004914003986 */ /* 0x000fe2000c10110e */
[----:B------:R-:W-:Y:S01]  /*ff40*/  VIADD R4, R252, 0xb ;  /* 0x0000000bfc047836 */ /* 0x000fe20000000000 */
[----:B------:R-:W-:Y:S01]  /*ff50*/  SHF.R.S32.HI R77, RZ, 0x1f, R69 ;  /* 0x0000001fff4d7819 */ /* 0x000fe20000011445 */
[----:B------:R-:W-:Y:S01]  /*ff60*/  ULDC UR4, c[0x0][0x22c] ;  /* 0x00008b0000047ab9 */ /* 0x000fe20000000800 */
[----:B------:R2:W-:Y:S01]  /*ff70*/  @P4 STG.E.U8 desc[UR14][R16.64], R71 ;  /* 0x0000004710004986 */ /* 0x0005e2000c10110e */
[----:B------:R-:W-:Y:S01]  /*ff80*/  ISETP.LT.AND P4, PT, R251, UR6, !P2 ;  /* 0x00000006fb007c0c */ /* 0x000fe2000d781270 */
[----:B------:R-:W-:Y:S01]  /*ff90*/  ULDC UR6, c[0x0][0x22c] ;  /* 0x00008b0000067ab9 */ /* 0x000fe20000000800 */
[----:B------:R-:W-:Y:S01]  /*ffa0*/  IADD3 R18, P3, R69, R3, RZ ;  /* 0x0000000345127210 */ /* 0x000fe20007f7e0ff */
[----:B------:R3:W-:Y:S01]  /*ffb0*/  @P1 STG.E.U8 desc[UR14][R22.64], R19 ;  /* 0x0000001316001986 */ /* 0x0007e2000c10110e */
[----:B------:R-:W-:Y:S01]  /*ffc0*/  ISETP.LT.AND P1, PT, R250, UR8, !P2 ;  /* 0x00000008fa007c0c */ /* 0x000fe2000d721270 */
[----:B------:R-:W-:Y:S01]  /*ffd0*/  ULDC UR8, c[0x0][0x228] ;  /* 0x00008a0000087ab9 */ /* 0x000fe20000000800 */
[----:B------:R-:W-:Y:S01]  /*ffe0*/  ISETP.LT.AND P5, PT, R249, UR10, !P2 ;  /* 0x0000000af9007c0c */ /* 0x000fe2000d7a1270 */
[----:B------:R-:W-:Y:S01]  /*fff0*/  ULDC UR10, c[0x0][0x228] ;  /* 0x00008a00000a7ab9 */ /* 0x000fe20000000800 */
[----:B--2---:R-:W-:-:S02]  /*10000*/  IADD3 R16, P6, R69, R0, RZ ;  /* 0x0000000045107210 */ /* 0x004fc40007fde0ff */
[----:B------:R-:W-:-:S03]  /*10010*/  PRMT R75, R5, 0x7770, RZ ;  /* 0x00007770054b7816 */ /* 0x000fc600000000ff */
[----:B------:R-:W-:Y:S01]  /*10020*/  IMAD.X R17, R77, 0x1, R2, P6 ;  /* 0x000000014d117824 */ /* 0x000fe200030e0602 */
[----:B------:R-:W-:Y:S01]  /*10030*/  IADD3 R20, P6, R69, R10, RZ ;  /* 0x0000000a45147210 */ /* 0x000fe20007fde0ff */
[----:B---3--:R-:W-:Y:S01]  /*10040*/  IMAD.X R19, R77, 0x1, R11, P3 ;  /* 0x000000014d137824 */ /* 0x008fe200018e060b */
[----:B------:R-:W-:Y:S01]  /*10050*/  ISETP.GE.AND P3, PT, R4, UR4, PT ;  /* 0x0000000404007c0c */ /* 0x000fe2000bf66270 */
[----:B------:R-:W-:Y:S01]  /*10060*/  ULDC UR4, c[0x0][0x248] ;  /* 0x0000920000047ab9 */ /* 0x000fe20000000800 */
[----:B------:R-:W-:Y:S01]  /*10070*/  PRMT R73, R5, 0x7771, RZ ;  /* 0x0000777105497816 */ /* 0x000fe200000000ff */
[----:B------:R-:W-:Y:S01]  /*10080*/  IMAD.X R21, R77, 0x1, R8, P6 ;  /* 0x000000014d157824 */ /* 0x000fe200030e0608 */
[----:B------:R-:W-:Y:S01]  /*10090*/  PRMT R71, R5, 0x7772, RZ ;  /* 0x0000777205477816 */ /* 0x000fe200000000ff */
[----:B------:R-:W-:Y:S01]  /*100a0*/  VIADD R23, R69, UR4 ;  /* 0x0000000445177c36 */ /* 0x000fe20008000000 */
[----:B------:R-:W-:Y:S01]  /*100b0*/  ISETP.LT.AND P2, PT, R248, UR8, !P2 ;  /* 0x00000008f8007c0c */ /* 0x000fe2000d741270 */
[----:B------:R2:W-:Y:S01]  /*100c0*/  @P4 STG.E.U8 desc[UR14][R16.64], R75 ;  /* 0x0000004b10004986 */ /* 0x0005e2000c10110e */
[----:B------:R-:W-:Y:S01]  /*100d0*/  ISETP.LT.AND P4, PT, R251, UR10, !P3 ;  /* 0x0000000afb007c0c */ /* 0x000fe2000df81270 */
[----:B------:R-:W-:Y:S01]  /*100e0*/  VIADD R22, R252, 0xc ;  /* 0x0000000cfc167836 */ /* 0x000fe20000000000 */
[----:B------:R-:W-:Y:S01]  /*100f0*/  ULDC UR4, c[0x0][0x248] ;  /* 0x0000920000047ab9 */ /* 0x000fe20000000800 */
[----:B------:R3:W-:Y:S01]  /*10100*/  @P1 STG.E.U8 desc[UR14][R18.64], R73 ;  /* 0x0000004912001986 */ /* 0x0007e2000c10110e */
[----:B------:R-:W-:Y:S01]  /*10110*/  ULDC UR8, c[0x0][0x228] ;  /* 0x00008a0000087ab9 */ /* 0x000fe20000000800 */
[----:B------:R-:W-:-:S02]  /*10120*/  ULDC UR10, c[0x0][0x228] ;  /* 0x00008a00000a7ab9 */ /* 0x000fc40000000800 */
[----:B------:R5:W-:Y:S01]  /*10130*/  @P5 STG.E.U8 desc[UR14][R20.64], R71 ;  /* 0x0000004714005986 */ /* 0x000be2000c10110e */
[----:B------:R-:W-:Y:S02]  /*10140*/  ISETP.LT.AND P5, PT, R250, UR12, !P3 ;  /* 0x0000000cfa007c0c */ /* 0x000fe4000dfa1270 */
[----:B--2---:R-:W-:Y:S02]  /*10150*/  IADD3 R16, P6, R69, R9, RZ ;  /* 0x0000000945107210 */ /* 0x004fe40007fde0ff */
[----:B------:R-:W-:Y:S01]  /*10160*/  SHF.R.S32.HI R75, RZ, 0x1f, R23 ;  /* 0x0000001fff4b7819 */ /* 0x000fe20000011417 */
[C---:B------:R-:W-:Y:S01]  /*10170*/  VIADD R24, R23.reuse, UR4 ;  /* 0x0000000417187c36 */ /* 0x040fe20008000000 */
[----:B---3--:R-:W-:Y:S01]  /*10180*/  IADD3 R18, P1, R23, R0, RZ ;  /* 0x0000000017127210 */ /* 0x008fe20007f3e0ff */
[----:B------:R-:W-:Y:S01]  /*10190*/  IMAD.X R17, R77, 0x1, R68, P6 ;  /* 0x000000014d117824 */ /* 0x000fe200030e0644 */
[----:B------:R-:W-:Y:S01]  /*101a0*/  PRMT R69, R5, 0x7773, RZ ;  /* 0x0000777305457816 */ /* 0x000fe200000000ff */
[----:B------:R-:W-:Y:S01]  /*101b0*/  ULDC UR4, c[0x0][0x22c] ;  /* 0x00008b0000047ab9 */ /* 0x000fe20000000800 */
[----:B------:R-:W-:Y:S01]  /*101c0*/  IADD3 R4, P6, R23, R3, RZ ;  /* 0x0000000317047210 */ /* 0x000fe20007fde0ff */
[----:B------:R-:W-:Y:S01]  /*101d0*/  IMAD.X R19, R75, 0x1, R2, P1 ;  /* 0x000000014b137824 */ /* 0x000fe200008e0602 */
[----:B------:R-:W-:Y:S01]  /*101e0*/  ISETP.GE.AND P1, PT, R22, UR6, PT ;  /* 0x0000000616007c0c */ /* 0x000fe2000bf26270 */
[----:B------:R-:W-:Y:S01]  /*101f0*/  ULDC UR6, c[0x0][0x228] ;  /* 0x00008a0000067ab9 */ /* 0x000fe20000000800 */
[----:B------:R-:W-:Y:S01]  /*10200*/  PRMT R73, R25, 0x7770, RZ ;  /* 0x0000777019497816 */ /* 0x000fe200000000ff */
[----:B------:R2:W-:Y:S01]  /*10210*/  @P2 STG.E.U8 desc[UR14][R16.64], R69 ;  /* 0x0000004510002986 */ /* 0x0005e2000c10110e */
[----:B------:R-:W-:Y:S01]  /*10220*/  IMAD.X R5, R75, 0x1, R11, P6 ;  /* 0x000000014b057824 */ /* 0x000fe200030e060b */
[----:B-----5:R-:W-:Y:S01]  /*10230*/  PRMT R71, R25, 0x7771, RZ ;  /* 0x0000777119477816 */ /* 0x020fe200000000ff */
[----:B------:R-:W-:Y:S01]  /*10240*/  ULDC UR12, c[0x0][0x228] ;  /* 0x00008a00000c7ab9 */ /* 0x000fe20000000800 */
        /* <DEDUP_REMOVED lines=8> */
[----:B--2---:R-:W-:Y:S01]  /*102d0*/  IADD3 R16, P5, R23, R9, RZ ;  /* 0x0000000917107210 */ /* 0x004fe20007fbe0ff */
[C---:B------:R-:W-:Y:S01]  /*102e0*/  IMAD.X R21, R75.reuse, 0x1, R8, P6 ;  /* 0x000000014b157824 */ /* 0x040fe200030e0608 */
[----:B------:R-:W-:Y:S01]  /*102f0*/  SHF.R.S32.HI R69, RZ, 0x1f, R24 ;  /* 0x0000001fff457819 */ /* 0x000fe20000011418 */
[----:B------:R-:W-:Y:S01]  /*10300*/  ULDC UR8, c[0x0][0x228] ;  /* 0x00008a0000087ab9 */ /* 0x000fe20000000800 */
[----:B------:R-:W-:Y:S01]  /*10310*/  PRMT R23, R6, 0x7770, RZ ;  /* 0x0000777006177816 */ /* 0x000fe200000000ff */
[----:B------:R-:W-:Y:S01]  /*10320*/  IMAD.X R17, R75, 0x1, R68, P5 ;  /* 0x000000014b117824 */ /* 0x000fe200028e0644 */
[----:B---3--:R-:W-:-:S02]  /*10330*/  PRMT R19, R25, 0x7772, RZ ;  /* 0x0000777219137816 */ /* 0x008fc400000000ff */
[----:B-----5:R-:W-:Y:S02]  /*10340*/  IADD3 R4, P6, R24, R0, RZ ;  /* 0x0000000018047210 */ /* 0x020fe40007fde0ff */
[----:B------:R-:W-:-:S03]  /*10350*/  PRMT R25, R25, 0x7773, RZ ;  /* 0x0000777319197816 */ /* 0x000fc600000000ff */
[----:B------:R-:W-:Y:S01]  /*10360*/  IMAD.X R5, R69, 0x1, R2, P6 ;  /* 0x0000000145057824 */ /* 0x000fe200030e0602 */
[----:B------:R2:W-:Y:S01]  /*10370*/  @P2 STG.E.U8 desc[UR14][R20.64], R19 ;  /* 0x0000001314002986 */ /* 0x0005e2000c10110e */
[----:B------:R-:W-:Y:S01]  /*10380*/  IADD3 R18, P2, R24, R3, RZ ;  /* 0x0000000318127210 */ /* 0x000fe20007f5e0ff */
[----:B------:R-:W-:Y:S02]  /*10390*/  VIADD R22, R252, 0xd ;  /* 0x0000000dfc167836 */ /* 0x000fe40000000000 */
[----:B------:R3:W-:Y:S01]  /*103a0*/  @P3 STG.E.U8 desc[UR14][R16.64], R25 ;  /* 0x0000001910003986 */ /* 0x0007e2000c10110e */
[----:B------:R-:W-:Y:S01]  /*103b0*/  ISETP.LT.AND P3, PT, R250, UR6, !P1 ;  /* 0x00000006fa007c0c */ /* 0x000fe2000cf61270 */
[----:B------:R-:W-:Y:S02]  /*103c0*/  ULDC UR6, c[0x0][0x228] ;  /* 0x00008a0000067ab9 */ /* 0x000fe40000000800 */
[----:B------:R5:W-:Y:S01]  /*103d0*/  @P4 STG.E.U8 desc[UR14][R4.64], R23 ;  /* 0x0000001704004986 */ /* 0x000be2000c10110e */
[----:B------:R-:W-:Y:S01]  /*103e0*/  ISETP.LT.AND P4, PT, R249, UR8, !P1 ;  /* 0x00000008f9007c0c */ /* 0x000fe2000cf81270 */
[----:B------:R-:W-:Y:S01]  /*103f0*/  ULDC UR8, c[0x0][0x228] ;  /* 0x00008a0000087ab9 */ /* 0x000fe20000000800 */
[----:B------:R-:W-:Y:S01]  /*10400*/  ISETP.LT.AND P1, PT, R248, UR10, !P1 ;  /* 0x0000000af8007c0c */ /* 0x000fe2000cf21270 */
[----:B--2---:R-:W-:Y:S01]  /*10410*/  IMAD.X R19, R69, 0x1, R11, P2 ;  /* 0x0000000145137824 */ /* 0x004fe200010e060b */
[C---:B------:R-:W-:Y:S01]  /*10420*/  IADD3 R20, P6, R24.reuse, R9, RZ ;  /* 0x0000000918147210 */ /* 0x040fe20007fde0ff */
[----:B------:R-:W-:Y:S01]  /*10430*/  ULDC UR10, c[0x0][0x228] ;  /* 0x00008a00000a7ab9 */ /* 0x000fe20000000800 */
[----:B---3--:R-:W-:-:S02]  /*10440*/  IADD3 R16, P5, R24, R10, RZ ;  /* 0x0000000a18107210 */ /* 0x008fc40007fbe0ff */
[----:B------:R-:W-:Y:S01]  /*10450*/  ISETP.GE.AND P2, PT, R22, UR4, PT ;  /* 0x0000000416007c0c */ /* 0x000fe2000bf46270 */
[----:B------:R-:W-:Y:S01]  /*10460*/  ULDC UR4, c[0x0][0x248] ;  /* 0x0000920000047ab9 */ /* 0x000fe20000000800 */
[C---:B------:R-:W-:Y:S01]  /*10470*/  PRMT R25, R6.reuse, 0x7771, RZ ;  /* 0x0000777106197816 */ /* 0x040fe200000000ff */
[C---:B------:R-:W-:Y:S01]  /*10480*/  IMAD.X R17, R69.reuse, 0x1, R8, P5 ;  /* 0x0000000145117824 */ /* 0x040fe200028e0608 */
[----:B-----5:R-:W-:Y:S01]  /*10490*/  PRMT R5, R6, 0x7772, RZ ;  /* 0x0000777206057816 */ /* 0x020fe200000000ff */
[----:B------:R-:W-:Y:S01]  /*104a0*/  VIADD R24, R24, UR4 ;  /* 0x0000000418187c36 */ /* 0x000fe20008000000 */
[----:B------:R-:W-:Y:S01]  /*104b0*/  PRMT R23, R6, 0x7773, RZ ;  /* 0x0000777306177816 */ /* 0x000fe200000000ff */
[----:B------:R-:W-:Y:S01]  /*104c0*/  IMAD.X R21, R69, 0x1, R68, P6 ;  /* 0x0000000145157824 */ /* 0x000fe200030e0644 */
[----:B------:R2:W-:Y:S01]  /*104d0*/  @P3 STG.E.U8 desc[UR14][R18.64], R25 ;  /* 0x0000001912003986 */ /* 0x0005e2000c10110e */
[----:B------:R-:W-:Y:S01]  /*104e0*/  ISETP.LT.AND P5, PT, R249, UR10, !P2 ;  /* 0x0000000af9007c0c */ /* 0x000fe2000d7a1270 */
[----:B------:R-:W-:Y:S01]  /*104f0*/  ULDC UR4, c[0x0][0x22c] ;  /* 0x00008b0000047ab9 */ /* 0x000fe20000000800 */
[----:B------:R-:W-:Y:S01]  /*10500*/  SHF.R.S32.HI R71, RZ, 0x1f, R24 ;  /* 0x0000001fff477819 */ /* 0x000fe20000011418 */
[----:B------:R3:W-:Y:S01]  /*10510*/  @P4 STG.E.U8 desc[UR14][R16.64], R5 ;  /* 0x0000000510004986 */ /* 0x0007e2000c10110e */
[----:B------:R-:W-:Y:S01]  /*10520*/  IADD3 R4, P6, R24, R0, RZ ;  /* 0x0000000018047210 */ /* 0x000fe20007fde0ff */
[----:B------:R-:W-:Y:S01]  /*10530*/  VIADD R6, R252, 0xe ;  /* 0x0000000efc067836 */ /* 0x000fe20000000000 */
[----:B------:R-:W-:Y:S01]  /*10540*/  ISETP.LT.AND P4, PT, R251, UR6, !P2 ;  /* 0x00000006fb007c0c */ /* 0x000fe2000d781270 */
[----:B------:R5:W-:Y:S01]  /*10550*/  @P1 STG.E.U8 desc[UR14][R20.64], R23 ;  /* 0x0000001714001986 */ /* 0x000be2000c10110e */
[----:B------:R-:W-:Y:S01]  /*10560*/  ISETP.LT.AND P3, PT, R250, UR8, !P2 ;  /* 0x00000008fa007c0c */ /* 0x000fe2000d761270 */
[----:B------:R-:W-:Y:S01]  /*10570*/  ULDC UR8, c[0x0][0x228] ;  /* 0x00008a0000087ab9 */ /* 0x000fe20000000800 */
[C---:B------:R-:W-:Y:S01]  /*10580*/  PRMT R69, R26.reuse, 0x7770, RZ ;  /* 0x000077701a457816 */ /* 0x040fe200000000ff */
[----:B------:R-:W-:Y:S01]  /*10590*/  ULDC UR10, c[0x0][0x228] ;  /* 0x00008a00000a7ab9 */ /* 0x000fe20000000800 */
[----:B--2---:R-:W-:Y:S01]  /*105a0*/  PRMT R25, R26, 0x7771, RZ ;  /* 0x000077711a197816 */ /* 0x004fe200000000ff */
[----:B------:R-:W-:Y:S01]  /*105b0*/  ULDC UR6, c[0x0][0x22c] ;  /* 0x00008b0000067ab9 */ /* 0x000fe20000000800 */
[C---:B---3--:R-:W-:Y:S01]  /*105c0*/  IADD3 R16, P1, R24.reuse, R3, RZ ;  /* 0x0000000318107210 */ /* 0x048fe20007f3e0ff */
[----:B------:R-:W-:Y:S01]  /*105d0*/  IMAD.X R5, R71, 0x1, R2, P6 ;  /* 0x0000000147057824 */ /* 0x000fe200030e0602 */
[----:B------:R-:W-:-:S03]  /*105e0*/  IADD3 R18, P6, R24, R10, RZ ;  /* 0x0000000a18127210 */ /* 0x000fc60007fde0ff */
[C---:B------:R-:W-:Y:S01]  /*105f0*/  IMAD.X R17, R71.reuse, 0x1, R11, P1 ;  /* 0x0000000147117824 */ /* 0x040fe200008e060b */
[----:B------:R-:W-:Y:S01]  /*10600*/  ISETP.GE.AND P1, PT, R6, UR4, PT ;  /* 0x0000000406007c0c */ /* 0x000fe2000bf26270 */
[----:B------:R-:W-:Y:S01]  /*10610*/  ULDC UR4, c[0x0][0x248] ;  /* 0x0000920000047ab9 */ /* 0x000fe20000000800 */
[----:B------:R-:W-:Y:S01]  /*10620*/  IMAD.X R19, R71, 0x1, R8, P6 ;  /* 0x0000000147137824 */ /* 0x000fe200030e0608 */
[----:B-----5:R-:W-:Y:S01]  /*10630*/  PRMT R23, R26, 0x7772, RZ ;  /* 0x000077721a177816 */ /* 0x020fe200000000ff */
[----:B------:R-:W-:Y:S01]  /*10640*/  VIADD R21, R24, UR4 ;  /* 0x0000000418157c36 */ /* 0x000fe20008000000 */
[----:B------:R2:W-:Y:S01]  /*10650*/  @P4 STG.E.U8 desc[UR14][R4.64], R69 ;  /* 0x0000004504004986 */ /* 0x0005e2000c10110e */
[----:B------:R-:W-:Y:S01]  /*10660*/  ISETP.LT.AND P6, PT, R250, UR12, !P1 ;  /* 0x0000000cfa007c0c */ /* 0x000fe2000cfc1270 */
[----:B------:R-:W-:Y:S01]  /*10670*/  VIADD R6, R252, 0xf ;  /* 0x0000000ffc067836 */ /* 0x000fe20000000000 */
[----:B------:R-:W-:Y:S01]  /*10680*/  ULDC UR4, c[0x0][0x248] ;  /* 0x0000920000047ab9 */ /* 0x000fe20000000800 */
[----:B------:R3:W-:Y:S01]  /*10690*/  @P3 STG.E.U8 desc[UR14][R16.64], R25 ;  /* 0x0000001910003986 */ /* 0x0007e2000c10110e */
[----:B------:R-:W-:Y:S01]  /*106a0*/  SHF.R.S32.HI R73, RZ, 0x1f, R21 ;  /* 0x0000001fff497819 */ /* 0x000fe20000011415 */
[----:B------:R-:W-:-:S02]  /*106b0*/  ULDC UR12, c[0x0][0x228] ;  /* 0x00008a00000c7ab9 */ /* 0x000fc40000000800 */
[----:B------:R5:W-:Y:S01]  /*106c0*/  @P5 STG.E.U8 desc[UR14][R18.64], R23 ;  /* 0x0000001712005986 */ /* 0x000be2000c10110e */
[----:B------:R-:W-:Y:S01]  /*106d0*/  ISETP.LT.AND P3, PT, R248, UR8, !P2 ;  /* 0x00000008f8007c0c */ /* 0x000fe2000d761270 */
[----:B------:R-:W-:Y:S01]  /*106e0*/  ULDC UR8, c[0x0][0x228] ;  /* 0x00008a0000087ab9 */ /* 0x000fe20000000800 */
[----:B------:R-:W-:Y:S02]  /*106f0*/  ISETP.LT.AND P4, PT, R251, UR10, !P1 ;  /* 0x0000000afb007c0c */ /* 0x000fe4000cf81270 */
[----:B--2---:R-:W-:Y:S01]  /*10700*/  PRMT R69, R26, 0x7773, RZ ;  /* 0x000077731a457816 */ /* 0x004fe200000000ff */
[C---:B------:R-:W-:Y:S01]  /*10710*/  VIADD R22, R21.reuse, UR4 ;  /* 0x0000000415167c36 */ /* 0x040fe20008000000 */
[----:B---3--:R-:W-:Y:S01]  /*10720*/  IADD3 R16, P5, R21, R0, RZ ;  /* 0x0000000015107210 */ /* 0x008fe20007fbe0ff */
[----:B------:R-:W-:Y:S01]  /*10730*/  ULDC UR10, c[0x0][0x228] ;  /* 0x00008a00000a7ab9 */ /* 0x000fe20000000800 */
[----:B------:R-:W-:Y:S01]  /*10740*/  IADD3 R4, P2, R24, R9, RZ ;  /* 0x0000000918047210 */ /* 0x000fe20007f5e0ff */
[----:B------:R-:W-:-:S02]  /*10750*/  ULDC UR4, c[0x0][0x22c] ;  /* 0x00008b0000047ab9 */ /* 0x000fc40000000800 */
[----:B------:R-:W-:Y:S01]  /*10760*/  IMAD.X R17, R73, 0x1, R2, P5 ;  /* 0x0000000149117824 */ /* 0x000fe200028e0602 */
[----:B-----5:R-:W-:Y:S01]  /*10770*/  IADD3 R18, P5, R21, R3, RZ ;  /* 0x0000000315127210 */ /* 0x020fe20007fbe0ff */
[----:B------:R-:W-:Y:S01]  /*10780*/  IMAD.X R5, R71, 0x1, R68, P2 ;  /* 0x0000000147057824 */ /* 0x000fe200010e0644 */
[C---:B------:R-:W-:Y:S02]  /*10790*/  PRMT R23, R7.reuse, 0x7770, RZ ;  /* 0x0000777007177816 */ /* 0x040fe400000000ff */
[----:B------:R-:W-:Y:S01]  /*107a0*/  PRMT R25, R7, 0x7771, RZ ;  /* 0x0000777107197816 */ /* 0x000fe200000000ff */
[----:B------:R-:W-:Y:S01]  /*107b0*/  IMAD.X R19, R73, 0x1, R11, P5 ;  /* 0x0000000149137824 */ /* 0x000fe200028e060b */
[----:B------:R-:W-:Y:S01]  /*107c0*/  ISETP.GE.AND P2, PT, R6, UR6, PT ;  /* 0x0000000606007c0c */ /* 0x000fe2000bf46270 */
[----:B------:R2:W-:Y:S01]  /*107d0*/  @P3 STG.E.U8 desc[UR14][R4.64], R69 ;  /* 0x0000004504003986 */ /* 0x0005e2000c10110e */
[----:B------:R-:W-:-:S03]  /*107e0*/  ULDC UR6, c[0x0][0x228] ;  /* 0x00008a0000067ab9 */ /* 0x000fc60000000800 */
[----:B------:R-:W-:Y:S01]  /*107f0*/  @P4 STG.E.U8 desc[UR14][R16.64], R23 ;  /* 0x0000001710004986 */ /* 0x000fe2000c10110e */
[----:B------:R-:W-:Y:S01]  /*10800*/  ISETP.LT.AND P3, PT, R249, UR6, !P1 ;  /* 0x00000006f9007c0c */ /* 0x000fe2000cf61270 */
[----:B------:R-:W-:Y:S02]  /*10810*/  ULDC UR6, c[0x0][0x228] ;  /* 0x00008a0000067ab9 */ /* 0x000fe40000000800 */
[----:B------:R3:W-:Y:S01]  /*10820*/  @P6 STG.E.U8 desc[UR14][R18.64], R25 ;  /* 0x0000001912006986 */ /* 0x0007e2000c10110e */
[----:B------:R-:W-:Y:S02]  /*10830*/  IADD3 R20, P6, R21, R10, RZ ;  /* 0x0000000a15147210 */ /* 0x000fe40007fde0ff */
[----:B------:R-:W-:Y:S01]  /*10840*/  ISETP.LT.AND P1, PT, R248, UR8, !P1 ;  /* 0x00000008f8007c0c */ /* 0x000fe2000cf21270 */
[----:B------:R-:W-:Y:S01]  /*10850*/  ULDC UR8, c[0x0][0x228] ;  /* 0x00008a0000087ab9 */ /* 0x000fe20000000800 */
[----:B------:R-:W-:Y:S01]  /*10860*/  ISETP.LT.AND P4, PT, R251, UR6, !P2 ;  /* 0x00000006fb007c0c */ /* 0x000fe2000d781270 */
[----:B------:R-:W-:Y:S01]  /*10870*/  ULDC UR6, c[0x0][0x228] ;  /* 0x00008a0000067ab9 */ /* 0x000fe20000000800 */
[----:B--2---:R-:W-:Y:S01]  /*10880*/  IADD3 R4, P5, R21, R9, RZ ;  /* 0x0000000915047210 */ /* 0x004fe20007fbe0ff */
[----:B------:R-:W-:Y:S01]  /*10890*/  IMAD.X R21, R73, 0x1, R8, P6 ;  /* 0x0000000149157824 */ /* 0x000fe200030e0608 */
[----:B------:R-:W-:-:S02]  /*108a0*/  SHF.R.S32.HI R69, RZ, 0x1f, R22 ;  /* 0x0000001fff457819 */ /* 0x000fc40000011416 */
[----:B------:R-:W-:Y:S01]  /*108b0*/  IADD3 R6, P6, R22, R0, RZ ;  /* 0x0000000016067210 */ /* 0x000fe20007fde0ff */
[----:B------:R-:W-:Y:S01]  /*108c0*/  IMAD.X R5, R73, 0x1, R68, P5 ;  /* 0x0000000149057824 */ /* 0x000fe200028e0644 */
[C---:B---3--:R-:W-:Y:S02]  /*108d0*/  PRMT R19, R7.reuse, 0x7772, RZ ;  /* 0x0000777207137816 */ /* 0x048fe400000000ff */
[----:B------:R-:W-:Y:S01]  /*108e0*/  PRMT R23, R7, 0x7773, RZ ;  /* 0x0000777307177816 */ /* 0x000fe200000000ff */
[----:B------:R-:W-:Y:S01]  /*108f0*/  IMAD.X R7, R69, 0x1, R2, P6 ;  /* 0x0000000145077824 */ /* 0x000fe200030e0602 */
[----:B------:R-:W-:Y:S01]  /*10900*/  PRMT R25, R27, 0x7770, RZ ;  /* 0x000077701b197816 */ /* 0x000fe200000000ff */
[----:B------:R-:W-:Y:S01]  /*10910*/  @P3 STG.E.U8 desc[UR14][R20.64], R19 ;  /* 0x0000001314003986 */ /* 0x000fe2000c10110e */
[----:B------:R-:W-:Y:S01]  /*10920*/  ISETP.LT.AND P5, PT, R250, UR6, !P2 ;  /* 0x00000006fa007c0c */ /* 0x000fe2000d7a1270 */
[----:B------:R-:W-:Y:S01]  /*10930*/  VIADD R17, R252, 0x10 ;  /* 0x00000010fc117836 */ /* 0x000fe20000000000 */
[----:B------:R-:W-:Y:S01]  /*10940*/  IADD3 R16, P3, R22, R3, RZ ;  /* 0x0000000316107210 */ /* 0x000fe20007f7e0ff */
[----:B------:R2:W-:Y:S01]  /*10950*/  @P1 STG.E.U8 desc[UR14][R4.64], R23 ;  /* 0x0000001704001986 */ /* 0x0005e2000c10110e */
[----:B------:R-:W-:-:S03]  /*10960*/  ULDC UR6, c[0x0][0x228] ;  /* 0x00008a0000067ab9 */ /* 0x000fc60000000800 */
[----:B------:R3:W-:Y:S01]  /*10970*/  @P4 STG.E.U8 desc[UR14][R6.64], R25 ;  /* 0x0000001906004986 */ /* 0x0007e2000c10110e */
[----:B------:R-:W-:Y:S01]  /*10980*/  ISETP.LT.AND P4, PT, R249, UR8, !P2 ;  /* 0x00000008f9007c0c */ /* 0x000fe2000d781270 */
[----:B------:R-:W-:Y:S01]  /*10990*/  ULDC UR8, c[0x0][0x228] ;  /* 0x00008a0000087ab9 */ /* 0x000fe20000000800 */
[----:B------:R-:W-:Y:S01]  /*109a0*/  ISETP.LT.AND P2, PT, R248, UR10, !P2 ;  /* 0x0000000af8007c0c */ /* 0x000fe2000d741270 */
[----:B------:R-:W-:Y:S01]  /*109b0*/  ULDC UR10, c[0x0][0x228] ;  /* 0x00008a00000a7ab9 */ /* 0x000fe20000000800 */
[----:B------:R-:W-:Y:S02]  /*109c0*/  ISETP.GE.AND P1, PT, R17, UR4, PT ;  /* 0x0000000411007c0c */ /* 0x000fe4000bf26270 */
[C---:B--2---:R-:W-:Y:S01]  /*109d0*/  IADD3 R4, P6, R22.reuse, R10, RZ ;  /* 0x0000000a16047210 */ /* 0x044fe20007fde0ff */
[----:B------:R-:W-:Y:S01]  /*109e0*/  IMAD.X R17, R69, 0x1, R11, P3 ;  /* 0x0000000145117824 */ /* 0x000fe200018e060b */
[----:B------:R-:W-:Y:S01]  /*109f0*/  PRMT R21, R27, 0x7771, RZ ;  /* 0x000077711b157816 */ /* 0x000fe200000000ff */
[----:B------:R-:W-:Y:S01]  /*10a00*/  ULDC UR4, c[0x0][0x248] ;  /* 0x0000920000047ab9 */ /* 0x000fe20000000800 */
[----:B---3--:R-:W-:Y:S01]  /*10a10*/  IADD3 R6, P3, R22, R9, RZ ;  /* 0x0000000916067210 */ /* 0x008fe20007f7e0ff */
[----:B------:R-:W-:Y:S01]  /*10a20*/  IMAD.X R5, R69, 0x1, R8, P6 ;  /* 0x0000000145057824 */ /* 0x000fe200030e0608 */
[----:B------:R-:W-:-:S02]  /*10a30*/  PRMT R19, R27, 0x7773, RZ ;  /* 0x000077731b137816 */ /* 0x000fc400000000ff */
[----:B------:R-:W-:Y:S01]  /*10a40*/  PRMT R27, R27, 0x7772, RZ ;  /* 0x000077721b1b7816 */ /* 0x000fe200000000ff */
[----:B------:R-:W-:Y:S01]  /*10a50*/  IMAD.X R7, R69, 0x1, R68, P3 ;  /* 0x0000000145077824 */ /* 0x000fe200018e0644 */
[----:B------:R-:W-:Y:S01]  /*10a60*/  @P5 STG.E.U8 desc[UR14][R16.64], R21 ;  /* 0x0000001510005986 */ /* 0x000fe2000c10110e */
[----:B------:R-:W-:Y:S01]  /*10a70*/  VIADD R22, R22, UR4 ;  /* 0x0000000416167c36 */ /* 0x000fe20008000000 */
[----:B------:R-:W-:Y:S01]  /*10a80*/  ISETP.LT.AND P3, PT, R250, UR8, !P1 ;  /* 0x00000008fa007c0c */ /* 0x000fe2000cf61270 */
[----:B------:R-:W-:Y:S01]  /*10a90*/  VIADD R18, R252, 0x11 ;  /* 0x00000011fc127836 */ /* 0x000fe20000000000 */
[----:B------:R2:W-:Y:S01]  /*10aa0*/  @P4 STG.E.U8 desc[UR14][R4.64], R27 ;  /* 0x0000001b04004986 */ /* 0x0005e2000c10110e */
[----:B------:R-:W-:Y:S01]  /*10ab0*/  ISETP.LT.AND P4, PT, R251, UR6, !P1 ;  /* 0x00000006fb007c0c */ /* 0x000fe2000cf81270 */
[----:B------:R-:W-:Y:S01]  /*10ac0*/  ULDC UR4, c[0x0][0x22c] ;  /* 0x00008b0000047ab9 */ /* 0x000fe20000000800 */
[----:B------:R-:W-:Y:S01]  /*10ad0*/  SHF.R.S32.HI R69, RZ, 0x1f, R22 ;  /* 0x0000001fff457819 */ /* 0x000fe20000011416 */
[----:B------:R3:W-:Y:S01]  /*10ae0*/  @P2 STG.E.U8 desc[UR14][R6.64], R19 ;  /* 0x0000001306002986 */ /* 0x0007e2000c10110e */
[----:B------:R-:W-:Y:S01]  /*10af0*/  ISETP.LT.AND P5, PT, R249, UR10, !P1 ;  /* 0x0000000af9007c0c */ /* 0x000fe2000cfa1270 */
[----:B------:R-:W-:Y:S01]  /*10b00*/  ULDC UR8, c[0x0][0x228] ;  /* 0x00008a0000087ab9 */ /* 0x000fe20000000800 */
[C---:B----4-:R-:W-:Y:S01]  /*10b10*/  PRMT R25, R28.reuse, 0x7770, RZ ;  /* 0x000077701c197816 */ /* 0x050fe200000000ff */
[----:B------:R-:W-:Y:S01]  /*10b20*/  ULDC UR10, c[0x0][0x228] ;  /* 0x00008a00000a7ab9 */ /* 0x000fe20000000800 */
[----:B------:R-:W-:Y:S01]  /*10b30*/  PRMT R23, R28, 0x7771, RZ ;  /* 0x000077711c177816 */ /* 0x000fe200000000ff */
[----:B------:R-:W-:Y:S01]  /*10b40*/  ULDC UR6, c[0x0][0x22c] ;  /* 0x00008b0000067ab9 */ /* 0x000fe20000000800 */
[----:B--2---:R-:W-:-:S02]  /*10b50*/  IADD3 R4, P6, R22, R0, RZ ;  /* 0x0000000016047210 */ /* 0x004fc40007fde0ff */
[----:B---3--:R-:W-:-:S03]  /*10b60*/  IADD3 R6, P2, R22, R3, RZ ;  /* 0x0000000316067210 */ /* 0x008fc60007f5e0ff */
[C---:B------:R-:W-:Y:S01]  /*10b70*/  IMAD.X R5, R69.reuse, 0x1, R2, P6 ;  /* 0x0000000145057824 */ /* 0x040fe200030e0602 */
[----:B------:R-:W-:Y:S01]  /*10b80*/  IADD3 R16, P6, R22, R10, RZ ;  /* 0x0000000a16107210 */ /* 0x000fe20007fde0ff */
[C---:B------:R-:W-:Y:S01]  /*10b90*/  IMAD.X R7, R69.reuse, 0x1, R11, P2 ;  /* 0x0000000145077824 */ /* 0x040fe200010e060b */
[----:B------:R-:W-:Y:S02]  /*10ba0*/  ISETP.GE.AND P2, PT, R18, UR4, PT ;  /* 0x0000000412007c0c */ /* 0x000fe4000bf46270 */
[----:B------:R2:W-:Y:S01]  /*10bb0*/  @P4 STG.E.U8 desc[UR14][R4.64], R25 ;  /* 0x0000001904004986 */ /* 0x0005e2000c10110e */
[----:B------:R-:W-:Y:S01]  /*10bc0*/  ULDC UR4, c[0x0][0x248] ;  /* 0x0000920000047ab9 */ /* 0x000fe20000000800 */
[----:B------:R-:W-:Y:S01]  /*10bd0*/  IMAD.X R17, R69, 0x1, R8, P6 ;  /* 0x0000000145117824 */ /* 0x000fe200030e0608 */
[----:B------:R-:W-:Y:S01]  /*10be0*/  PRMT R21, R28, 0x7772, RZ ;  /* 0x000077721c157816 */ /* 0x000fe200000000ff */
[----:B------:R3:W-:Y:S01]  /*10bf0*/  @P3 STG.E.U8 desc[UR14][R6.64], R23 ;  /* 0x0000001706003986 */ /* 0x0007e2000c10110e */
[----:B------:R-:W-:Y:S01]  /*10c00*/  VIADD R19, R22, UR4 ;  /* 0x0000000416137c36 */ /* 0x000fe20008000000 */
[----:B------:R-:W-:Y:S01]  /*10c10*/  ISETP.LT.AND P3, PT, R248, UR8, !P1 ;  /* 0x00000008f8007c0c */ /* 0x000fe2000cf61270 */
[----:B------:R-:W-:Y:S01]  /*10c20*/  VIADD R18, R252, 0x12 ;  /* 0x00000012fc127836 */ /* 0x000fe20000000000 */
[----:B------:R4:W-:Y:S01]  /*10c30*/  @P5 STG.E.U8 desc[UR14][R16.64], R21 ;  /* 0x0000001510005986 */ /* 0x0009e2000c10110e */
[----:B------:R-:W-:Y:S01]  /*10c40*/  ISETP.LT.AND P4, PT, R251, UR10, !P2 ;  /* 0x0000000afb007c0c */ /* 0x000fe2000d781270 */
[----:B------:R-:W-:Y:S01]  /*10c50*/  ULDC UR4, c[0x0][0x248] ;  /* 0x0000920000047ab9 */ /* 0x000fe20000000800 */
[----:B--2---:R-:W-:Y:S01]  /*10c60*/  IADD3 R4, P6, R22, R9, RZ ;  /* 0x0000000916047210 */ /* 0x004fe20007fde0ff */
[----:B------:R-:W-:Y:S01]  /*10c70*/  ULDC UR8, c[0x0][0x228] ;  /* 0x00008a0000087ab9 */ /* 0x000fe20000000800 */
[----:B------:R-:W-:Y:S01]  /*10c80*/  SHF.R.S32.HI R71, RZ, 0x1f, R19 ;  /* 0x0000001fff477819 */ /* 0x000fe20000011413 */
[----:B------:R-:W-:Y:S01]  /*10c90*/  VIADD R20, R252, 0x13 ;  /* 0x00000013fc147836 */ /* 0x000fe20000000000 */
[----:B---3--:R-:W-:-:S02]  /*10ca0*/  IADD3 R6, P1, R19, R0, RZ ;  /* 0x0000000013067210 */ /* 0x008fc40007f3e0ff */
[----:B------:R-:W-:Y:S01]  /*10cb0*/  ISETP.LT.AND P5, PT, R250, UR12, !P2 ;  /* 0x0000000cfa007c0c */ /* 0x000fe2000d7a1270 */
[----:B------:R-:W-:Y:S01]  /*10cc0*/  IMAD.X R5, R69, 0x1, R68, P6 ;  /* 0x0000000145057824 */ /* 0x000fe200030e0644 */
[----:B----4-:R-:W-:Y:S02]  /*10cd0*/  IADD3 R16, P6, R19, R3, RZ ;  /* 0x0000000313107210 */ /* 0x010fe40007fde0ff */
[----:B------:R-:W-:Y:S01]  /*10ce0*/  PRMT R23, R28, 0x7773, RZ ;  /* 0x000077731c177816 */ /* 0x000fe200000000ff */
[C---:B------:R-:W-:Y:S01]  /*10cf0*/  IMAD.X R7, R71.reuse, 0x1, R2, P1 ;  /* 0x0000000147077824 */ /* 0x040fe200008e0602 */
[----:B------:R-:W-:Y:S01]  /*10d00*/  ISETP.GE.AND P1, PT, R18, UR6, PT ;  /* 0x0000000612007c0c */ /* 0x000fe2000bf26270 */
[----:B------:R-:W-:Y:S01]  /*10d10*/  ULDC UR6, c[0x0][0x228] ;  /* 0x00008a0000067ab9 */ /* 0x000fe20000000800 */
[C---:B------:R-:W-:Y:S01]  /*10d20*/  PRMT R27, R32.reuse, 0x7770, RZ ;  /* 0x00007770201b7816 */ /* 0x040fe200000000ff */
[----:B------:R-:W-:Y:S01]  /*10d30*/  IMAD.X R17, R71, 0x1, R11, P6 ;  /* 0x0000000147117824 */ /* 0x000fe200030e060b */
[----:B------:R-:W-:Y:S01]  /*10d40*/  PRMT R25, R32, 0x7771, RZ ;  /* 0x0000777120197816 */ /* 0x000fe200000000ff */
[----:B------:R2:W-:Y:S01]  /*10d50*/  @P3 STG.E.U8 desc[UR14][R4.64], R23 ;  /* 0x0000001704003986 */ /* 0x0005e2000c10110e */
[----:B------:R-:W-:Y:S01]  /*10d60*/  ISETP.LT.AND P3, PT, R249, UR6, !P2 ;  /* 0x00000006f9007c0c */ /* 0x000fe2000d761270 */
[----:B------:R-:W-:Y:S01]  /*10d70*/  ULDC UR6, c[0x0][0x228] ;  /* 0x00008a0000067ab9 */ /* 0x000fe20000000800 */
[C---:B------:R-:W-:Y:S01]  /*10d80*/  IADD3 R18, P6, R19.reuse, R10, RZ ;  /* 0x0000000a13127210 */ /* 0x040fe20007fde0ff */
[----:B------:R-:W-:Y:S01]  /*10d90*/  VIADD R21, R19, UR4 ;  /* 0x0000000413157c36 */ /* 0x000fe20008000000 */
[----:B------:R3:W-:Y:S01]  /*10da0*/  @P4 STG.E.U8 desc[UR14][R6.64], R27 ;  /* 0x0000001b06004986 */ /* 0x0007e2000c10110e */
[----:B------:R-:W-:Y:S01]  /*10db0*/  ISETP.LT.AND P2, PT, R248, UR6, !P2 ;  /* 0x00000006f8007c0c */ /* 0x000fe2000d741270 */
[----:B------:R-:W-:Y:S01]  /*10dc0*/  ULDC UR4, c[0x0][0x228] ;  /* 0x00008a0000047ab9 */ /* 0x000fe20000000800 */
[----:B------:R-:W-:Y:S01]  /*10dd0*/  ISETP.LT.AND P4, PT, R251, UR8, !P1 ;  /* 0x00000008fb007c0c */ /* 0x000fe2000cf81270 */
[----:B------:R4:W-:Y:S01]  /*10de0*/  @P5 STG.E.U8 desc[UR14][R16.64], R25 ;  /* 0x0000001910005986 */ /* 0x0009e2000c10110e */
[----:B------:R-:W-:Y:S01]  /*10df0*/  ULDC UR6, c[0x0][0x228] ;  /* 0x00008a0000067ab9 */ /* 0x000fe20000000800 */
[----:B------:R-:W-:Y:S01]  /*10e00*/  ULDC UR8, c[0x0][0x228] ;  /* 0x00008a0000087ab9 */ /* 0x000fe20000000800 */
[----:B--2---:R-:W-:Y:S01]  /*10e10*/  IADD3 R4, P5, R19, R9, RZ ;  /* 0x0000000913047210 */ /* 0x004fe20007fbe0ff */
[----:B------:R-:W-:Y:S01]  /*10e20*/  IMAD.X R19, R71, 0x1, R8, P6 ;  /* 0x0000000147137824 */ /* 0x000fe200030e0608 */
[----:B------:R-:W-:Y:S01]  /*10e30*/  ULDC UR10, c[0x0][0x228] ;  /* 0x00008a00000a7ab9 */ /* 0x000fe20000000800 */
[----:B------:R-:W-:Y:S01]  /*10e40*/  ULDC UR12, c[0x0][0x228] ;  /* 0x00008a00000c7ab9 */ /* 0x000fe20000000800 */
[----:B---3--:R-:W-:-:S02]  /*10e50*/  SHF.R.S32.HI R27, RZ, 0x1f, R21 ;  /* 0x0000001fff1b7819 */ /* 0x008fc40000011415 */
[----:B------:R-:W-:Y:S01]  /*10e60*/  IADD3 R6, P6, R21, R0, RZ ;  /* 0x0000000015067210 */ /* 0x000fe20007fde0ff */
[----:B------:R-:W-:Y:S01]  /*10e70*/  IMAD.X R5, R71, 0x1, R68, P5 ;  /* 0x0000000147057824 */ /* 0x000fe200028e0644 */
[C---:B----4-:R-:W-:Y:S02]  /*10e80*/  PRMT R17, R32.reuse, 0x7772, RZ ;  /* 0x0000777220117816 */ /* 0x050fe400000000ff */
[----:B------:R-:W-:Y:S01]  /*10e90*/  PRMT R25, R32, 0x7773, RZ ;  /* 0x0000777320197816 */ /* 0x000fe200000000ff */
[----:B------:R-:W-:Y:S01]  /*10ea0*/  IMAD.X R7, R27, 0x1, R2, P6 ;  /* 0x000000011b077824 */ /* 0x000fe200030e0602 */
[----:B------:R-:W-:Y:S01]  /*10eb0*/  PRMT R23, R29, 0x7770, RZ ;  /* 0x000077701d177816 */ /* 0x000fe200000000ff */
[----:B------:R2:W-:Y:S01]  /*10ec0*/  @P3 STG.E.U8 desc[UR14][R18.64], R17 ;  /* 0x0000001112003986 */ /* 0x0005e2000c10110e */
[----:B------:R-:W-:Y:S01]  /*10ed0*/  ISETP.LT.AND P3, PT, R250, UR4, !P1 ;  /* 0x00000004fa007c0c */ /* 0x000fe2000cf61270 */
[----:B------:R-:W-:Y:S02]  /*10ee0*/  ULDC UR4, c[0x0][0x22c] ;  /* 0x00008b0000047ab9 */ /* 0x000fe40000000800 */
        /* <DEDUP_REMOVED lines=12> */
[----:B----4-:R-:W-:Y:S01]  /*10fb0*/  PRMT R23, R29, 0x7771, RZ ;  /* 0x000077711d177816 */ /* 0x010fe200000000ff */
[----:B------:R-:W-:Y:S01]  /*10fc0*/  IMAD.X R5, R27, 0x1, R8, P5 ;  /* 0x000000011b057824 */ /* 0x000fe200028e0608 */
[----:B------:R-:W-:Y:S01]  /*10fd0*/  PRMT R7, R29, 0x7772, RZ ;  /* 0x000077721d077816 */ /* 0x000fe200000000ff */
[----:B------:R-:W-:Y:S01]  /*10fe0*/  VIADD R21, R21, UR4 ;  /* 0x0000000415157c36 */ /* 0x000fe20008000000 */
[----:B------:R-:W-:Y:S01]  /*10ff0*/  PRMT R29, R29, 0x7773, RZ ;  /* 0x000077731d1d7816 */ /* 0x000fe200000000ff */
[----:B------:R-:W-:Y:S01]  /*11000*/  IMAD.X R19, R27, 0x1, R68, P6 ;  /* 0x000000011b137824 */ /* 0x000fe200030e0644 */
[----:B------:R-:W-:Y:S01]  /*11010*/  @P3 STG.E.U8 desc[UR14][R16.64], R23 ;  /* 0x0000001710003986 */ /* 0x000fe2000c10110e */
[----:B------:R-:W-:Y:S01]  /*11020*/  ISETP.LT.AND P5, PT, R249, UR10, !P2 ;  /* 0x0000000af9007c0c */ /* 0x000fe2000d7a1270 */
[----:B------:R-:W-:Y:S01]  /*11030*/  VIADD R20, R252, 0x14 ;  /* 0x00000014fc147836 */ /* 0x000fe20000000000 */
[----:B------:R-:W-:Y:S01]  /*11040*/  SHF.R.S32.HI R69, RZ, 0x1f, R21 ;  /* 0x0000001fff457819 */ /* 0x000fe20000011415 */
[----:B------:R2:W-:Y:S01]  /*11050*/  @P4 STG.E.U8 desc[UR14][R4.64], R7 ;  /* 0x0000000704004986 */ /* 0x0005e2000c10110e */
[----:B------:R-:W-:Y:S01]  /*11060*/  ISETP.LT.AND P4, PT, R251, UR6, !P2 ;  /* 0x00000006fb007c0c */ /* 0x000fe2000d781270 */
[----:B------:R-:W-:Y:S01]  /*11070*/  ULDC UR4, c[0x0][0x22c] ;  /* 0x00008b0000047ab9 */ /* 0x000fe20000000800 */
[----:B------:R-:W-:Y:S01]  /*11080*/  IADD3 R6, P3, R21, R3, RZ ;  /* 0x0000000315067210 */ /* 0x000fe20007f7e0ff */
[----:B------:R3:W-:Y:S01]  /*11090*/  @P1 STG.E.U8 desc[UR14][R18.64], R29 ;  /* 0x0000001d12001986 */ /* 0x0007e2000c10110e */
[----:B------:R-:W-:Y:S01]  /*110a0*/  ISETP.LT.AND P1, PT, R250, UR8, !P2 ;  /* 0x00000008fa007c0c */ /* 0x000fe2000d721270 */
[----:B------:R-:W-:Y:S01]  /*110b0*/  ULDC UR8, c[0x0][0x228] ;  /* 0x00008a0000087ab9 */ /* 0x000fe20000000800 */
[C---:B------:R-:W-:Y:S01]  /*110c0*/  PRMT R27, R33.reuse, 0x7770, RZ ;  /* 0x00007770211b7816 */ /* 0x040fe200000000ff */
[----:B------:R-:W-:Y:S01]  /*110d0*/  ULDC UR10, c[0x0][0x228] ;  /* 0x00008a00000a7ab9 */ /* 0x000fe20000000800 */
[----:B------:R-:W-:Y:S01]  /*110e0*/  PRMT R25, R33, 0x7771, RZ ;  /* 0x0000777121197816 */ /* 0x000fe200000000ff */
[----:B------:R-:W-:Y:S01]  /*110f0*/  ULDC UR6, c[0x0][0x22c] ;  /* 0x00008b0000067ab9 */ /* 0x000fe20000000800 */
[----:B--2---:R-:W-:Y:S01]  /*11100*/  IADD3 R4, P6, R21, R0, RZ ;  /* 0x0000000015047210 */ /* 0x004fe20007fde0ff */
[----:B------:R-:W-:-:S04]  /*11110*/  IMAD.X R7, R69, 0x1, R11, P3 ;  /* 0x0000000145077824 */ /* 0x000fc800018e060b */
[----:B------:R-:W-:Y:S01]  /*11120*/  IMAD.X R5, R69, 0x1, R2, P6 ;  /* 0x0000000145057824 */ /* 0x000fe200030e0602 */
[----:B------:R-:W-:Y:S02]  /*11130*/  IADD3 R16, P6, R21, R10, RZ ;  /* 0x0000000a15107210 */ /* 0x000fe40007fde0ff */
[----:B------:R-:W-:Y:S01]  /*11140*/  ISETP.GE.AND P3, PT, R20, UR4, PT ;  /* 0x0000000414007c0c */ /* 0x000fe2000bf66270 */
[----:B------:R-:W-:Y:S01]  /*11150*/  ULDC UR4, c[0x0][0x248] ;  /* 0x0000920000047ab9 */ /* 0x000fe20000000800 */
[----:B------:R-:W-:Y:S01]  /*11160*/  PRMT R23, R33, 0x7772, RZ ;  /* 0x0000777221177816 */ /* 0x000fe200000000ff */
[----:B------:R-:W-:Y:S01]  /*11170*/  IMAD.X R17, R69, 0x1, R8, P6 ;  /* 0x0000000145117824 */ /* 0x000fe200030e0608 */
[----:B------:R2:W-:Y:S01]  /*11180*/  @P4 STG.E.U8 desc[UR14][R4.64], R27 ;  /* 0x0000001b04004986 */ /* 0x0005e2000c10110e */
[----:B---3--:R-:W-:Y:S01]  /*11190*/  VIADD R19, R21, UR4 ;  /* 0x0000000415137c36 */ /* 0x008fe20008000000 */
[----:B------:R-:W-:Y:S01]  /*111a0*/  ISETP.LT.AND P2, PT, R248, UR8, !P2 ;  /* 0x00000008f8007c0c */ /* 0x000fe2000d741270 */
[----:B------:R-:W-:Y:S01]  /*111b0*/  VIADD R18, R252, 0x15 ;  /* 0x00000015fc127836 */ /* 0x000fe20000000000 */
[----:B------:R3:W-:Y:S01]  /*111c0*/  @P1 STG.E.U8 desc[UR14][R6.64], R25 ;  /* 0x0000001906001986 */ /* 0x0007e2000c10110e */
[----:B------:R-:W-:Y:S01]  /*111d0*/  ISETP.LT.AND P4, PT, R251, UR10, !P3 ;  /* 0x0000000afb007c0c */ /* 0x000fe2000df81270 */
[----:B------:R-:W-:Y:S01]  /*111e0*/  ULDC UR4, c[0x0][0x248] ;  /* 0x0000920000047ab9 */ /* 0x000fe20000000800 */
[----:B------:R-:W-:Y:S01]  /*111f0*/  PRMT R33, R33, 0x7773, RZ ;  /* 0x0000777321217816 */ /* 0x000fe200000000ff */
[----:B------:R4:W-:Y:S01]  /*11200*/  @P5 STG.E.U8 desc[UR14][R16.64], R23 ;  /* 0x0000001710005986 */ /* 0x0009e2000c10110e */
[----:B------:R-:W-:Y:S01]  /*11210*/  ISETP.LT.AND P5, PT, R250, UR12, !P3 ;  /* 0x0000000cfa007c0c */ /* 0x000fe2000dfa1270 */
[----:B------:R-:W-:Y:S01]  /*11220*/  ULDC UR8, c[0x0][0x228] ;  /* 0x00008a0000087ab9 */ /* 0x000fe20000000800 */
[----:B------:R-:W-:Y:S01]  /*11230*/  VIADD R20, R252, 0x16 ;  /* 0x00000016fc147836 */ /* 0x000fe20000000000 */
[----:B--2---:R-:W-:Y:S01]  /*11240*/  IADD3 R4, P6, R21, R9, RZ ;  /* 0x0000000915047210 */ /* 0x004fe20007fde0ff */
[----:B------:R-:W-:Y:S01]  /*11250*/  ULDC UR10, c[0x0][0x228] ;  /* 0x00008a00000a7ab9 */ /* 0x000fe20000000800 */
[----:B------:R-:W-:Y:S01]  /*11260*/  SHF.R.S32.HI R27, RZ, 0x1f, R19 ;  /* 0x0000001fff1b7819 */ /* 0x000fe20000011413 */
[----:B------:R-:W-:Y:S01]  /*11270*/  ULDC UR12, c[0x0][0x228] ;  /* 0x00008a00000c7ab9 */ /* 0x000fe20000000800 */
[----:B---3--:R-:W-:Y:S01]  /*11280*/  IADD3 R6, P1, R19, R0, RZ ;  /* 0x0000000013067210 */ /* 0x008fe20007f3e0ff */
[----:B------:R-:W-:Y:S01]  /*11290*/  IMAD.X R5, R69, 0x1, R68, P6 ;  /* 0x0000000145057824 */ /* 0x000fe200030e0644 */
[----:B----4-:R-:W-:-:S03]  /*112a0*/  IADD3 R16, P6, R19, R3, RZ ;  /* 0x0000000313107210 */ /* 0x010fc60007fde0ff */
        /* <DEDUP_REMOVED lines=16> */
[----:B------:R-:W-:Y:S01]  /*113b0*/  SHF.R.S32.HI R29, RZ, 0x1f, R21 ;  /* 0x0000001fff1d7819 */ /* 0x000fe20000011415 */
[----:B------:R-:W-:Y:S01]  /*113c0*/  ULDC UR6, c[0x0][0x228] ;  /* 0x00008a0000067ab9 */ /* 0x000fe20000000800 */
[----:B--2---:R-:W-:Y:S01]  /*113d0*/  IADD3 R4, P5, R19, R9, RZ ;  /* 0x0000000913047210 */ /* 0x004fe20007fbe0ff */
[----:B------:R-:W-:Y:S01]  /*113e0*/  IMAD.X R19, R27, 0x1, R8, P6 ;  /* 0x000000011b137824 */ /* 0x000fe200030e0608 */
[----:B------:R-:W-:Y:S01]  /*113f0*/  ULDC UR8, c[0x0][0x228] ;  /* 0x00008a0000087ab9 */ /* 0x000fe20000000800 */
[----:B---3--:R-:W-:-:S02]  /*11400*/  IADD3 R6, P6, R21, R0, RZ ;  /* 0x0000000015067210 */ /* 0x008fc40007fde0ff */
[----:B------:R-:W-:Y:S01]  /*11410*/  IMAD.X R5, R27, 0x1, R68, P5 ;  /* 0x000000011b057824 */ /* 0x000fe200028e0644 */
[----:B------:R-:W-:Y:S02]  /*11420*/  PRMT R25, R34, 0x7770, RZ ;  /* 0x0000777022197816 */ /* 0x000fe400000000ff */
[C---:B----4-:R-:W-:Y:S01]  /*11430*/  PRMT R17, R30.reuse, 0x7772, RZ ;  /* 0x000077721e117816 */ /* 0x050fe200000000ff */
[----:B------:R-:W-:Y:S01]  /*11440*/  IMAD.X R7, R29, 0x1, R2, P6 ;  /* 0x000000011d077824 */ /* 0x000fe200030e0602 */
[----:B------:R-:W-:-:S03]  /*11450*/  PRMT R23, R30, 0x7773, RZ ;  /* 0x000077731e177816 */ /* 0x000fc600000000ff */
[----:B------:R2:W-:Y:S01]  /*11460*/  @P2 STG.E.U8 desc[UR14][R18.64], R17 ;  /* 0x0000001112002986 */ /* 0x0005e2000c10110e */
[----:B------:R-:W-:-:S03]  /*11470*/  IADD3 R16, P2, R21, R3, RZ ;  /* 0x0000000315107210 */ /* 0x000fc60007f5e0ff */
        /* <DEDUP_REMOVED lines=14> */
[----:B------:R-:W-:Y:S01]  /*11560*/  IMAD.X R5, R29, 0x1, R8, P5 ;  /* 0x000000011d057824 */ /* 0x000fe200028e0608 */
[C---:B----4-:R-:W-:Y:S01]  /*11570*/  PRMT R25, R34.reuse, 0x7772, RZ ;  /* 0x0000777222197816 */ /* 0x050fe200000000ff */
        /* <DEDUP_REMOVED lines=8> */
[----:B------:R-:W-:-:S03]  /*11600*/  IADD3 R6, P5, R21, R3, RZ ;  /* 0x0000000315067210 */ /* 0x000fc60007fbe0ff */
[----:B------:R3:W-:Y:S01]  /*11610*/  @P1 STG.E.U8 desc[UR14][R18.64], R23 ;  /* 0x0000001712001986 */ /* 0x0007e2000c10110e */
[----:B------:R-:W-:Y:S01]  /*11620*/  ISETP.LT.AND P1, PT, R251, UR6, !P2 ;  /* 0x00000006fb007c0c */ /* 0x000fe2000d721270 */
[----:B------:R-:W-:Y:S01]  /*11630*/  ULDC UR6, c[0x0][0x22c] ;  /* 0x00008b0000067ab9 */ /* 0x000fe20000000800 */
[----:B------:R-:W-:Y:S01]  /*11640*/  ISETP.LT.AND P4, PT, R250, UR8, !P2 ;  /* 0x00000008fa007c0c */ /* 0x000fe2000d781270 */
[----:B------:R-:W-:Y:S01]  /*11650*/  ULDC UR8, c[0x0][0x228] ;  /* 0x00008a0000087ab9 */ /* 0x000fe20000000800 */
[----:B--2---:R-:W-:Y:S02]  /*11660*/  IADD3 R4, P3, R21, R0, RZ ;  /* 0x0000000015047210 */ /* 0x004fe40007f7e0ff */
[----:B------:R-:W-:Y:S01]  /*11670*/  ISETP.LT.AND P6, PT, R249, UR10, !P2 ;  /* 0x0000000af9007c0c */ /* 0x000fe2000d7c1270 */
[----:B------:R-:W-:Y:S02]  /*11680*/  ULDC UR10, c[0x0][0x228] ;  /* 0x00008a00000a7ab9 */ /* 0x000fe40000000800 */
[----:B------:R-:W-:Y:S01]  /*11690*/  IMAD.X R5, R29, 0x1, R2, P3 ;  /* 0x000000011d057824 */ /* 0x000fe200018e0602 */
[----:B------:R-:W-:Y:S01]  /*116a0*/  ISETP.GE.AND P3, PT, R7, UR4, PT ;  /* 0x0000000407007c0c */ /* 0x000fe2000bf66270 */
[----:B------:R-:W-:Y:S01]  /*116b0*/  IMAD.X R7, R29, 0x1, R11, P5 ;  /* 0x000000011d077824 */ /* 0x000fe200028e060b */
[----:B------:R-:W-:Y:S01]  /*116c0*/  IADD3 R16, P5, R21, R10, RZ ;  /* 0x0000000a15107210 */ /* 0x000fe20007fbe0ff */
[----:B------:R-:W-:Y:S01]  /*116d0*/  ULDC UR4, c[0x0][0x248] ;  /* 0x0000920000047ab9 */ /* 0x000fe20000000800 */
[----:B------:R-:W-:-:S02]  /*116e0*/  PRMT R27, R31, 0x7770, RZ ;  /* 0x000077701f1b7816 */ /* 0x000fc400000000ff */
[----:B------:R-:W-:Y:S01]  /*116f0*/  PRMT R25, R31, 0x7771, RZ ;  /* 0x000077711f197816 */ /* 0x000fe200000000ff */
[----:B------:R-:W-:Y:S01]  /*11700*/  IMAD.X R17, R29, 0x1, R8, P5 ;  /* 0x000000011d117824 */ /* 0x000fe200028e0608 */
[----:B---3--:R-:W-:Y:S01]  /*11710*/  PRMT R23, R31, 0x7772, RZ ;  /* 0x000077721f177816 */ /* 0x008fe200000000ff */
[----:B------:R2:W-:Y:S01]  /*11720*/  @P1 STG.E.U8 desc[UR14][R4.64], R27 ;  /* 0x0000001b04001986 */ /* 0x0005e2000c10110e */
[----:B------:R-:W-:Y:S01]  /*11730*/  VIADD R19, R21, UR4 ;  /* 0x0000000415137c36 */ /* 0x000fe20008000000 */
[----:B------:R-:W-:Y:S01]  /*11740*/  ISETP.LT.AND P2, PT, R248, UR8, !P2 ;  /* 0x00000008f8007c0c */ /* 0x000fe2000d741270 */
[----:B------:R-:W-:Y:S01]  /*11750*/  VIADD R18, R252, 0x18 ;  /* 0x00000018fc127836 */ /* 0x000fe20000000000 */
[----:B------:R3:W-:Y:S01]  /*11760*/  @P4 STG.E.U8 desc[UR14][R6.64], R25 ;  /* 0x0000001906004986 */ /* 0x0007e2000c10110e */
[----:B------:R-:W-:Y:S01]  /*11770*/  ISETP.LT.AND P4, PT, R251, UR10, !P3 ;  /* 0x0000000afb007c0c */ /* 0x000fe2000df81270 */
[----:B------:R-:W-:Y:S01]  /*11780*/  ULDC UR4, c[0x0][0x248] ;  /* 0x0000920000047ab9 */ /* 0x000fe20000000800 */
[----:B------:R-:W-:Y:S01]  /*11790*/  ISETP.LT.AND P5, PT, R250, UR12, !P3 ;  /* 0x0000000cfa007c0c */ /* 0x000fe2000dfa1270 */
[----:B------:R4:W-:Y:S01]  /*117a0*/  @P6 STG.E.U8 desc[UR14][R16.64], R23 ;  /* 0x0000001710006986 */ /* 0x0009e2000c10110e */
[----:B------:R-:W-:Y:S01]  /*117b0*/  PRMT R31, R31, 0x7773, RZ ;  /* 0x000077731f1f7816 */ /* 0x000fe200000000ff */
        /* <DEDUP_REMOVED lines=9> */
[----:B------:R-:W-:Y:S01]  /*11850*/  IMAD.X R7, R27, 0x1, R2, P1 ;  /* 0x000000011b077824 */ /* 0x000fe200008e0602 */
[----:B------:R-:W-:Y:S01]  /*11860*/  ISETP.GE.AND P1, PT, R18, UR6, PT ;  /* 0x0000000612007c0c */ /* 0x000fe2000bf26270 */
[----:B------:R-:W-:Y:S01]  /*11870*/  ULDC UR6, c[0x0][0x228] ;  /* 0x00008a0000067ab9 */ /* 0x000fe20000000800 */
[----:B------:R-:W-:Y:S01]  /*11880*/  PRMT R25, R35, 0x7770, RZ ;  /* 0x0000777023197816 */ /* 0x000fe200000000ff */
        /* <DEDUP_REMOVED lines=19> */
[C---:B----4-:R-:W-:Y:S02]  /*119c0*/  PRMT R23, R35.reuse, 0x7773, RZ ;  /* 0x0000777323177816 */ /* 0x050fe400000000ff */
[----:B------:R-:W-:Y:S01]  /*119d0*/  PRMT R35, R35, 0x7772, RZ ;  /* 0x0000777223237816 */ /* 0x000fe200000000ff */
        /* <DEDUP_REMOVED lines=9> */
[----:B------:R-:W-:Y:S01]  /*11a70*/  IMAD.X R17, R29, 0x1, R11, P2 ;  /* 0x000000011d117824 */ /* 0x000fe200010e060b */
[----:B------:R-:W-:Y:S01]  /*11a80*/  ISETP.LT.AND P1, PT, R248, UR8, !P1 ;  /* 0x00000008f8007c0c */ /* 0x000fe2000cf21270 */
[----:B------:R-:W-:Y:S01]  /*11a90*/  ULDC UR6, c[0x0][0x228] ;  /* 0x00008a0000067ab9 */ /* 0x000fe20000000800 */
[C---:B--2---:R-:W-:Y:S01]  /*11aa0*/  IADD3 R18, P6, R21.reuse, R9, RZ ;  /* 0x0000000915127210 */ /* 0x044fe20007fde0ff */
[----:B------:R-:W-:Y:S01]  /*11ab0*/  ULDC UR8, c[0x0][0x228] ;  /* 0x00008a0000087ab9 */ /* 0x000fe20000000800 */
[----:B---3--:R-:W-:-:S02]  /*11ac0*/  IADD3 R4, P5, R21, R10, RZ ;  /* 0x0000000a15047210 */ /* 0x008fc40007fbe0ff */
[----:B------:R-:W-:Y:S01]  /*11ad0*/  ISETP.GE.AND P2, PT, R20, UR4, PT ;  /* 0x0000000414007c0c */ /* 0x000fe2000bf46270 */
[----:B------:R-:W-:Y:S01]  /*11ae0*/  ULDC UR4, c[0x0][0x248] ;  /* 0x0000920000047ab9 */ /* 0x000fe20000000800 */
[C---:B----4-:R-:W-:Y:S01]  /*11af0*/  PRMT R25, R36.reuse, 0x7771, RZ ;  /* 0x0000777124197816 */ /* 0x050fe200000000ff */
[----:B------:R-:W-:Y:S01]  /*11b00*/  IMAD.X R5, R29, 0x1, R8, P5 ;  /* 0x000000011d057824 */ /* 0x000fe200028e0608 */
[C---:B------:R-:W-:Y:S01]  /*11b10*/  PRMT R23, R36.reuse, 0x7772, RZ ;  /* 0x0000777224177816 */ /* 0x040fe200000000ff */
        /* <DEDUP_REMOVED lines=10> */
[C---:B------:R-:W-:Y:S01]  /*11bc0*/  IADD3 R6, P3, R21.reuse, R3, RZ ;  /* 0x0000000315067210 */ /* 0x040fe20007f7e0ff */
[----:B------:R3:W-:Y:S01]  /*11bd0*/  @P1 STG.E.U8 desc[UR14][R18.64], R7 ;  /* 0x0000000712001986 */ /* 0x0007e2000c10110e */
[----:B------:R-:W-:Y:S01]  /*11be0*/  ISETP.LT.AND P1, PT, R250, UR8, !P2 ;  /* 0x00000008fa007c0c */ /* 0x000fe2000d721270 */
[----:B------:R-:W-:Y:S01]  /*11bf0*/  ULDC UR8, c[0x0][0x228] ;  /* 0x00008a0000087ab9 */ /* 0x000fe20000000800 */
[----:B------:R-:W-:Y:S01]  /*11c00*/  PRMT R27, R40, 0x7770, RZ ;  /* 0x00007770281b7816 */ /* 0x000fe200000000ff */
[----:B------:R-:W-:Y:S01]  /*11c10*/  ULDC UR10, c[0x0][0x228] ;  /* 0x00008a00000a7ab9 */ /* 0x000fe20000000800 */
[----:B--2---:R-:W-:Y:S01]  /*11c20*/  IADD3 R4, P6, R21, R0, RZ ;  /* 0x0000000015047210 */ /* 0x004fe20007fde0ff */
[----:B------:R-:W-:-:S04]  /*11c30*/  ULDC UR6, c[0x0][0x22c] ;  /* 0x00008b0000067ab9 */ /* 0x000fc80000000800 */
[----:B------:R-:W-:Y:S01]  /*11c40*/  IMAD.X R5, R29, 0x1, R2, P6 ;  /* 0x000000011d057824 */ /* 0x000fe200030e0602 */
[----:B------:R-:W-:Y:S01]  /*11c50*/  IADD3 R16, P6, R21, R10, RZ ;  /* 0x0000000a15107210 */ /* 0x000fe20007fde0ff */
[C---:B---3--:R-:W-:Y:S01]  /*11c60*/  IMAD.X R7, R29.reuse, 0x1, R11, P3 ;  /* 0x000000011d077824 */ /* 0x048fe200018e060b */
[----:B------:R-:W-:Y:S01]  /*11c70*/  ISETP.GE.AND P3, PT, R20, UR4, PT ;  /* 0x0000000414007c0c */ /* 0x000fe2000bf66270 */
[----:B------:R-:W-:Y:S01]  /*11c80*/  ULDC UR4, c[0x0][0x248] ;  /* 0x0000920000047ab9 */ /* 0x000fe20000000800 */
[C---:B------:R-:W-:Y:S01]  /*11c90*/  PRMT R25, R40.reuse, 0x7771, RZ ;  /* 0x0000777128197816 */ /* 0x040fe200000000ff */
[----:B------:R-:W-:Y:S01]  /*11ca0*/  IMAD.X R17, R29, 0x1, R8, P6 ;  /* 0x000000011d117824 */ /* 0x000fe200030e0608 */
[----:B------:R-:W-:Y:S01]  /*11cb0*/  PRMT R23, R40, 0x7772, RZ ;  /* 0x0000777228177816 */ /* 0x000fe200000000ff */
[----:B------:R-:W-:Y:S01]  /*11cc0*/  VIADD R19, R21, UR4 ;  /* 0x0000000415137c36 */ /* 0x000fe20008000000 */
[----:B------:R-:W-:Y:S01]  /*11cd0*/  ISETP.LT.AND P2, PT, R248, UR8, !P2 ;  /* 0x00000008f8007c0c */ /* 0x000fe2000d741270 */
[----:B------:R2:W-:Y:S01]  /*11ce0*/  @P4 STG.E.U8 desc[UR14][R4.64], R27 ;  /* 0x0000001b04004986 */ /* 0x0005e2000c10110e */
[----:B------:R-:W-:Y:S01]  /*11cf0*/  ISETP.LT.AND P4, PT, R251, UR10, !P3 ;  /* 0x0000000afb007c0c */ /* 0x000fe2000df81270 */
[C---:B------:R-:W-:Y:S01]  /*11d00*/  VIADD R18, R252.reuse, 0x1b ;  /* 0x0000001bfc127836 */ /* 0x040fe20000000000 */
[----:B------:R-:W-:Y:S01]  /*11d10*/  SHF.R.S32.HI R31, RZ, 0x1f, R19 ;  /* 0x0000001fff1f7819 */ /* 0x000fe20000011413 */
[----:B------:R3:W-:Y:S01]  /*11d20*/  @P1 STG.E.U8 desc[UR14][R6.64], R25 ;  /* 0x0000001906001986 */ /* 0x0007e2000c10110e */
[----:B------:R-:W-:Y:S01]  /*11d30*/  ULDC UR4, c[0x0][0x248] ;  /* 0x0000920000047ab9 */ /* 0x000fe20000000800 */
[----:B------:R-:W-:Y:S01]  /*11d40*/  ULDC UR8, c[0x0][0x228] ;  /* 0x00008a0000087ab9 */ /* 0x000fe20000000800 */
[----:B------:R-:W-:Y:S01]  /*11d50*/  VIADD R20, R252, 0x1c ;  /* 0x0000001cfc147836 */ /* 0x000fe20000000000 */
[----:B------:R4:W-:Y:S01]  /*11d60*/  @P5 STG.E.U8 desc[UR14][R16.64], R23 ;  /* 0x0000001710005986 */ /* 0x0009e2000c10110e */
[----:B------:R-:W-:Y:S01]  /*11d70*/  ISETP.LT.AND P5, PT, R250, UR12, !P3 ;  /* 0x0000000cfa007c0c */ /* 0x000fe2000dfa1270 */
[----:B------:R-:W-:Y:S01]  /*11d80*/  ULDC UR10, c[0x0][0x228] ;  /* 0x00008a00000a7ab9 */ /* 0x000fe20000000800 */
[----:B------:R-:W-:Y:S01]  /*11d90*/  ULDC UR12, c[0x0][0x228] ;  /* 0x00008a00000c7ab9 */ /* 0x000fe20000000800 */
[----:B--2---:R-:W-:-:S02]  /*11da0*/  IADD3 R4, P6, R21, R9, RZ ;  /* 0x0000000915047210 */ /* 0x004fc40007fde0ff */
[----:B---3--:R-:W-:-:S03]  /*11db0*/  IADD3 R6, P1, R19, R0, RZ ;  /* 0x0000000013067210 */ /* 0x008fc60007f3e0ff */
[----:B------:R-:W-:Y:S01]  /*11dc0*/  IMAD.X R5, R29, 0x1, R68, P6 ;  /* 0x000000011d057824 */ /* 0x000fe200030e0644 */
[----:B------:R-:W-:Y:S02]  /*11dd0*/  PRMT R27, R40, 0x7773, RZ ;  /* 0x00007773281b7816 */ /* 0x000fe400000000ff */
[----:B----4-:R-:W-:Y:S01]  /*11de0*/  IADD3 R16, P6, R19, R3, RZ ;  /* 0x0000000313107210 */ /* 0x010fe20007fde0ff */
        /* <DEDUP_REMOVED lines=20> */
[----:B---3--:R-:W-:-:S02]  /*11f30*/  SHF.R.S32.HI R25, RZ, 0x1f, R21 ;  /* 0x0000001fff197819 */ /* 0x008fc40000011415 */
[----:B------:R-:W-:Y:S01]  /*11f40*/  IADD3 R6, P6, R21, R0, RZ ;  /* 0x0000000015067210 */ /* 0x000fe20007fde0ff */
[----:B------:R-:W-:Y:S01]  /*11f50*/  IMAD.X R5, R31, 0x1, R68, P5 ;  /* 0x000000011f057824 */ /* 0x000fe200028e0644 */
[C---:B----4-:R-:W-:Y:S02]  /*11f60*/  PRMT R17, R37.reuse, 0x7772, RZ ;  /* 0x0000777225117816 */ /* 0x050fe400000000ff */
[----:B------:R-:W-:Y:S01]  /*11f70*/  PRMT R37, R37, 0x7773, RZ ;  /* 0x0000777325257816 */ /* 0x000fe200000000ff */
[----:B------:R-:W-:Y:S01]  /*11f80*/  IMAD.X R7, R25, 0x1, R2, P6 ;  /* 0x0000000119077824 */ /* 0x000fe200030e0602 */
[----:B------:R-:W-:Y:S01]  /*11f90*/  PRMT R23, R41, 0x7770, RZ ;  /* 0x0000777029177816 */ /* 0x000fe200000000ff */
[----:B------:R-:W-:Y:S04]  /*11fa0*/  @P2 STG.E.U8 desc[UR14][R18.64], R17 ;  /* 0x0000001112002986 */ /* 0x000fe8000c10110e */
[----:B------:R2:W-:Y:S01]  /*11fb0*/  @P3 STG.E.U8 desc[UR14][R4.64], R37 ;  /* 0x0000002504003986 */ /* 0x0005e2000c10110e */
[----:B------:R-:W-:Y:S01]  /*11fc0*/  ISETP.LT.AND P3, PT, R250, UR4, !P1 ;  /* 0x00000004fa007c0c */ /* 0x000fe2000cf61270 */
[----:B------:R-:W-:-:S02]  /*11fd0*/  ULDC UR4, c[0x0][0x22c] ;  /* 0x00008b0000047ab9 */ /* 0x000fc40000000800 */
[----:B------:R3:W-:Y:S01]  /*11fe0*/  @P4 STG.E.U8 desc[UR14][R6.64], R23 ;  /* 0x0000001706004986 */ /* 0x0007e2000c10110e */
[----:B------:R-:W-:Y:S01]  /*11ff0*/  ISETP.LT.AND P4, PT, R249, UR6, !P1 ;  /* 0x00000006f9007c0c */ /* 0x000fe2000cf81270 */
[----:B------:R-:W-:Y:S01]  /*12000*/  ULDC UR6, c[0x0][0x228] ;  /* 0x00008a0000067ab9 */ /* 0x000fe20000000800 */
[C---:B------:R-:W-:Y:S02]  /*12010*/  IADD3 R16, P2, R21.reuse, R3, RZ ;  /* 0x0000000315107210 */ /* 0x040fe40007f5e0ff */
[----:B------:R-:W-:Y:S01]  /*12020*/  ISETP.LT.AND P1, PT, R248, UR8, !P1 ;  /* 0x00000008f8007c0c */ /* 0x000fe2000cf21270 */
[----:B------:R-:W-:Y:S01]  /*12030*/  ULDC UR8, c[0x0][0x228] ;  /* 0x00008a0000087ab9 */ /* 0x000fe20000000800 */
[----:B--2---:R-:W-:Y:S01]  /*12040*/  IADD3 R4, P5, R21, R10, RZ ;  /* 0x0000000a15047210 */ /* 0x004fe20007fbe0ff */
[----:B------:R-:W-:Y:S01]  /*12050*/  IMAD.X R17, R25, 0x1, R11, P2 ;  /* 0x0000000119117824 */ /* 0x000fe200010e060b */
[----:B------:R-:W-:Y:S02]  /*12060*/  IADD3 R18, P6, R21, R9, RZ ;  /* 0x0000000915127210 */ /* 0x000fe40007fde0ff */
[----:B---3--:R-:W-:Y:S01]  /*12070*/  PRMT R23, R41, 0x7771, RZ ;  /* 0x0000777129177816 */ /* 0x008fe200000000ff */
[----:B------:R-:W-:Y:S01]  /*12080*/  IMAD.X R5, R25, 0x1, R8, P5 ;  /* 0x0000000119057824 */ /* 0x000fe200028e0608 */
[----:B------:R-:W-:Y:S01]  /*12090*/  ISETP.GE.AND P2, PT, R20, UR4, PT ;  /* 0x0000000414007c0c */ /* 0x000fe2000bf46270 */
[----:B------:R-:W-:Y:S01]  /*120a0*/  ULDC UR4, c[0x0][0x248] ;  /* 0x0000920000047ab9 */ /* 0x000fe20000000800 */
        /* <DEDUP_REMOVED lines=11> */
[----:B------:R-:W-:Y:S01]  /*12160*/  ISETP.LT.AND P5, PT, R249, UR10, !P2 ;  /* 0x0000000af9007c0c */ /* 0x000fe2000d7a1270 */
[----:B------:R3:W-:Y:S01]  /*12170*/  @P1 STG.E.U8 desc[UR14][R18.64], R41 ;  /* 0x0000002912001986 */ /* 0x0007e2000c10110e */
[C---:B------:R-:W-:Y:S01]  /*12180*/  IADD3 R6, P1, R21.reuse, R3, RZ ;  /* 0x0000000315067210 */ /* 0x040fe20007f3e0ff */
        /* <DEDUP_REMOVED lines=20> */
[----:B------:R-:W-:Y:S01]  /*122d0*/  ULDC UR4, c[0x0][0x248] ;  /* 0x0000920000047ab9 */ /* 0x000fe20000000800 */
[----:B------:R4:W-:Y:S01]  /*122e0*/  @P5 STG.E.U8 desc[UR14][R16.64], R23 ;  /* 0x0000001710005986 */ /* 0x0009e2000c10110e */
[----:B------:R-:W-:Y:S01]  /*122f0*/  ISETP.LT.AND P5, PT, R250, UR12, !P1 ;  /* 0x0000000cfa007c0c */ /* 0x000fe2000cfa1270 */
[----:B------:R-:W-:Y:S01]  /*12300*/  ULDC UR10, c[0x0][0x228] ;  /* 0x00008a00000a7ab9 */ /* 0x000fe20000000800 */
[----:B------:R-:W-:Y:S01]  /*12310*/  ULDC UR12, c[0x0][0x228] ;  /* 0x00008a00000c7ab9 */ /* 0x000fe20000000800 */
[----:B--2---:R-:W-:-:S02]  /*12320*/  IADD3 R4, P6, R21, R9, RZ ;  /* 0x0000000915047210 */ /* 0x004fc40007fde0ff */
[----:B------:R-:W-:Y:S02]  /*12330*/  SHF.R.S32.HI R27, RZ, 0x1f, R19 ;  /* 0x0000001fff1b7819 */ /* 0x000fe40000011413 */
[----:B---3--:R-:W-:Y:S01]  /*12340*/  IADD3 R6, P2, R19, R0, RZ ;  /* 0x0000000013067210 */ /* 0x008fe20007f5e0ff */
[----:B------:R-:W-:Y:S01]  /*12350*/  IMAD.X R5, R29, 0x1, R68, P6 ;  /* 0x000000011d057824 */ /* 0x000fe200030e0644 */
[----:B------:R-:W-:Y:S02]  /*12360*/  PRMT R21, R38, 0x7773, RZ ;  /* 0x0000777326157816 */ /* 0x000fe400000000ff */
[----:B----4-:R-:W-:Y:S01]  /*12370*/  IADD3 R16, P6, R19, R3, RZ ;  /* 0x0000000313107210 */ /* 0x010fe20007fde0ff */
[C---:B------:R-:W-:Y:S01]  /*12380*/  IMAD.X R7, R27.reuse, 0x1, R2, P2 ;  /* 0x000000011b077824 */ /* 0x040fe200010e0602 */
[C---:B------:R-:W-:Y:S01]  /*12390*/  PRMT R25, R42.reuse, 0x7770, RZ ;  /* 0x000077702a197816 */ /* 0x040fe200000000ff */
[----:B------:R2:W-:Y:S01]  /*123a0*/  @P3 STG.E.U8 desc[UR14][R4.64], R21 ;  /* 0x0000001504003986 */ /* 0x0005e2000c10110e */
[----:B------:R-:W-:Y:S01]  /*123b0*/  PRMT R23, R42, 0x7771, RZ ;  /* 0x000077712a177816 */ /* 0x000fe200000000ff */
[----:B------:R-:W-:Y:S01]  /*123c0*/  IMAD.X R17, R27, 0x1, R11, P6 ;  /* 0x000000011b117824 */ /* 0x000fe200030e060b */
[----:B------:R-:W-:Y:S01]  /*123d0*/  ISETP.GE.AND P2, PT, R18, UR6, PT ;  /* 0x0000000612007c0c */ /* 0x000fe2000bf46270 */
[----:B------:R3:W-:Y:S01]  /*123e0*/  @P4 STG.E.U8 desc[UR14][R6.64], R25 ;  /* 0x0000001906004986 */ /* 0x0007e2000c10110e */
[----:B------:R-:W-:Y:S01]  /*123f0*/  ISETP.LT.AND P4, PT, R249, UR8, !P1 ;  /* 0x00000008f9007c0c */ /* 0x000fe2000cf81270 */
[----:B------:R-:W-:Y:S01]  /*12400*/  VIADD R20, R19, UR4 ;  /* 0x0000000413147c36 */ /* 0x000fe20008000000 */
[----:B------:R-:W-:Y:S01]  /*12410*/  ISETP.LT.AND P3, PT, R248, UR10, !P1 ;  /* 0x0000000af8007c0c */ /* 0x000fe2000cf61270 */
[----:B------:R4:W-:Y:S01]  /*12420*/  @P5 STG.E.U8 desc[UR14][R16.64], R23 ;  /* 0x0000001710005986 */ /* 0x0009e2000c10110e */
[----:B------:R-:W-:Y:S01]  /*12430*/  ISETP.LT.AND P5, PT, R251, UR12, !P2 ;  /* 0x0000000cfb007c0c */ /* 0x000fe2000d7a1270 */
[----:B------:R-:W-:Y:S01]  /*12440*/  VIADD R18, R252, 0x1f ;  /* 0x0000001ffc127836 */ /* 0x000fe20000000000 */
[----:B------:R-:W-:Y:S01]  /*12450*/  ULDC UR6, c[0x0][0x22c] ;  /* 0x00008b0000067ab9 */ /* 0x000fe20000000800 */
[C---:B--2---:R-:W-:Y:S01]  /*12460*/  IADD3 R4, P1, R19.reuse, R10, RZ ;  /* 0x0000000a13047210 */ /* 0x044fe20007f3e0ff */
[----:B------:R-:W-:Y:S01]  /*12470*/  ULDC UR4, c[0x0][0x228] ;  /* 0x00008a0000047ab9 */ /* 0x000fe20000000800 */
[----:B---3--:R-:W-:Y:S01]  /*12480*/  IADD3 R6, P6, R19, R9, RZ ;  /* 0x0000000913067210 */ /* 0x008fe20007fde0ff */
[----:B------:R-:W-:Y:S01]  /*12490*/  ULDC UR8, c[0x0][0x228] ;  /* 0x00008a0000087ab9 */ /* 0x000fe20000000800 */
[----:B------:R-:W-:Y:S01]  /*124a0*/  SHF.R.S32.HI R29, RZ, 0x1f, R20 ;  /* 0x0000001fff1d7819 */ /* 0x000fe20000011414 */
[----:B------:R-:W-:Y:S01]  /*124b0*/  ULDC UR10, c[0x0][0x228] ;  /* 0x00008a00000a7ab9 */ /* 0x000fe20000000800 */
[----:B------:R-:W-:Y:S01]  /*124c0*/  PRMT R25, R42, 0x7773, RZ ;  /* 0x000077732a197816 */ /* 0x000fe200000000ff */
[C---:B------:R-:W-:Y:S01]  /*124d0*/  IMAD.X R7, R27.reuse, 0x1, R68, P6 ;  /* 0x000000011b077824 */ /* 0x040fe200030e0644 */
[----:B----4-:R-:W-:Y:S01]  /*124e0*/  IADD3 R16, P6, R20, R0, RZ ;  /* 0x0000000014107210 */ /* 0x010fe20007fde0ff */
[----:B------:R-:W-:Y:S01]  /*124f0*/  IMAD.X R5, R27, 0x1, R8, P1 ;  /* 0x000000011b057824 */ /* 0x000fe200008e0608 */
[----:B------:R-:W-:Y:S01]  /*12500*/  PRMT R27, R42, 0x7772, RZ ;  /* 0x000077722a1b7816 */ /* 0x000fe200000000ff */
[----:B------:R-:W-:Y:S01]  /*12510*/  ULDC UR12, c[0x0][0x228] ;  /* 0x00008a00000c7ab9 */ /* 0x000fe20000000800 */
[----:B------:R-:W-:Y:S01]  /*12520*/  PRMT R23, R39, 0x7770, RZ ;  /* 0x0000777027177816 */ /* 0x000fe200000000ff */
[----:B------:R-:W-:Y:S01]  /*12530*/  IMAD.X R17, R29, 0x1, R2, P6 ;  /* 0x000000011d117824 */ /* 0x000fe200030e0602 */
[----:B------:R-:W-:Y:S01]  /*12540*/  ISETP.GE.AND P1, PT, R18, UR6, PT ;  /* 0x0000000612007c0c */ /* 0x000fe2000bf26270 */
[----:B------:R2:W-:Y:S01]  /*12550*/  @P4 STG.E.U8 desc[UR14][R4.64], R27 ;  /* 0x0000001b04004986 */ /* 0x0005e2000c10110e */
[----:B------:R-:W-:Y:S01]  /*12560*/  ULDC UR6, c[0x0][0x228] ;  /* 0x00008a0000067ab9 */ /* 0x000fe20000000800 */
[----:B------:R-:W-:Y:S01]  /*12570*/  ISETP.LT.AND P4, PT, R250, UR4, !P2 ;  /* 0x00000004fa007c0c */ /* 0x000fe2000d781270 */
[----:B------:R-:W-:Y:S01]  /*12580*/  ULDC UR4, c[0x0][0x228] ;  /* 0x00008a0000047ab9 */ /* 0x000fe20000000800 */
[----:B------:R3:W-:Y:S01]  /*12590*/  @P3 STG.E.U8 desc[UR14][R6.64], R25 ;  /* 0x0000001906003986 */ /* 0x0007e2000c10110e */
[----:B------:R-:W-:Y:S01]  /*125a0*/  ISETP.LT.AND P3, PT, R249, UR6, !P2 ;  /* 0x00000006f9007c0c */ /* 0x000fe2000d761270 */
[----:B------:R-:W-:-:S02]  /*125b0*/  ULDC UR6, c[0x0][0x228] ;  /* 0x00008a0000067ab9 */ /* 0x000fc40000000800 */
[----:B------:R4:W-:Y:S01]  /*125c0*/  @P5 STG.E.U8 desc[UR14][R16.64], R23 ;  /* 0x0000001710005986 */ /* 0x0009e2000c10110e */
[----:B------:R-:W-:Y:S02]  /*125d0*/  IADD3 R18, P5, R20, R3, RZ ;  /* 0x0000000314127210 */ /* 0x000fe40007fbe0ff */
[----:B------:R-:W-:Y:S01]  /*125e0*/  ISETP.LT.AND P2, PT, R248, UR4, !P2 ;  /* 0x00000004f8007c0c */ /* 0x000fe2000d741270 */
[----:B------:R-:W-:Y:S01]  /*125f0*/  ULDC UR4, c[0x0][0x248] ;  /* 0x0000920000047ab9 */ /* 0x000fe20000000800 */
[C---:B--2---:R-:W-:Y:S01]  /*12600*/  IADD3 R4, P6, R20.reuse, R10, RZ ;  /* 0x0000000a14047210 */ /* 0x044fe20007fde0ff */
[----:B------:R-:W-:Y:S01]  /*12610*/  IMAD.X R19, R29, 0x1, R11, P5 ;  /* 0x000000011d137824 */ /* 0x000fe200028e060b */
[----:B------:R-:W-:Y:S02]  /*12620*/  PRMT R21, R39, 0x7773, RZ ;  /* 0x0000777327157816 */ /* 0x000fe400000000ff */
[----:B---3--:R-:W-:Y:S01]  /*12630*/  IADD3 R6, P5, R20, R9, RZ ;  /* 0x0000000914067210 */ /* 0x008fe20007fbe0ff */
[----:B------:R-:W-:Y:S01]  /*12640*/  IMAD.X R5, R29, 0x1, R8, P6 ;  /* 0x000000011d057824 */ /* 0x000fe200030e0608 */
[----:B----4-:R-:W-:-:S02]  /*12650*/  PRMT R23, R39, 0x7771, RZ ;  /* 0x0000777127177816 */ /* 0x010fc400000000ff */
[----:B------:R-:W-:Y:S01]  /*12660*/  PRMT R39, R39, 0x7772, RZ ;  /* 0x0000777227277816 */ /* 0x000fe200000000ff */
[----:B------:R-:W-:Y:S02]  /*12670*/  IMAD.X R7, R29, 0x1, R68, P5 ;  /* 0x000000011d077824 */ /* 0x000fe400028e0644 */
        /* <DEDUP_REMOVED lines=8> */
[----:B------:R-:W-:Y:S01]  /*12700*/  SHF.R.S32.HI R27, RZ, 0x1f, R20 ;  /* 0x0000001fff1b7819 */ /* 0x000fe20000011414 */
[----:B------:R4:W-:Y:S01]  /*12710*/  @P2 STG.E.U8 desc[UR14][R6.64], R21 ;  /* 0x0000001506002986 */ /* 0x0009e2000c10110e */
[C---:B------:R-:W-:Y:S01]  /*12720*/  PRMT R25, R43.reuse, 0x7770, RZ ;  /* 0x000077702b197816 */ /* 0x040fe200000000ff */
[----:B------:R-:W-:Y:S01]  /*12730*/  ULDC UR8, c[0x0][0x228] ;  /* 0x00008a0000087ab9 */ /* 0x000fe20000000800 */
[----:B------:R-:W-:Y:S01]  /*12740*/  ULDC UR10, c[0x0][0x228] ;  /* 0x00008a00000a7ab9 */ /* 0x000fe20000000800 */
[----:B--2---:R-:W-:Y:S01]  /*12750*/  PRMT R23, R43, 0x7771, RZ ;  /* 0x000077712b177816 */ /* 0x004fe200000000ff */
[----:B------:R-:W-:Y:S01]  /*12760*/  VIADD R18, R252, 0x21 ;  /* 0x00000021fc127836 */ /* 0x000fe20000000000 */
[----:B------:R-:W-:Y:S01]  /*12770*/  ULDC UR6, c[0x0][0x22c] ;  /* 0x00008b0000067ab9 */ /* 0x000fe20000000800 */
[----:B---3--:R-:W-:-:S02]  /*12780*/  IADD3 R4, P6, R20, R0, RZ ;  /* 0x0000000014047210 */ /* 0x008fc40007fde0ff */
[----:B----4-:R-:W-:-:S03]  /*12790*/  IADD3 R6, P2, R20, R3, RZ ;  /* 0x0000000314067210 */ /* 0x010fc60007f5e0ff */
[C---:B------:R-:W-:Y:S01]  /*127a0*/  IMAD.X R5, R27.reuse, 0x1, R2, P6 ;  /* 0x000000011b057824 */ /* 0x040fe200030e0602 */
[C---:B------:R-:W-:Y:S01]  /*127b0*/  IADD3 R16, P6, R20.reuse, R10, RZ ;  /* 0x0000000a14107210 */ /* 0x040fe20007fde0ff */
[----:B------:R-:W-:Y:S01]  /*127c0*/  IMAD.X R7, R27, 0x1, R11, P2 ;  /* 0x000000011b077824 */ /* 0x000fe200010e060b */
        /* <DEDUP_REMOVED lines=8> */
[----:B------:R-:W-:Y:S01]  /*12850*/  ULDC UR4, c[0x0][0x248] ;  /* 0x0000920000047ab9 */ /* 0x000fe20000000800 */
[----:B------:R4:W-:Y:S01]  /*12860*/  @P5 STG.E.U8 desc[UR14][R16.64], R21 ;  /* 0x0000001510005986 */ /* 0x0009e2000c10110e */
[----:B------:R-:W-:Y:S01]  /*12870*/  ISETP.LT.AND P4, PT, R251, UR10, !P2 ;  /* 0x0000000afb007c0c */ /* 0x000fe2000d781270 */
[----:B------:R-:W-:Y:S01]  /*12880*/  ULDC UR8, c[0x0][0x228] ;  /* 0x00008a0000087ab9 */ /* 0x000fe20000000800 */
[----:B--2---:R-:W-:Y:S01]  /*12890*/  IADD3 R4, P6, R20, R9, RZ ;  /* 0x0000000914047210 */ /* 0x004fe20007fde0ff */
[----:B------:R-:W-:Y:S01]  /*128a0*/  ULDC UR10, c[0x0][0x228] ;  /* 0x00008a00000a7ab9 */ /* 0x000fe20000000800 */
[----:B------:R-:W-:-:S02]  /*128b0*/  SHF.R.S32.HI R29, RZ, 0x1f, R19 ;  /* 0x0000001fff1d7819 */ /* 0x000fc40000011413 */
[----:B---3--:R-:W-:Y:S02]  /*128c0*/  IADD3 R6, P1, R19, R0, RZ ;  /* 0x0000000013067210 */ /* 0x008fe40007f3e0ff */
        /* <DEDUP_REMOVED lines=25> */
[----:B------:R-:W-:Y:S01]  /*12a60*/  VIADD R20, R252, 0x22 ;  /* 0x00000022fc147836 */ /* 0x000fe20000000000 */
[----:B------:R-:W-:Y:S01]  /*12a70*/  ULDC UR12, c[0x0][0x228] ;  /* 0x00008a00000c7ab9 */ /* 0x000fe20000000800 */
[----:B---3--:R-:W-:Y:S01]  /*12a80*/  IADD3 R6, P6, R21, R0, RZ ;  /* 0x0000000015067210 */ /* 0x008fe20007fde0ff */
[----:B------:R-:W-:Y:S01]  /*12a90*/  IMAD.X R5, R29, 0x1, R68, P5 ;  /* 0x000000011d057824 */ /* 0x000fe200028e0644 */
[----:B------:R-:W-:-:S02]  /*12aa0*/  PRMT R25, R56, 0x7770, RZ ;  /* 0x0000777038197816 */ /* 0x000fc400000000ff */
[C---:B----4-:R-:W-:Y:S01]  /*12ab0*/  PRMT R17, R44.reuse, 0x7772, RZ ;  /* 0x000077722c117816 */ /* 0x050fe200000000ff */
[----:B------:R-:W-:Y:S01]  /*12ac0*/  IMAD.X R7, R27, 0x1, R2, P6 ;  /* 0x000000011b077824 */ /* 0x000fe200030e0602 */
[----:B------:R-:W-:-:S03]  /*12ad0*/  PRMT R23, R44, 0x7773, RZ ;  /* 0x000077732c177816 */ /* 0x000fc600000000ff */
        /* <DEDUP_REMOVED lines=48> */
[C---:B------:R-:W-:Y:S01]  /*12de0*/  VIADD R18, R252.reuse, 0x24 ;  /* 0x00000024fc127836 */ /* 0x040fe20000000000 */
[----:B------:R-:W-:Y:S01]  /*12df0*/  PRMT R45, R45, 0x7773, RZ ;  /* 0x000077732d2d7816 */ /* 0x000fe200000000ff */
        /* <DEDUP_REMOVED lines=36> */
[----:B----4-:R-:W-:Y:S02]  /*13040*/  PRMT R17, R57, 0x7772, RZ ;  /* 0x0000777239117816 */ /* 0x010fe400000000ff */
[----:B------:R-:W-:Y:S01]  /*13050*/  IMAD.X R7, R29, 0x1, R2, P6 ;  /* 0x000000011d077824 */ /* 0x000fe200030e0602 */
[----:B------:R-:W-:Y:S02]  /*13060*/  PRMT R57, R57, 0x7773, RZ ;  /* 0x0000777339397816 */ /* 0x000fe400000000ff */
[----:B------:R-:W-:Y:S01]  /*13070*/  PRMT R23, R46, 0x7770, RZ ;  /* 0x000077702e177816 */ /* 0x000fe200000000ff */
        /* <DEDUP_REMOVED lines=21> */
[----:B------:R2:W-:Y:S01]  /*131d0*/  @P3 STG.E.U8 desc[UR14][R16.64], R25 ;  /* 0x0000001910003986 */ /* 0x0005e2000c10110e */
        /* <DEDUP_REMOVED lines=12> */
[----:B--2---:R-:W-:Y:S01]  /*132a0*/  PRMT R25, R58, 0x7771, RZ ;  /* 0x000077713a197816 */ /* 0x004fe200000000ff */
[----:B------:R-:W-:Y:S01]  /*132b0*/  ULDC UR6, c[0x0][0x22c] ;  /* 0x00008b0000067ab9 */ /* 0x000fe20000000800 */
[----:B---3--:R-:W-:-:S05]  /*132c0*/  IADD3 R4, P6, R21, R0, RZ ;  /* 0x0000000015047210 */ /* 0x008fca0007fde0ff */
[----:B------:R-:W-:Y:S01]  /*132d0*/  IMAD.X R5, R29, 0x1, R2, P6 ;  /* 0x000000011d057824 */ /* 0x000fe200030e0602 */
[----:B------:R-:W-:Y:S01]  /*132e0*/  IADD3 R16, P6, R21, R10, RZ ;  /* 0x0000000a15107210 */ /* 0x000fe20007fde0ff */
[C---:B----4-:R-:W-:Y:S01]  /*132f0*/  IMAD.X R7, R29.reuse, 0x1, R11, P1 ;  /* 0x000000011d077824 */ /* 0x050fe200008e060b */
[----:B------:R-:W-:Y:S01]  /*13300*/  ISETP.GE.AND P1, PT, R20, UR4, PT ;  /* 0x0000000414007c0c */ /* 0x000fe2000bf26270 */
[----:B------:R-:W-:Y:S01]  /*13310*/  ULDC UR4, c[0x0][0x248] ;  /* 0x0000920000047ab9 */ /* 0x000fe20000000800 */
        /* <DEDUP_REMOVED lines=13> */
[----:B------:R-:W-:Y:S01]  /*133f0*/  ULDC UR12, c[0x0][0x228] ;  /* 0x00008a00000c7ab9 */ /* 0x000fe20000000800 */
[----:B--2---:R-:W-:-:S02]  /*13400*/  SHF.R.S32.HI R27, RZ, 0x1f, R19 ;  /* 0x0000001fff1b7819 */ /* 0x004fc40000011413 */
[----:B---3--:R-:W-:Y:S02]  /*13410*/  IADD3 R6, P5, R19, R0, RZ ;  /* 0x0000000013067210 */ /* 0x008fe40007fbe0ff */
[----:B------:R-:W-:-:S03]  /*13420*/  IADD3 R4, P2, R21, R9, RZ ;  /* 0x0000000915047210 */ /* 0x000fc60007f5e0ff */
[----:B------:R-:W-:Y:S01]  /*13430*/  IMAD.X R7, R27, 0x1, R2, P5 ;  /* 0x000000011b077824 */ /* 0x000fe200028e0602 */
[----:B----4-:R-:W-:Y:S01]  /*13440*/  IADD3 R16, P5, R19, R3, RZ ;  /* 0x0000000313107210 */ /* 0x010fe20007fbe0ff */
[----:B------:R-:W-:Y:S01]  /*13450*/  IMAD.X R5, R29, 0x1, R68, P2 ;  /* 0x000000011d057824 */ /* 0x000fe200010e0644 */
[----:B------:R-:W-:Y:S02]  /*13460*/  PRMT R25, R58, 0x7773, RZ ;  /* 0x000077733a197816 */ /* 0x000fe400000000ff */
[----:B------:R-:W-:Y:S01]  /*13470*/  PRMT R21, R47, 0x7770, RZ ;  /* 0x000077702f157816 */ /* 0x000fe200000000ff */
[----:B------:R-:W-:Y:S01]  /*13480*/  IMAD.X R17, R27, 0x1, R11, P5 ;  /* 0x000000011b117824 */ /* 0x000fe200028e060b */
[----:B------:R-:W-:Y:S01]  /*13490*/  PRMT R23, R47, 0x7771, RZ ;  /* 0x000077712f177816 */ /* 0x000fe200000000ff */
[----:B------:R2:W-:Y:S01]  /*134a0*/  @P3 STG.E.U8 desc[UR14][R4.64], R25 ;  /* 0x0000001904003986 */ /* 0x0005e2000c10110e */
[----:B------:R-:W-:Y:S01]  /*134b0*/  ISETP.GE.AND P2, PT, R18, UR6, PT ;  /* 0x0000000612007c0c */ /* 0x000fe2000bf46270 */
[----:B------:R-:W-:-:S02]  /*134c0*/  ULDC UR6, c[0x0][0x228] ;  /* 0x00008a0000067ab9 */ /* 0x000fc40000000800 */
[----:B------:R3:W-:Y:S01]  /*134d0*/  @P4 STG.E.U8 desc[UR14][R6.64], R21 ;  /* 0x0000001506004986 */ /* 0x0007e2000c10110e */
[----:B------:R-:W-:Y:S01]  /*134e0*/  ISETP.LT.AND P3, PT, R249, UR6, !P1 ;  /* 0x00000006f9007c0c */ /* 0x000fe2000cf61270 */
[----:B------:R-:W-:Y:S02]  /*134f0*/  ULDC UR6, c[0x0][0x228] ;  /* 0x00008a0000067ab9 */ /* 0x000fe40000000800 */
[----:B------:R4:W-:Y:S01]  /*13500*/  @P6 STG.E.U8 desc[UR14][R16.64], R23 ;  /* 0x0000001710006986 */ /* 0x0009e2000c10110e */
[C---:B------:R-:W-:Y:S01]  /*13510*/  IADD3 R18, P6, R19.reuse, R10, RZ ;  /* 0x0000000a13127210 */ /* 0x040fe20007fde0ff */
[----:B------:R-:W-:Y:S01]  /*13520*/  VIADD R20, R19, UR4 ;  /* 0x0000000413147c36 */ /* 0x000fe20008000000 */
[----:B------:R-:W-:Y:S01]  /*13530*/  ISETP.LT.AND P1, PT, R248, UR8, !P1 ;  /* 0x00000008f8007c0c */ /* 0x000fe2000cf21270 */
[----:B------:R-:W-:Y:S01]  /*13540*/  ULDC UR8, c[0x0][0x228] ;  /* 0x00008a0000087ab9 */ /* 0x000fe20000000800 */
[----:B------:R-:W-:Y:S01]  /*13550*/  ISETP.LT.AND P4, PT, R251, UR6, !P2 ;  /* 0x00000006fb007c0c */ /* 0x000fe2000d781270 */
[----:B------:R-:W-:Y:S01]  /*13560*/  ULDC UR6, c[0x0][0x228] ;  /* 0x00008a0000067ab9 */ /* 0x000fe20000000800 */
[----:B--2---:R-:W-:Y:S01]  /*13570*/  IADD3 R4, P5, R19, R9, RZ ;  /* 0x0000000913047210 */ /* 0x004fe20007fbe0ff */
[----:B------:R-:W-:Y:S01]  /*13580*/  IMAD.X R19, R27, 0x1, R8, P6 ;  /* 0x000000011b137824 */ /* 0x000fe200030e0608 */
[----:B------:R-:W-:Y:S01]  /*13590*/  SHF.R.S32.HI R25, RZ, 0x1f, R20 ;  /* 0x0000001fff197819 */ /* 0x000fe20000011414 */
[----:B------:R-:W-:Y:S01]  /*135a0*/  ULDC UR4, c[0x0][0x22c] ;  /* 0x00008b0000047ab9 */ /* 0x000fe20000000800 */
[----:B---3--:R-:W-:-:S02]  /*135b0*/  IADD3 R6, P6, R20, R0, RZ ;  /* 0x0000000014067210 */ /* 0x008fc40007fde0ff */
[----:B------:R-:W-:Y:S01]  /*135c0*/  PRMT R21, R47, 0x7773, RZ ;  /* 0x000077732f157816 */ /* 0x000fe200000000ff */
[----:B------:R-:W-:Y:S01]  /*135d0*/  IMAD.X R5, R27, 0x1, R68, P5 ;  /* 0x000000011b057824 */ /* 0x000fe200028e0644 */
[----:B------:R-:W-:Y:S01]  /*135e0*/  PRMT R47, R47, 0x7772, RZ ;  /* 0x000077722f2f7816 */ /* 0x000fe200000000ff */
[----:B------:R-:W-:Y:S01]  /*135f0*/  IMAD.X R7, R25, 0x1, R2, P6 ;  /* 0x0000000119077824 */ /* 0x000fe200030e0602 */
[----:B----4-:R-:W-:-:S03]  /*13600*/  PRMT R23, R59, 0x7770, RZ ;  /* 0x000077703b177816 */ /* 0x010fc600000000ff */
        /* <DEDUP_REMOVED lines=32> */
[C---:B------:R-:W-:Y:S01]  /*13810*/  PRMT R25, R60.reuse, 0x7770, RZ ;  /* 0x000077703c197816 */ /* 0x040fe200000000ff */
        /* <DEDUP_REMOVED lines=23> */
[----:B------:R-:W-:Y:S01]  /*13990*/  ULDC UR10, c[0x0][0x228] ;  /* 0x00008a00000a7ab9 */ /* 0x000fe20000000800 */
        /* <DEDUP_REMOVED lines=8> */
[C---:B-1----:R-:W-:Y:S01]  /*13a20*/  PRMT R27, R64.reuse, 0x7770, RZ ;  /* 0x00007770401b7816 */ /* 0x042fe200000000ff */
        /* <DEDUP_REMOVED lines=14> */
[----:B-1----:R-:W-:Y:S01]  /*13b10*/  IADD3 R4, P5, R19, R9, RZ ;  /* 0x0000000913047210 */ /* 0x002fe20007fbe0ff */
[----:B------:R-:W-:Y:S01]  /*13b20*/  IMAD.X R19, R29, 0x1, R8, P6 ;  /* 0x000000011d137824 */ /* 0x000fe200030e0608 */
[----:B------:R-:W-:Y:S01]  /*13b30*/  ULDC UR12, c[0x0][0x228] ;  /* 0x00008a00000c7ab9 */ /* 0x000fe20000000800 */
[----:B--2---:R-:W-:-:S02]  /*13b40*/  SHF.R.S32.HI R27, RZ, 0x1f, R21 ;  /* 0x0000001fff1b7819 */ /* 0x004fc40000011415 */
[----:B------:R-:W-:Y:S01]  /*13b50*/  IADD3 R6, P6, R21, R0, RZ ;  /* 0x0000000015067210 */ /* 0x000fe20007fde0ff */
[----:B------:R-:W-:Y:S01]  /*13b60*/  IMAD.X R5, R29, 0x1, R68, P5 ;  /* 0x000000011d057824 */ /* 0x000fe200028e0644 */
[C---:B---3--:R-:W-:Y:S02]  /*13b70*/  PRMT R17, R64.reuse, 0x7772, RZ ;  /* 0x0000777240117816 */ /* 0x048fe400000000ff */
        /* <DEDUP_REMOVED lines=13> */
[----:B-1----:R-:W-:Y:S01]  /*13c50*/  IMAD.X R17, R27, 0x1, R11, P2 ;  /* 0x000000011b117824 */ /* 0x002fe200010e060b */
[C---:B------:R-:W-:Y:S01]  /*13c60*/  IADD3 R18, P6, R21.reuse, R9, RZ ;  /* 0x0000000915127210 */ /* 0x040fe20007fde0ff */
[----:B------:R-:W-:Y:S01]  /*13c70*/  ULDC UR8, c[0x0][0x228] ;  /* 0x00008a0000087ab9 */ /* 0x000fe20000000800 */
[----:B--2---:R-:W-:Y:S02]  /*13c80*/  IADD3 R4, P5, R21, R10, RZ ;  /* 0x0000000a15047210 */ /* 0x004fe40007fbe0ff */
[----:B------:R-:W-:Y:S01]  /*13c90*/  ISETP.GE.AND P2, PT, R20, UR4, PT ;  /* 0x0000000414007c0c */ /* 0x000fe2000bf46270 */
[----:B------:R-:W-:Y:S01]  /*13ca0*/  ULDC UR4, c[0x0][0x248] ;  /* 0x0000920000047ab9 */ /* 0x000fe20000000800 */
[----:B---3--:R-:W-:Y:S01]  /*13cb0*/  PRMT R23, R61, 0x7771, RZ ;  /* 0x000077713d177816 */ /* 0x008fe200000000ff */
        /* <DEDUP_REMOVED lines=20> */
[----:B-1----:R-:W-:Y:S01]  /*13e00*/  IADD3 R4, P6, R21, R0, RZ ;  /* 0x0000000015047210 */ /* 0x002fe20007fde0ff */
        /* <DEDUP_REMOVED lines=8> */
[----:B--2---:R-:W-:Y:S01]  /*13e90*/  VIADD R19, R21, UR4 ;  /* 0x0000000415137c36 */ /* 0x004fe20008000000 */
        /* <DEDUP_REMOVED lines=10> */
[----:B-1----:R-:W-:Y:S01]  /*13f40*/  IADD3 R4, P6, R21, R9, RZ ;  /* 0x0000000915047210 */ /* 0x002fe20007fde0ff */
[----:B------:R-:W-:Y:S01]  /*13f50*/  ULDC UR10, c[0x0][0x228] ;  /* 0x00008a00000a7ab9 */ /* 0x000fe20000000800 */
[----:B------:R-:W-:Y:S01]  /*13f60*/  SHF.R.S32.HI R27, RZ, 0x1f, R19 ;  /* 0x0000001fff1b7819 */ /* 0x000fe20000011413 */
[----:B------:R-:W-:Y:S01]  /*13f70*/  ULDC UR12, c[0x0][0x228] ;  /* 0x00008a00000c7ab9 */ /* 0x000fe20000000800 */
[----:B--2---:R-:W-:Y:S01]  /*13f80*/  IADD3 R6, P1, R19, R0, RZ ;  /* 0x0000000013067210 */ /* 0x004fe20007f3e0ff */
[----:B------:R-:W-:Y:S01]  /*13f90*/  IMAD.X R5, R29, 0x1, R68, P6 ;  /* 0x000000011d057824 */ /* 0x000fe200030e0644 */
[----:B---3--:R-:W-:-:S03]  /*13fa0*/  IADD3 R16, P6, R19, R3, RZ ;  /* 0x0000000313107210 */ /* 0x008fc60007fde0ff */
        /* <DEDUP_REMOVED lines=18> */
[----:B-1----:R-:W-:Y:S01]  /*140d0*/  IADD3 R4, P5, R19, R9, RZ ;  /* 0x0000000913047210 */ /* 0x002fe20007fbe0ff */
[----:B------:R-:W-:Y:S01]  /*140e0*/  IMAD.X R19, R27, 0x1, R8, P6 ;  /* 0x000000011b137824 */ /* 0x000fe200030e0608 */
[----:B------:R-:W-:Y:S01]  /*140f0*/  ULDC UR8, c[0x0][0x228] ;  /* 0x00008a0000087ab9 */ /* 0x000fe20000000800 */
[----:B--2---:R-:W-:-:S02]  /*14100*/  IADD3 R6, P6, R21, R0, RZ ;  /* 0x0000000015067210 */ /* 0x004fc40007fde0ff */
[----:B------:R-:W-:Y:S01]  /*14110*/  IMAD.X R5, R27, 0x1, R68, P5 ;  /* 0x000000011b057824 */ /* 0x000fe200028e0644 */
[----:B------:R-:W-:Y:S02]  /*14120*/  PRMT R25, R66, 0x7770, RZ ;  /* 0x0000777042197816 */ /* 0x000fe400000000ff */
[C---:B---3--:R-:W-:Y:S01]  /*14130*/  PRMT R17, R62.reuse, 0x7772, RZ ;  /* 0x000077723e117816 */ /* 0x048fe200000000ff */
        /* <DEDUP_REMOVED lines=10> */
[----:B------:R-:W-:Y:S02]  /*141e0*/  ISETP.LT.AND P1, PT, R248, UR8, !P1 ;  /* 0x00000008f8007c0c */ /* 0x000fe4000cf21270 */
[----:B-1----:R-:W-:Y:S01]  /*141f0*/  IADD3 R18, P6, R21, R9, RZ ;  /* 0x0000000915127210 */ /* 0x002fe20007fde0ff */
[----:B------:R-:W-:Y:S01]  /*14200*/  IMAD.X R17, R29, 0x1, R11, P2 ;  /* 0x000000011d117824 */ /* 0x000fe200010e060b */
[----:B--2---:R-:W-:Y:S01]  /*14210*/  IADD3 R4, P5, R21, R10, RZ ;  /* 0x0000000a15047210 */ /* 0x004fe20007fbe0ff */
[----:B------:R-:W-:Y:S01]  /*14220*/  ULDC UR8, c[0x0][0x228] ;  /* 0x00008a0000087ab9 */ /* 0x000fe20000000800 */
[----:B------:R-:W-:Y:S01]  /*14230*/  ISETP.GE.AND P2, PT, R20, UR4, PT ;  /* 0x0000000414007c0c */ /* 0x000fe2000bf46270 */
[----:B------:R-:W-:Y:S01]  /*14240*/  ULDC UR4, c[0x0][0x248] ;  /* 0x0000920000047ab9 */ /* 0x000fe20000000800 */
[C---:B------:R-:W-:Y:S01]  /*14250*/  PRMT R27, R66.reuse, 0x7771, RZ ;  /* 0x00007771421b7816 */ /* 0x040fe200000000ff */
[C---:B------:R-:W-:Y:S01]  /*14260*/  IMAD.X R5, R29.reuse, 0x1, R8, P5 ;  /* 0x000000011d057824 */ /* 0x040fe200028e0608 */
[C---:B---3--:R-:W-:Y:S01]  /*14270*/  PRMT R25, R66.reuse, 0x7772, RZ ;  /* 0x0000777242197816 */ /* 0x048fe200000000ff */
[----:B------:R-:W-:Y:S01]  /*14280*/  IMAD.X R19, R29, 0x1, R68, P6 ;  /* 0x000000011d137824 */ /* 0x000fe200030e0644 */
[----:B------:R-:W-:Y:S01]  /*14290*/  PRMT R23, R66, 0x7773, RZ ;  /* 0x0000777342177816 */ /* 0x000fe200000000ff */
[----:B------:R-:W-:Y:S01]  /*142a0*/  VIADD R21, R21, UR4 ;  /* 0x0000000415157c36 */ /* 0x000fe20008000000 */
[----:B------:R-:W-:Y:S01]  /*142b0*/  @P3 STG.E.U8 desc[UR14][R16.64], R27 ;  /* 0x0000001b10003986 */ /* 0x000fe2000c10110e */
[----:B------:R-:W-:Y:S01]  /*142c0*/  VIADD R7, R252, 0x2f ;  /* 0x0000002ffc077836 */ /* 0x000fe20000000000 */
[----:B------:R-:W-:-:S02]  /*142d0*/  ULDC UR4, c[0x0][0x22c] ;  /* 0x00008b0000047ab9 */ /* 0x000fc40000000800 */
[----:B------:R1:W-:Y:S01]  /*142e0*/  @P4 STG.E.U8 desc[UR14][R4.64], R25 ;  /* 0x0000001904004986 */ /* 0x0003e2000c10110e */
[----:B------:R-:W-:-:S03]  /*142f0*/  SHF.R.S32.HI R29, RZ, 0x1f, R21 ;  /* 0x0000001fff1d7819 */ /* 0x000fc60000011415 */
[----:B------:R2:W-:Y:S01]  /*14300*/  @P1 STG.E.U8 desc[UR14][R18.64], R23 ;  /* 0x0000001712001986 */ /* 0x0005e2000c10110e */
[----:B------:R-:W-:Y:S02]  /*14310*/  IADD3 R6, P5, R21, R3, RZ ;  /* 0x0000000315067210 */ /* 0x000fe40007fbe0ff */
[----:B------:R-:W-:Y:S01]  /*14320*/  ISETP.LT.AND P3, PT, R251, UR6, !P2 ;  /* 0x00000006fb007c0c */ /* 0x000fe2000d761270 */
[----:B------:R-:W-:Y:S01]  /*14330*/  ULDC UR6, c[0x0][0x22c] ;  /* 0x00008b0000067ab9 */ /* 0x000fe20000000800 */
[----:B-1----:R-:W-:Y:S02]  /*14340*/  IADD3 R4, P1, R21, R0, RZ ;  /* 0x0000000015047210 */ /* 0x002fe40007f3e0ff */
[----:B------:R-:W-:Y:S01]  /*14350*/  ISETP.LT.AND P4, PT, R250, UR8, !P2 ;  /* 0x00000008fa007c0c */ /* 0x000fe2000d781270 */
[----:B------:R-:W-:Y:S01]  /*14360*/  ULDC UR8, c[0x0][0x228] ;  /* 0x00008a0000087ab9 */ /* 0x000fe20000000800 */
[----:B------:R-:W-:Y:S01]  /*14370*/  ISETP.LT.AND P6, PT, R249, UR10, !P2 ;  /* 0x0000000af9007c0c */ /* 0x000fe2000d7c1270 */
[----:B------:R-:W-:Y:S01]  /*14380*/  IMAD.X R5, R29, 0x1, R2, P1 ;  /* 0x000000011d057824 */ /* 0x000fe200008e0602 */
[----:B------:R-:W-:Y:S01]  /*14390*/  ISETP.GE.AND P1, PT, R7, UR4, PT ;  /* 0x0000000407007c0c */ /* 0x000fe2000bf26270 */
[----:B------:R-:W-:Y:S01]  /*143a0*/  IMAD.X R7, R29, 0x1, R11, P5 ;  /* 0x000000011d077824 */ /* 0x000fe200028e060b */
[----:B------:R-:W-:Y:S01]  /*143b0*/  IADD3 R16, P5, R21, R10, RZ ;  /* 0x0000000a15107210 */ /* 0x000fe20007fbe0ff */
[----:B------:R-:W-:Y:S01]  /*143c0*/  ULDC UR4, c[0x0][0x248] ;  /* 0x0000920000047ab9 */ /* 0x000fe20000000800 */
[C---:B------:R-:W-:Y:S01]  /*143d0*/  PRMT R27, R63.reuse, 0x7770, RZ ;  /* 0x000077703f1b7816 */ /* 0x040fe200000000ff */
[----:B------:R-:W-:Y:S01]  /*143e0*/  ULDC UR10, c[0x0][0x228] ;  /* 0x00008a00000a7ab9 */ /* 0x000fe20000000800 */
[----:B------:R-:W-:Y:S01]  /*143f0*/  PRMT R25, R63, 0x7771, RZ ;  /* 0x000077713f197816 */ /* 0x000fe200000000ff */
[----:B------:R-:W-:Y:S01]  /*14400*/  IMAD.X R17, R29, 0x1, R8, P5 ;  /* 0x000000011d117824 */ /* 0x000fe200028e0608 */
[----:B--2---:R-:W-:Y:S01]  /*14410*/  PRMT R23, R63, 0x7772, RZ ;  /* 0x000077723f177816 */ /* 0x004fe200000000ff */
        /* <DEDUP_REMOVED lines=11> */
[----:B------:R-:W-:Y:S01]  /*144d0*/  ULDC UR10, c[0x0][0x228] ;  /* 0x00008a00000a7ab9 */ /* 0x000fe20000000800 */
[----:B-1----:R-:W-:Y:S01]  /*144e0*/  IADD3 R4, P6, R21, R9, RZ ;  /* 0x0000000915047210 */ /* 0x002fe20007fde0ff */
[----:B------:R-:W-:Y:S01]  /*144f0*/  ULDC UR12, c[0x0][0x228] ;  /* 0x00008a00000c7ab9 */ /* 0x000fe20000000800 */
[----:B------:R-:W-:-:S02]  /*14500*/  SHF.R.S32.HI R27, RZ, 0x1f, R19 ;  /* 0x0000001fff1b7819 */ /* 0x000fc40000011413 */
[----:B--2---:R-:W-:Y:S01]  /*14510*/  IADD3 R6, P2, R19, R0, RZ ;  /* 0x0000000013067210 */ /* 0x004fe20007f5e0ff */
[----:B------:R-:W-:Y:S01]  /*14520*/  IMAD.X R5, R29, 0x1, R68, P6 ;  /* 0x000000011d057824 */ /* 0x000fe200030e0644 */
[----:B---3--:R-:W-:-:S03]  /*14530*/  IADD3 R16, P6, R19, R3, RZ ;  /* 0x0000000313107210 */ /* 0x008fc60007fde0ff */
[----:B------:R-:W-:Y:S01]  /*14540*/  IMAD.X R7, R27, 0x1, R2, P2 ;  /* 0x000000011b077824 */ /* 0x000fe200010e0602 */
[C---:B------:R-:W-:Y:S02]  /*14550*/  PRMT R25, R67.reuse, 0x7770, RZ ;  /* 0x0000777043197816 */ /* 0x040fe400000000ff */
[----:B------:R-:W-:Y:S01]  /*14560*/  PRMT R23, R67, 0x7771, RZ ;  /* 0x0000777143177816 */ /* 0x000fe200000000ff */
[----:B------:R-:W-:Y:S01]  /*14570*/  IMAD.X R17, R27, 0x1, R11, P6 ;  /* 0x000000011b117824 */ /* 0x000fe200030e060b */
[----:B------:R-:W-:Y:S01]  /*14580*/  ISETP.GE.AND P2, PT, R18, UR6, PT ;  /* 0x0000000612007c0c */ /* 0x000fe2000bf46270 */
[----:B------:R1:W-:Y:S01]  /*14590*/  @P3 STG.E.U8 desc[UR14][R4.64], R63 ;  /* 0x0000003f04003986 */ /* 0x0003e2000c10110e */
[----:B------:R-:W-:Y:S01]  /*145a0*/  VIADD R21, R19, UR4 ;  /* 0x0000000413157c36 */ /* 0x000fe20008000000 */
[----:B------:R-:W-:Y:S01]  /*145b0*/  ISETP.LT.AND P3, PT, R248, UR10, !P1 ;  /* 0x0000000af8007c0c */ /* 0x000fe2000cf61270 */
[----:B------:R-:W-:Y:S01]  /*145c0*/  VIADD R18, R252, 0x31 ;  /* 0x00000031fc127836 */ /* 0x000fe20000000000 */
[----:B------:R2:W-:Y:S01]  /*145d0*/  @P4 STG.E.U8 desc[UR14][R6.64], R25 ;  /* 0x0000001906004986 */ /* 0x0005e2000c10110e */
[----:B------:R-:W-:Y:S01]  /*145e0*/  ISETP.LT.AND P4, PT, R249, UR8, !P1 ;  /* 0x00000008f9007c0c */ /* 0x000fe2000cf81270 */
[----:B------:R-:W-:Y:S01]  /*145f0*/  ULDC UR6, c[0x0][0x22c] ;  /* 0x00008b0000067ab9 */ /* 0x000fe20000000800 */
[----:B-1----:R-:W-:Y:S01]  /*14600*/  IADD3 R4, P6, R19, R10, RZ ;  /* 0x0000000a13047210 */ /* 0x002fe20007fde0ff */
[----:B------:R1:W-:Y:S01]  /*14610*/  @P5 STG.E.U8 desc[UR14][R16.64], R23 ;  /* 0x0000001710005986 */ /* 0x0003e2000c10110e */
[----:B------:R-:W-:Y:S01]  /*14620*/  ISETP.LT.AND P5, PT, R251, UR12, !P2 ;  /* 0x0000000cfb007c0c */ /* 0x000fe2000d7a1270 */
[----:B------:R-:W-:Y:S01]  /*14630*/  ULDC UR4, c[0x0][0x228] ;  /* 0x00008a0000047ab9 */ /* 0x000fe20000000800 */
[----:B--2---:R-:W-:Y:S01]  /*14640*/  IADD3 R6, P1, R19, R9, RZ ;  /* 0x0000000913067210 */ /* 0x004fe20007f3e0ff */
[C---:B------:R-:W-:Y:S01]  /*14650*/  IMAD.X R5, R27.reuse, 0x1, R8, P6 ;  /* 0x000000011b057824 */ /* 0x040fe200030e0608 */
[----:B------:R-:W-:Y:S01]  /*14660*/  SHF.R.S32.HI R29, RZ, 0x1f, R21 ;  /* 0x0000001fff1d7819 */ /* 0x000fe20000011415 */
[----:B------:R-:W-:Y:S01]  /*14670*/  ULDC UR8, c[0x0][0x228] ;  /* 0x00008a0000087ab9 */ /* 0x000fe20000000800 */
[----:B------:R-:W-:Y:S01]  /*14680*/  PRMT R25, R48, 0x7770, RZ ;  /* 0x0000777030197816 */ /* 0x000fe200000000ff */
[----:B------:R-:W-:Y:S01]  /*14690*/  IMAD.X R7, R27, 0x1, R68, P1 ;  /* 0x000000011b077824 */ /* 0x000fe200008e0644 */
[----:B-1----:R-:W-:-:S02]  /*146a0*/  IADD3 R16, P6, R21, R0, RZ ;  /* 0x0000000015107210 */ /* 0x002fc40007fde0ff */
[C---:B------:R-:W-:Y:S02]  /*146b0*/  PRMT R23, R67.reuse, 0x7772, RZ ;  /* 0x0000777243177816 */ /* 0x040fe400000000ff */
[----:B------:R-:W-:Y:S01]  /*146c0*/  PRMT R67, R67, 0x7773, RZ ;  /* 0x0000777343437816 */ /* 0x000fe200000000ff */
[----:B------:R-:W-:Y:S01]  /*146d0*/  IMAD.X R17, R29, 0x1, R2, P6 ;  /* 0x000000011d117824 */ /* 0x000fe200030e0602 */
[----:B------:R-:W-:Y:S01]  /*146e0*/  ISETP.GE.AND P1, PT, R18, UR6, PT ;  /* 0x0000000612007c0c */ /* 0x000fe2000bf26270 */
[----:B------:R1:W-:Y:S01]  /*146f0*/  @P4 STG.E.U8 desc[UR14][R4.64], R23 ;  /* 0x0000001704004986 */ /* 0x0003e2000c10110e */
[----:B------:R-:W-:-:S03]  /*14700*/  ULDC UR6, c[0x0][0x228] ;  /* 0x00008a0000067ab9 */ /* 0x000fc60000000800 */
[----:B------:R2:W-:Y:S01]  /*14710*/  @P3 STG.E.U8 desc[UR14][R6.64], R67 ;  /* 0x0000004306003986 */ /* 0x0005e2000c10110e */
[----:B------:R-:W-:-:S03]  /*14720*/  IADD3 R18, P6, R21, R3, RZ ;  /* 0x0000000315127210 */ /* 0x000fc60007fde0ff */
[----:B------:R3:W-:Y:S01]  /*14730*/  @P5 STG.E.U8 desc[UR14][R16.64], R25 ;  /* 0x0000001910005986 */ /* 0x0007e2000c10110e */
[----:B------:R-:W-:Y:S02]  /*14740*/  ISETP.LT.AND P5, PT, R250, UR4, !P2 ;  /* 0x00000004fa007c0c */ /* 0x000fe4000d7a1270 */
[----:B------:R-:W-:Y:S01]  /*14750*/  ISETP.LT.AND P4, PT, R249, UR6, !P2 ;  /* 0x00000006f9007c0c */ /* 0x000fe2000d781270 */
[----:B------:R-:W-:Y:S01]  /*14760*/  VIADD R20, R252, 0x32 ;  /* 0x00000032fc147836 */ /* 0x000fe20000000000 */
[----:B-1----:R-:W-:Y:S01]  /*14770*/  IADD3 R4, P3, R21, R10, RZ ;  /* 0x0000000a15047210 */ /* 0x002fe20007f7e0ff */
[----:B------:R-:W-:Y:S01]  /*14780*/  IMAD.X R19, R29, 0x1, R11, P6 ;  /* 0x000000011d137824 */ /* 0x000fe200030e060b */
[----:B------:R-:W-:Y:S01]  /*14790*/  ISETP.LT.AND P2, PT, R248, UR8, !P2 ;  /* 0x00000008f8007c0c */ /* 0x000fe2000d741270 */
[----:B------:R-:W-:Y:S01]  /*147a0*/  ULDC UR4, c[0x0][0x22c] ;  /* 0x00008b0000047ab9 */ /* 0x000fe20000000800 */
[----:B--2---:R-:W-:Y:S01]  /*147b0*/  IADD3 R6, P6, R21, R9, RZ ;  /* 0x0000000915067210 */ /* 0x004fe20007fde0ff */
[----:B------:R-:W-:Y:S01]  /*147c0*/  IMAD.X R5, R29, 0x1, R8, P3 ;  /* 0x000000011d057824 */ /* 0x000fe200018e0608 */
[C---:B------:R-:W-:Y:S01]  /*147d0*/  PRMT R27, R48.reuse, 0x7771, RZ ;  /* 0x00007771301b7816 */ /* 0x040fe200000000ff */
[----:B------:R-:W-:Y:S01]  /*147e0*/  ULDC UR6, c[0x0][0x228] ;  /* 0x00008a0000067ab9 */ /* 0x000fe20000000800 */
[----:B---3--:R-:W-:-:S02]  /*147f0*/  PRMT R25, R48, 0x7772, RZ ;  /* 0x0000777230197816 */ /* 0x008fc400000000ff */
[----:B------:R-:W-:Y:S01]  /*14800*/  ISETP.GE.AND P3, PT, R20, UR4, PT ;  /* 0x0000000414007c0c */ /* 0x000fe2000bf66270 */
[----:B------:R-:W-:Y:S01]  /*14810*/  ULDC UR4, c[0x0][0x248] ;  /* 0x0000920000047ab9 */ /* 0x000fe20000000800 */
[----:B------:R-:W-:Y:S01]  /*14820*/  IMAD.X R7, R29, 0x1, R68, P6 ;  /* 0x000000011d077824 */ /* 0x000fe200030e0644 */
[----:B------:R-:W-:Y:S01]  /*14830*/  PRMT R23, R48, 0x7773, RZ ;  /* 0x0000777330177816 */ /* 0x000fe200000000ff */
[----:B------:R1:W-:Y:S01]  /*14840*/  @P5 STG.E.U8 desc[UR14][R18.64], R27 ;  /* 0x0000001b12005986 */ /* 0x0003e2000c10110e */
[----:B------:R-:W-:Y:S01]  /*14850*/  VIADD R21, R21, UR4 ;  /* 0x0000000415157c36 */ /* 0x000fe20008000000 */
[----:B------:R-:W-:Y:S02]  /*14860*/  ULDC UR4, c[0x0][0x228] ;  /* 0x00008a0000047ab9 */ /* 0x000fe40000000800 */
[----:B------:R2:W-:Y:S01]  /*14870*/  @P4 STG.E.U8 desc[UR14][R4.64], R25 ;  /* 0x0000001904004986 */ /* 0x0005e2000c10110e */
[----:B------:R-:W-:Y:S01]  /*14880*/  ISETP.LT.AND P4, PT, R251, UR6, !P1 ;  /* 0x00000006fb007c0c */ /* 0x000fe2000cf81270 */
[----:B------:R-:W-:Y:S01]  /*14890*/  ULDC UR6, c[0x0][0x228] ;  /* 0x00008a0000067ab9 */ /* 0x000fe20000000800 */
[----:B------:R-:W-:Y:S01]  /*148a0*/  ISETP.LT.AND P5, PT, R250, UR4, !P1 ;  /* 0x00000004fa007c0c */ /* 0x000fe2000cfa1270 */
[----:B------:R3:W-:Y:S01]  /*148b0*/  @P2 STG.E.U8 desc[UR14][R6.64], R23 ;  /* 0x0000001706002986 */ /* 0x0007e2000c10110e */
[----:B------:R-:W-:Y:S01]  /*148c0*/  SHF.R.S32.HI R29, RZ, 0x1f, R21 ;  /* 0x0000001fff1d7819 */ /* 0x000fe20000011415 */
[----:B------:R-:W-:Y:S01]  /*148d0*/  ULDC UR4, c[0x0][0x22c] ;  /* 0x00008b0000047ab9 */ /* 0x000fe20000000800 */
[C---:B------:R-:W-:Y:S01]  /*148e0*/  IADD3 R16, P2, R21.reuse, R0, RZ ;  /* 0x0000000015107210 */ /* 0x040fe20007f5e0ff */
[----:B-1----:R-:W-:Y:S01]  /*148f0*/  VIADD R18, R252, 0x33 ;  /* 0x00000033fc127836 */ /* 0x002fe20000000000 */
[----:B--2---:R-:W-:-:S03]  /*14900*/  IADD3 R4, P6, R21, R3, RZ ;  /* 0x0000000315047210 */ /* 0x004fc60007fde0ff */
[C---:B------:R-:W-:Y:S01]  /*14910*/  IMAD.X R17, R29.reuse, 0x1, R2, P2 ;  /* 0x000000011d117824 */ /* 0x040fe200010e0602 */
[----:B------:R-:W-:Y:S02]  /*14920*/  PRMT R25, R12, 0x7770, RZ ;  /* 0x000077700c197816 */ /* 0x000fe400000000ff */
[----:B------:R-:W-:Y:S01]  /*14930*/  ISETP.GE.AND P2, PT, R18, UR4, PT ;  /* 0x0000000412007c0c */ /* 0x000fe2000bf46270 */
[----:B------:R-:W-:Y:S01]  /*14940*/  IMAD.X R5, R29, 0x1, R11, P6 ;  /* 0x000000011d057824 */ /* 0x000fe200030e060b */
[----:B---3--:R-:W-:Y:S01]  /*14950*/  PRMT R23, R12, 0x7771, RZ ;  /* 0x000077710c177816 */ /* 0x008fe200000000ff */
[----:B------:R-:W-:Y:S01]  /*14960*/  ULDC UR4, c[0x0][0x228] ;  /* 0x00008a0000047ab9 */ /* 0x000fe20000000800 */
[----:B------:R1:W-:Y:S01]  /*14970*/  @P4 STG.E.U8 desc[UR14][R16.64], R25 ;  /* 0x0000001910004986 */ /* 0x0003e2000c10110e */
[----:B------:R-:W-:Y:S01]  /*14980*/  ISETP.LT.AND P4, PT, R249, UR4, !P1 ;  /* 0x00000004f9007c0c */ /* 0x000fe2000cf81270 */
[----:B------:R-:W-:Y:S02]  /*14990*/  ULDC UR4, c[0x0][0x248] ;  /* 0x0000920000047ab9 */ /* 0x000fe40000000800 */
[----:B------:R2:W-:Y:S01]  /*149a0*/  @P5 STG.E.U8 desc[UR14][R4.64], R23 ;  /* 0x0000001704005986 */ /* 0x0005e2000c10110e */
[----:B------:R-:W-:-:S02]  /*149b0*/  IADD3 R6, P5, R21, R10, RZ ;  /* 0x0000000a15067210 */ /* 0x000fc40007fbe0ff */
[----:B------:R-:W-:Y:S01]  /*149c0*/  ISETP.LT.AND P1, PT, R248, UR6, !P1 ;  /* 0x00000006f8007c0c */ /* 0x000fe2000cf21270 */
[----:B------:R-:W-:Y:S01]  /*149d0*/  ULDC UR6, c[0x0][0x228] ;  /* 0x00008a0000067ab9 */ /* 0x000fe20000000800 */
[----:B------:R-:W-:Y:S01]  /*149e0*/  IADD3 R18, P6, R21, R9, RZ ;  /* 0x0000000915127210 */ /* 0x000fe20007fde0ff */
[----:B------:R-:W-:Y:S01]  /*149f0*/  IMAD.X R7, R29, 0x1, R8, P5 ;  /* 0x000000011d077824 */ /* 0x000fe200028e0608 */
[C---:B-1----:R-:W-:Y:S01]  /*14a00*/  PRMT R17, R12.reuse, 0x7772, RZ ;  /* 0x000077720c117816 */ /* 0x042fe200000000ff */
[----:B------:R-:W-:Y:S01]  /*14a10*/  VIADD R21, R21, UR4 ;  /* 0x0000000415157c36 */ /* 0x000fe20008000000 */
[----:B------:R-:W-:Y:S01]  /*14a20*/  ISETP.LT.AND P5, PT, R251, UR6, !P3 ;  /* 0x00000006fb007c0c */ /* 0x000fe2000dfa1270 */
[----:B------:R-:W-:Y:S01]  /*14a30*/  IMAD.X R19, R29, 0x1, R68, P6 ;  /* 0x000000011d137824 */ /* 0x000fe200030e0644 */
[----:B--2---:R-:W-:Y:S01]  /*14a40*/  PRMT R23, R12, 0x7773, RZ ;  /* 0x000077730c177816 */ /* 0x004fe200000000ff */
[----:B------:R1:W-:Y:S01]  /*14a50*/  @P4 STG.E.U8 desc[UR14][R6.64], R17 ;  /* 0x0000001106004986 */ /* 0x0003e2000c10110e */
[----:B------:R-:W-:Y:S01]  /*14a60*/  SHF.R.S32.HI R27, RZ, 0x1f, R21 ;  /* 0x0000001fff1b7819 */ /* 0x000fe20000011415 */
[----:B------:R-:W-:Y:S01]  /*14a70*/  ULDC UR4, c[0x0][0x228] ;  /* 0x00008a0000047ab9 */ /* 0x000fe20000000800 */
[----:B------:R-:W-:Y:S01]  /*14a80*/  IADD3 R4, P4, R21, R0, RZ ;  /* 0x0000000015047210 */ /* 0x000fe20007f9e0ff */
[----:B------:R2:W-:Y:S01]  /*14a90*/  @P1 STG.E.U8 desc[UR14][R18.64], R23 ;  /* 0x0000001712001986 */ /* 0x0005e2000c10110e */
[----:B------:R-:W-:Y:S01]  /*14aa0*/  PRMT R25, R49, 0x7770, RZ ;  /* 0x0000777031197816 */ /* 0x000fe200000000ff */
[----:B------:R-:W-:Y:S01]  /*14ab0*/  ULDC UR6, c[0x0][0x228] ;  /* 0x00008a0000067ab9 */ /* 0x000fe20000000800 */
[----:B------:R-:W-:Y:S01]  /*14ac0*/  ISETP.LT.AND P1, PT, R250, UR4, !P3 ;  /* 0x00000004fa007c0c */ /* 0x000fe2000df21270 */
[----:B------:R-:W-:Y:S01]  /*14ad0*/  IMAD.X R5, R27, 0x1, R2, P4 ;  /* 0x000000011b057824 */ /* 0x000fe200020e0602 */
[----:B------:R-:W-:Y:S01]  /*14ae0*/  ISETP.LT.AND P6, PT, R249, UR6, !P3 ;  /* 0x00000006f9007c0c */ /* 0x000fe2000dfc1270 */
[----:B------:R-:W-:Y:S01]  /*14af0*/  VIADD R12, R252, 0x34 ;  /* 0x00000034fc0c7836 */ /* 0x000fe20000000000 */
[----:B------:R-:W-:Y:S01]  /*14b00*/  ULDC UR4, c[0x0][0x22c] ;  /* 0x00008b0000047ab9 */ /* 0x000fe20000000800 */
[C---:B-1----:R-:W-:Y:S01]  /*14b10*/  IADD3 R6, P4, R21.reuse, R3, RZ ;  /* 0x0000000315067210 */ /* 0x042fe20007f9e0ff */
[----:B------:R1:W-:Y:S01]  /*14b20*/  @P5 STG.E.U8 desc[UR14][R4.64], R25 ;  /* 0x0000001904005986 */ /* 0x0003e2000c10110e */
[----:B------:R-:W-:Y:S01]  /*14b30*/  IADD3 R16, P5, R21, R10, RZ ;  /* 0x0000000a15107210 */ /* 0x000fe20007fbe0ff */
[----:B------:R-:W-:Y:S01]  /*14b40*/  ULDC UR6, c[0x0][0x228] ;  /* 0x00008a0000067ab9 */ /* 0x000fe20000000800 */
[----:B--2---:R-:W-:Y:S01]  /*14b50*/  PRMT R23, R49, 0x7771, RZ ;  /* 0x0000777131177816 */ /* 0x004fe200000000ff */
[C---:B------:R-:W-:Y:S01]  /*14b60*/  IMAD.X R7, R27.reuse, 0x1, R11, P4 ;  /* 0x000000011b077824 */ /* 0x040fe200020e060b */
[----:B------:R-:W-:Y:S01]  /*14b70*/  ISETP.GE.AND P4, PT, R12, UR4, PT ;  /* 0x000000040c007c0c */ /* 0x000fe2000bf86270 */
[----:B------:R-:W-:Y:S01]  /*14b80*/  ULDC UR4, c[0x0][0x248] ;  /* 0x0000920000047ab9 */ /* 0x000fe20000000800 */
[----:B------:R-:W-:Y:S01]  /*14b90*/  IMAD.X R17, R27, 0x1, R8, P5 ;  /* 0x000000011b117824 */ /* 0x000fe200028e0608 */
[----:B------:R-:W-:Y:S01]  /*14ba0*/  PRMT R19, R49, 0x7772, RZ ;  /* 0x0000777231137816 */ /* 0x000fe200000000ff */
[C---:B------:R-:W-:Y:S01]  /*14bb0*/  VIADD R20, R21.reuse, UR4 ;  /* 0x0000000415147c36 */ /* 0x040fe20008000000 */
[----:B------:R-:W-:Y:S01]  /*14bc0*/  ISETP.LT.AND P3, PT, R248, UR6, !P3 ;  /* 0x00000006f8007c0c */ /* 0x000fe2000df61270 */
[----:B------:R-:W-:Y:S01]  /*14bd0*/  ULDC UR6, c[0x0][0x228] ;  /* 0x00008a0000067ab9 */ /* 0x000fe20000000800 */
[----:B------:R2:W-:Y:S01]  /*14be0*/  @P1 STG.E.U8 desc[UR14][R6.64], R23 ;  /* 0x0000001706001986 */ /* 0x0005e2000c10110e */
[----:B-1----:R-:W-:Y:S01]  /*14bf0*/  IADD3 R4, P1, R21, R9, RZ ;  /* 0x0000000915047210 */ /* 0x002fe20007f3e0ff */
[----:B------:R-:W-:Y:S01]  /*14c00*/  ULDC UR4, c[0x0][0x228] ;  /* 0x00008a0000047ab9 */ /* 0x000fe20000000800 */
[----:B------:R-:W-:Y:S01]  /*14c10*/  ISETP.LT.AND P5, PT, R251, UR6, !P2 ;  /* 0x00000006fb007c0c */ /* 0x000fe2000d7a1270 */
[----:B------:R1:W-:Y:S01]  /*14c20*/  @P6 STG.E.U8 desc[UR14][R16.64], R19 ;  /* 0x0000001310006986 */ /* 0x0003e2000c10110e */
[----:B------:R-:W-:Y:S01]  /*14c30*/  SHF.R.S32.HI R29, RZ, 0x1f, R20 ;  /* 0x0000001fff1d7819 */ /* 0x000fe20000011414 */
[----:B------:R-:W-:Y:S01]  /*14c40*/  IMAD.X R5, R27, 0x1, R68, P1 ;  /* 0x000000011b057824 */ /* 0x000fe200008e0644 */
[----:B------:R-:W-:Y:S01]  /*14c50*/  PRMT R49, R49, 0x7773, RZ ;  /* 0x0000777331317816 */ /* 0x000fe200000000ff */
[----:B------:R-:W-:Y:S01]  /*14c60*/  ULDC UR6, c[0x0][0x228] ;  /* 0x00008a0000067ab9 */ /* 0x000fe20000000800 */
[----:B--2---:R-:W-:-:S02]  /*14c70*/  IADD3 R6, P6, R20, R0, RZ ;  /* 0x0000000014067210 */ /* 0x004fc40007fde0ff */
[----:B------:R-:W-:Y:S01]  /*14c80*/  PRMT R21, R13, 0x7770, RZ ;  /* 0x000077700d157816 */ /* 0x000fe200000000ff */
[----:B------:R-:W-:Y:S02]  /*14c90*/  @P3 STG.E.U8 desc[UR14][R4.64], R49 ;  /* 0x0000003104003986 */ /* 0x000fe4000c10110e */
[----:B------:R-:W-:Y:S01]  /*14ca0*/  IMAD.X R7, R29, 0x1, R2, P6 ;  /* 0x000000011d077824 */ /* 0x000fe200030e0602 */
[----:B------:R-:W-:Y:S01]  /*14cb0*/  ISETP.LT.AND P1, PT, R250, UR4, !P2 ;  /* 0x00000004fa007c0c */ /* 0x000fe2000d721270 */
[----:B------:R-:W-:Y:S01]  /*14cc0*/  ULDC UR4, c[0x0][0x248] ;  /* 0x0000920000047ab9 */ /* 0x000fe20000000800 */
[----:B------:R-:W-:Y:S01]  /*14cd0*/  ISETP.LT.AND P3, PT, R249, UR6, !P2 ;  /* 0x00000006f9007c0c */ /* 0x000fe2000d761270 */
[----:B------:R-:W-:Y:S01]  /*14ce0*/  ULDC UR6, c[0x0][0x228] ;  /* 0x00008a0000067ab9 */ /* 0x000fe20000000800 */
[C---:B-1----:R-:W-:Y:S01]  /*14cf0*/  IADD3 R16, P6, R20.reuse, R3, RZ ;  /* 0x0000000314107210 */ /* 0x042fe20007fde0ff */
[----:B------:R1:W-:Y:S01]  /*14d00*/  @P5 STG.E.U8 desc[UR14][R6.64], R21 ;  /* 0x0000001506005986 */ /* 0x0003e2000c10110e */
[----:B------:R-:W-:-:S02]  /*14d10*/  IADD3 R18, P5, R20, R10, RZ ;  /* 0x0000000a14127210 */ /* 0x000fc40007fbe0ff */
[----:B------:R-:W-:Y:S01]  /*14d20*/  PRMT R25, R13, 0x7771, RZ ;  /* 0x000077710d197816 */ /* 0x000fe200000000ff */
[----:B------:R-:W-:Y:S01]  /*14d30*/  IMAD.X R17, R29, 0x1, R11, P6 ;  /* 0x000000011d117824 */ /* 0x000fe200030e060b */
[----:B------:R-:W-:Y:S01]  /*14d40*/  PRMT R23, R13, 0x7772, RZ ;  /* 0x000077720d177816 */ /* 0x000fe200000000ff */
[----:B------:R-:W-:Y:S01]  /*14d50*/  IMAD.X R19, R29, 0x1, R8, P5 ;  /* 0x000000011d137824 */ /* 0x000fe200028e0608 */
[----:B------:R-:W-:Y:S01]  /*14d60*/  ISETP.LT.AND P2, PT, R248, UR6, !P2 ;  /* 0x00000006f8007c0c */ /* 0x000fe2000d741270 */
[----:B------:R-:W-:Y:S01]  /*14d70*/  ULDC UR6, c[0x0][0x228] ;  /* 0x00008a0000067ab9 */ /* 0x000fe20000000800 */
[----:B------:R-:W-:Y:S01]  /*14d80*/  @P1 STG.E.U8 desc[UR14][R16.64], R25 ;  /* 0x0000001910001986 */ /* 0x000fe2000c10110e */
[----:B------:R-:W-:Y:S01]  /*14d90*/  ISETP.LT.AND P1, PT, R251, UR6, !P4 ;  /* 0x00000006fb007c0c */ /* 0x000fe2000e721270 */
[----:B------:R-:W-:Y:S01]  /*14da0*/  VIADD R12, R252, 0x35 ;  /* 0x00000035fc0c7836 */ /* 0x000fe20000000000 */
[----:B------:R-:W-:Y:S01]  /*14db0*/  PRMT R27, R13, 0x7773, RZ ;  /* 0x000077730d1b7816 */ /* 0x000fe200000000ff */
[C---:B-1----:R-:W-:Y:S01]  /*14dc0*/  VIADD R21, R20.reuse, UR4 ;  /* 0x0000000414157c36 */ /* 0x042fe20008000000 */
[----:B------:R1:W-:Y:S01]  /*14dd0*/  @P3 STG.E.U8 desc[UR14][R18.64], R23 ;  /* 0x0000001712003986 */ /* 0x0003e2000c10110e */
[----:B------:R-:W-:Y:S01]  /*14de0*/  IADD3 R4, P3, R20, R9, RZ ;  /* 0x0000000914047210 */ /* 0x000fe20007f7e0ff */
[----:B------:R-:W-:Y:S01]  /*14df0*/  ULDC UR4, c[0x0][0x228] ;  /* 0x00008a0000047ab9 */ /* 0x000fe20000000800 */
[----:B------:R-:W-:Y:S01]  /*14e00*/  ULDC UR6, c[0x0][0x228] ;  /* 0x00008a0000067ab9 */ /* 0x000fe20000000800 */
[----:B------:R-:W-:-:S02]  /*14e10*/  SHF.R.S32.HI R31, RZ, 0x1f, R21 ;  /* 0x0000001fff1f7819 */ /* 0x000fc40000011415 */
[----:B------:R-:W-:Y:S01]  /*14e20*/  IADD3 R6, P6, R21, R0, RZ ;  /* 0x0000000015067210 */ /* 0x000fe20007fde0ff */
[----:B------:R-:W-:Y:S01]  /*14e30*/  IMAD.X R5, R29, 0x1, R68, P3 ;  /* 0x000000011d057824 */ /* 0x000fe200018e0644 */
[----:B------:R-:W-:Y:S01]  /*14e40*/  ISETP.LT.AND P3, PT, R250, UR4, !P4 ;  /* 0x00000004fa007c0c */ /* 0x000fe2000e761270 */
[----:B------:R-:W-:Y:S02]  /*14e50*/  ULDC UR4, c[0x0][0x248] ;  /* 0x0000920000047ab9 */ /* 0x000fe40000000800 */
[----:B------:R-:W-:Y:S01]  /*14e60*/  IMAD.X R7, R31, 0x1, R2, P6 ;  /* 0x000000011f077824 */ /* 0x000fe200030e0602 */
[----:B-1----:R-:W-:Y:S01]  /*14e70*/  PRMT R19, R50, 0x7770, RZ ;  /* 0x0000777032137816 */ /* 0x002fe200000000ff */
[----:B------:R-:W-:Y:S01]  /*14e80*/  @P2 STG.E.U8 desc[UR14][R4.64], R27 ;  /* 0x0000001b04002986 */ /* 0x000fe2000c10110e */
[----:B------:R-:W-:Y:S02]  /*14e90*/  ISETP.LT.AND P2, PT, R249, UR6, !P4 ;  /* 0x00000006f9007c0c */ /* 0x000fe4000e741270 */
[----:B------:R-:W-:Y:S01]  /*14ea0*/  ISETP.GE.AND P5, PT, R12, UR7, PT ;  /* 0x000000070c007c0c */ /* 0x000fe2000bfa6270 */
[----:B------:R1:W-:Y:S01]  /*14eb0*/  @P1 STG.E.U8 desc[UR14][R6.64], R19 ;  /* 0x0000001306001986 */ /* 0x0003e2000c10110e */
[C---:B------:R-:W-:Y:S01]  /*14ec0*/  IADD3 R12, P6, R21.reuse, R3, RZ ;  /* 0x00000003150c7210 */ /* 0x040fe20007fde0ff */
[----:B------:R-:W-:Y:S01]  /*14ed0*/  VIADD R18, R252, 0x36 ;  /* 0x00000036fc127836 */ /* 0x000fe20000000000 */
[----:B------:R-:W-:Y:S01]  /*14ee0*/  IADD3 R16, P1, R21, R10, RZ ;  /* 0x0000000a15107210 */ /* 0x000fe20007f3e0ff */
[----:B------:R-:W-:Y:S01]  /*14ef0*/  ULDC UR6, c[0x0][0x228] ;  /* 0x00008a0000067ab9 */ /* 0x000fe20000000800 */
[C---:B------:R-:W-:Y:S01]  /*14f00*/  PRMT R25, R50.reuse, 0x7771, RZ ;  /* 0x0000777132197816 */ /* 0x040fe200000000ff */
[C---:B------:R-:W-:Y:S01]  /*14f10*/  IMAD.X R13, R31.reuse, 0x1, R11, P6 ;  /* 0x000000011f0d7824 */ /* 0x040fe200030e060b */
[----:B------:R-:W-:Y:S01]  /*14f20*/  PRMT R23, R50, 0x7772, RZ ;  /* 0x0000777232177816 */ /* 0x000fe200000000ff */
[----:B------:R-:W-:Y:S01]  /*14f30*/  IMAD.X R17, R31, 0x1, R8, P1 ;  /* 0x000000011f117824 */ /* 0x000fe200008e0608 */
[----:B------:R-:W-:Y:S01]  /*14f40*/  ISETP.GE.AND P1, PT, R18, UR5, PT ;  /* 0x0000000512007c0c */ /* 0x000fe2000bf26270 */
[----:B------:R-:W-:Y:S01]  /*14f50*/  ULDC UR5, c[0x0][0x228] ;  /* 0x00008a0000057ab9 */ /* 0x000fe20000000800 */
[----:B------:R2:W-:Y:S01]  /*14f60*/  @P3 STG.E.U8 desc[UR14][R12.64], R25 ;  /* 0x000000190c003986 */ /* 0x0005e2000c10110e */
[----:B------:R-:W-:Y:S01]  /*14f70*/  ISETP.LT.AND P4, PT, R248, UR5, !P4 ;  /* 0x00000005f8007c0c */ /* 0x000fe2000e781270 */
[----:B------:R-:W-:Y:S01]  /*14f80*/  ULDC UR5, c[0x0][0x228] ;  /* 0x00008a0000057ab9 */ /* 0x000fe20000000800 */
[C---:B-1----:R-:W-:Y:S01]  /*14f90*/  VIADD R19, R21.reuse, UR4 ;  /* 0x0000000415137c36 */ /* 0x042fe20008000000 */
[----:B------:R1:W-:Y:S01]  /*14fa0*/  @P2 STG.E.U8 desc[UR14][R16.64], R23 ;  /* 0x0000001710002986 */ /* 0x0003e2000c10110e */
[----:B------:R-:W-:Y:S01]  /*14fb0*/  IADD3 R4, P2, R21, R9, RZ ;  /* 0x0000000915047210 */ /* 0x000fe20007f5e0ff */
[----:B------:R-:W-:Y:S01]  /*14fc0*/  ULDC UR4, c[0x0][0x228] ;  /* 0x00008a0000047ab9 */ /* 0x000fe20000000800 */
[----:B------:R-:W-:Y:S01]  /*14fd0*/  ISETP.LT.AND P3, PT, R251, UR5, !P5 ;  /* 0x00000005fb007c0c */ /* 0x000fe2000ef61270 */
[----:B------:R-:W-:Y:S01]  /*14fe0*/  ULDC UR5, c[0x0][0x228] ;  /* 0x00008a0000057ab9 */ /* 0x000fe20000000800 */
[----:B------:R-:W-:-:S02]  /*14ff0*/  SHF.R.S32.HI R29, RZ, 0x1f, R19 ;  /* 0x0000001fff1d7819 */ /* 0x000fc40000011413 */
[----:B------:R-:W-:Y:S01]  /*15000*/  IADD3 R6, P6, R19, R0, RZ ;  /* 0x0000000013067210 */ /* 0x000fe20007fde0ff */
[----:B------:R-:W-:Y:S01]  /*15010*/  IMAD.X R5, R31, 0x1, R68, P2 ;  /* 0x000000011f057824 */ /* 0x000fe200010e0644 */
[----:B------:R-:W-:Y:S02]  /*15020*/  PRMT R21, R50, 0x7773, RZ ;  /* 0x0000777332157816 */ /* 0x000fe400000000ff */
[----:B------:R-:W-:Y:S01]  /*15030*/  PRMT R27, R14, 0x7770, RZ ;  /* 0x000077700e1b7816 */ /* 0x000fe200000000ff */
[----:B------:R-:W-:Y:S01]  /*15040*/  IMAD.X R7, R29, 0x1, R2, P6 ;  /* 0x000000011d077824 */ /* 0x000fe200030e0602 */
[----:B------:R-:W-:Y:S01]  /*15050*/  ISETP.LT.AND P2, PT, R250, UR4, !P5 ;  /* 0x00000004fa007c0c */ /* 0x000fe2000ef41270 */
[----:B------:R-:W-:Y:S01]  /*15060*/  @P4 STG.E.U8 desc[UR14][R4.64], R21 ;  /* 0x0000001504004986 */ /* 0x000fe2000c10110e */
[----:B------:R-:W-:Y:S01]  /*15070*/  ISETP.LT.AND P4, PT, R249, UR5, !P5 ;  /* 0x00000005f9007c0c */ /* 0x000fe2000ef81270 */
[----:B------:R-:W-:Y:S01]  /*15080*/  VIADD R18, R252, 0x37 ;  /* 0x00000037fc127836 */ /* 0x000fe20000000000 */
[C---:B--2---:R-:W-:Y:S01]  /*15090*/  IADD3 R12, P6, R19.reuse, R3, RZ ;  /* 0x00000003130c7210 */ /* 0x044fe20007fde0ff */
[----:B------:R2:W-:Y:S01]  /*150a0*/  @P3 STG.E.U8 desc[UR14][R6.64], R27 ;  /* 0x0000001b06003986 */ /* 0x0005e2000c10110e */
[----:B-1----:R-:W-:Y:S01]  /*150b0*/  IADD3 R16, P3, R19, R10, RZ ;  /* 0x0000000a13107210 */ /* 0x002fe20007f7e0ff */
[----:B------:R-:W-:Y:S01]  /*150c0*/  ULDC UR4, c[0x0][0x248] ;  /* 0x0000920000047ab9 */ /* 0x000fe20000000800 */
[C---:B------:R-:W-:Y:S01]  /*150d0*/  PRMT R25, R14.reuse, 0x7771, RZ ;  /* 0x000077710e197816 */ /* 0x040fe200000000ff */
[C---:B------:R-:W-:Y:S01]  /*150e0*/  IMAD.X R13, R29.reuse, 0x1, R11, P6 ;  /* 0x000000011d0d7824 */ /* 0x040fe200030e060b */
[----:B------:R-:W-:Y:S01]  /*150f0*/  PRMT R23, R14, 0x7772, RZ ;  /* 0x000077720e177816 */ /* 0x000fe200000000ff */
[----:B------:R-:W-:Y:S01]  /*15100*/  IMAD.X R17, R29, 0x1, R8, P3 ;  /* 0x000000011d117824 */ /* 0x000fe200018e0608 */
[----:B------:R-:W-:Y:S01]  /*15110*/  ULDC UR5, c[0x0][0x228] ;  /* 0x00008a0000057ab9 */ /* 0x000fe20000000800 */
[----:B------:R-:W-:Y:S01]  /*15120*/  ISETP.GE.AND P3, PT, R18, UR11, PT ;  /* 0x0000000b12007c0c */ /* 0x000fe2000bf66270 */
[----:B------:R-:W-:Y:S01]  /*15130*/  VIADD R18, R19, UR4 ;  /* 0x0000000413127c36 */ /* 0x000fe20008000000 */
[----:B------:R-:W-:Y:S01]  /*15140*/  ISETP.LT.AND P5, PT, R248, UR5, !P5 ;  /* 0x00000005f8007c0c */ /* 0x000fe2000efa1270 */
[----:B------:R-:W-:Y:S01]  /*15150*/  @P2 STG.E.U8 desc[UR14][R12.64], R25 ;  /* 0x000000190c002986 */ /* 0x000fe2000c10110e */
[----:B------:R-:W-:Y:S01]  /*15160*/  ISETP.LT.AND P2, PT, R251, UR6, !P1 ;  /* 0x00000006fb007c0c */ /* 0x000fe2000cf41270 */
[----:B--2---:R-:W-:Y:S01]  /*15170*/  VIADD R7, R252, 0x38 ;  /* 0x00000038fc077836 */ /* 0x004fe20000000000 */
[----:B------:R-:W-:Y:S01]  /*15180*/  SHF.R.S32.HI R27, RZ, 0x1f, R18 ;  /* 0x0000001fff1b7819 */ /* 0x000fe20000011412 */
[----:B------:R1:W-:Y:S01]  /*15190*/  @P4 STG.E.U8 desc[UR14][R16.64], R23 ;  /* 0x0000001710004986 */ /* 0x0003e2000c10110e */
[----:B------:R-:W-:Y:S01]  /*151a0*/  IADD3 R4, P4, R19, R9, RZ ;  /* 0x0000000913047210 */ /* 0x000fe20007f9e0ff */
[----:B------:R-:W-:Y:S01]  /*151b0*/  ULDC UR4, c[0x0][0x228] ;  /* 0x00008a0000047ab9 */ /* 0x000fe20000000800 */
[----:B------:R-:W-:Y:S01]  /*151c0*/  IADD3 R6, P6, R18, R0, RZ ;  /* 0x0000000012067210 */ /* 0x000fe20007fde0ff */
[----:B------:R-:W-:Y:S01]  /*151d0*/  ULDC UR5, c[0x0][0x228] ;  /* 0x00008a0000057ab9 */ /* 0x000fe20000000800 */
[----:B------:R-:W-:Y:S01]  /*151e0*/  PRMT R21, R51, 0x7771, RZ ;  /* 0x0000777133157816 */ /* 0x000fe200000000ff */
[----:B------:R-:W-:Y:S01]  /*151f0*/  IMAD.X R5, R29, 0x1, R68, P4 ;  /* 0x000000011d057824 */ /* 0x000fe200020e0644 */
[----:B------:R-:W-:Y:S01]  /*15200*/  ISETP.GE.AND P4, PT, R7, UR9, PT ;  /* 0x0000000907007c0c */ /* 0x000fe2000bf86270 */
[----:B------:R-:W-:Y:S01]  /*15210*/  IMAD.X R7, R27, 0x1, R2, P6 ;  /* 0x000000011b077824 */ /* 0x000fe200030e0602 */
[----:B------:R-:W-:Y:S01]  /*15220*/  ISETP.LT.AND P6, PT, R250, UR4, !P1 ;  /* 0x00000004fa007c0c */ /* 0x000fe2000cfc1270 */
[----:B------:R-:W-:Y:S01]  /*15230*/  ULDC UR4, c[0x0][0x228] ;  /* 0x00008a0000047ab9 */ /* 0x000fe20000000800 */
[----:B------:R-:W-:Y:S01]  /*15240*/  ULDC UR6, c[0x0][0x228] ;  /* 0x00008a0000067ab9 */ /* 0x000fe20000000800 */
[----:B-1----:R-:W-:-:S02]  /*15250*/  PRMT R23, R14, 0x7773, RZ ;  /* 0x000077730e177816 */ /* 0x002fc400000000ff */
[----:B------:R-:W-:-:S03]  /*15260*/  PRMT R17, R51, 0x7770, RZ ;  /* 0x0000777033117816 */ /* 0x000fc600000000ff */
[----:B------:R1:W-:Y:S01]  /*15270*/  @P5 STG.E.U8 desc[UR14][R4.64], R23 ;  /* 0x0000001704005986 */ /* 0x0003e2000c10110e */
[----:B------:R-:W-:-:S03]  /*15280*/  IADD3 R12, P5, R18, R3, RZ ;  /* 0x00000003120c7210 */ /* 0x000fc60007fbe0ff */
[----:B------:R2:W-:Y:S01]  /*15290*/  @P2 STG.E.U8 desc[UR14][R6.64], R17 ;  /* 0x0000001106002986 */ /* 0x0005e2000c10110e */
[----:B------:R-:W-:Y:S01]  /*152a0*/  ISETP.LT.AND P2, PT, R249, UR4, !P1 ;  /* 0x00000004f9007c0c */ /* 0x000fe2000cf41270 */
[----:B------:R-:W-:Y:S01]  /*152b0*/  IMAD.X R13, R27, 0x1, R11, P5 ;  /* 0x000000011b0d7824 */ /* 0x000fe200028e060b */
[C---:B------:R-:W-:Y:S01]  /*152c0*/  PRMT R19, R51.reuse, 0x7773, RZ ;  /* 0x0000777333137816 */ /* 0x040fe200000000ff */
[----:B------:R-:W-:Y:S01]  /*152d0*/  ULDC UR4, c[0x0][0x248] ;  /* 0x0000920000047ab9 */ /* 0x000fe20000000800 */
[C---:B-1----:R-:W-:Y:S02]  /*152e0*/  IADD3 R4, P5, R18.reuse, R10, RZ ;  /* 0x0000000a12047210 */ /* 0x042fe40007fbe0ff */
[----:B------:R1:W-:Y:S01]  /*152f0*/  @P6 STG.E.U8 desc[UR14][R12.64], R21 ;  /* 0x000000150c006986 */ /* 0x0003e2000c10110e */
[----:B------:R-:W-:Y:S02]  /*15300*/  PRMT R51, R51, 0x7772, RZ ;  /* 0x0000777233337816 */ /* 0x000fe400000000ff */
[----:B--2---:R-:W-:Y:S01]  /*15310*/  IADD3 R6, P6, R18, R9, RZ ;  /* 0x0000000912067210 */ /* 0x004fe20007fde0ff */
[----:B------:R-:W-:-:S02]  /*15320*/  IMAD.X R5, R27, 0x1, R8, P5 ;  /* 0x000000011b057824 */ /* 0x000fc400028e0608 */
[----:B------:R-:W-:Y:S01]  /*15330*/  VIADD R18, R18, UR4 ;  /* 0x0000000412127c36 */ /* 0x000fe20008000000 */
[----:B------:R-:W-:Y:S01]  /*15340*/  ISETP.LT.AND P1, PT, R248, UR5, !P1 ;  /* 0x00000005f8007c0c */ /* 0x000fe2000cf21270 */
[----:B------:R-:W-:Y:S01]  /*15350*/  ULDC UR5, c[0x0][0x228] ;  /* 0x00008a0000057ab9 */ /* 0x000fe20000000800 */
[----:B------:R2:W-:Y:S01]  /*15360*/  @P2 STG.E.U8 desc[UR14][R4.64], R51 ;  /* 0x0000003304002986 */ /* 0x0005e2000c10110e */
[----:B------:R-:W-:Y:S01]  /*15370*/  ISETP.LT.AND P5, PT, R251, UR5, !P3 ;  /* 0x00000005fb007c0c */ /* 0x000fe2000dfa1270 */
[----:B------:R-:W-:Y:S01]  /*15380*/  ULDC UR4, c[0x0][0x228] ;  /* 0x00008a0000047ab9 */ /* 0x000fe20000000800 */
[----:B------:R-:W-:Y:S01]  /*15390*/  SHF.R.S32.HI R25, RZ, 0x1f, R18 ;  /* 0x0000001fff197819 */ /* 0x000fe20000011412 */
[----:B------:R-:W-:Y:S01]  /*153a0*/  IMAD.X R7, R27, 0x1, R68, P6 ;  /* 0x000000011b077824 */ /* 0x000fe200030e0644 */
[----:B------:R-:W-:Y:S01]  /*153b0*/  IADD3 R16, P2, R18, R0, RZ ;  /* 0x0000000012107210 */ /* 0x000fe20007f5e0ff */
[----:B-1----:R-:W-:Y:S01]  /*153c0*/  VIADD R13, R252, 0x39 ;  /* 0x00000039fc0d7836 */ /* 0x002fe20000000000 */
[----:B------:R-:W-:Y:S01]  /*153d0*/  PRMT R23, R15, 0x7770, RZ ;  /* 0x000077700f177816 */ /* 0x000fe200000000ff */
[----:B------:R-:W-:-:S02]  /*153e0*/  ULDC UR5, c[0x0][0x228] ;  /* 0x00008a0000057ab9 */ /* 0x000fc40000000800 */
[----:B------:R-:W-:Y:S01]  /*153f0*/  IMAD.X R17, R25, 0x1, R2, P2 ;  /* 0x0000000119117824 */ /* 0x000fe200010e0602 */
[----:B------:R-:W-:Y:S02]  /*15400*/  ISETP.LT.AND P2, PT, R250, UR4, !P3 ;  /* 0x00000004fa007c0c */ /* 0x000fe4000df41270 */
[----:B------:R-:W-:Y:S01]  /*15410*/  IADD3 R12, P6, R18, R3, RZ ;  /* 0x00000003120c7210 */ /* 0x000fe20007fde0ff */
[----:B------:R1:W-:Y:S01]  /*15420*/  @P1 STG.E.U8 desc[UR14][R6.64], R19 ;  /* 0x0000001306001986 */ /* 0x0003e2000c10110e */
[----:B------:R-:W-:Y:S01]  /*15430*/  ULDC UR4, c[0x0][0x228] ;  /* 0x00008a0000047ab9 */ /* 0x000fe20000000800 */
[----:B------:R-:W-:Y:S02]  /*15440*/  ISETP.GE.AND P1, PT, R13, UR23, PT ;  /* 0x000000170d007c0c */ /* 0x000fe4000bf26270 */
[----:B------:R3:W-:Y:S01]  /*15450*/  @P5 STG.E.U8 desc[UR14][R16.64], R23 ;  /* 0x0000001710005986 */ /* 0x0007e2000c10110e */
[----:B------:R-:W-:Y:S01]  /*15460*/  ISETP.LT.AND P5, PT, R249, UR4, !P3 ;  /* 0x00000004f9007c0c */ /* 0x000fe2000dfa1270 */
[----:B------:R-:W-:Y:S01]  /*15470*/  IMAD.X R13, R25, 0x1, R11, P6 ;  /* 0x00000001190d7824 */ /* 0x000fe200030e060b */
[----:B------:R-:W-:Y:S01]  /*15480*/  PRMT R21, R15, 0x7771, RZ ;  /* 0x000077710f157816 */ /* 0x000fe200000000ff */
[----:B------:R-:W-:-:S02]  /*15490*/  ULDC UR4, c[0x0][0x228] ;  /* 0x00008a0000047ab9 */ /* 0x000fc40000000800 */
[----:B------:R-:W-:Y:S01]  /*154a0*/  ISETP.LT.AND P3, PT, R248, UR4, !P3 ;  /* 0x00000004f8007c0c */ /* 0x000fe2000df61270 */
[----:B------:R-:W-:Y:S01]  /*154b0*/  ULDC UR4, c[0x0][0x248] ;  /* 0x0000920000047ab9 */ /* 0x000fe20000000800 */
[C---:B--2---:R-:W-:Y:S01]  /*154c0*/  IADD3 R4, P6, R18.reuse, R10, RZ ;  /* 0x0000000a12047210 */ /* 0x044fe20007fde0ff */
[----:B------:R2:W-:Y:S01]  /*154d0*/  @P2 STG.E.U8 desc[UR14][R12.64], R21 ;  /* 0x000000150c002986 */ /* 0x0005e2000c10110e */
[C---:B-1----:R-:W-:Y:S02]  /*154e0*/  IADD3 R6, P2, R18.reuse, R9, RZ ;  /* 0x0000000912067210 */ /* 0x042fe40007f5e0ff */
[----:B------:R-:W-:Y:S01]  /*154f0*/  PRMT R19, R15, 0x7772, RZ ;  /* 0x000077720f137816 */ /* 0x000fe200000000ff */
[----:B------:R-:W-:Y:S01]  /*15500*/  IMAD.X R5, R25, 0x1, R8, P6 ;  /* 0x0000000119057824 */ /* 0x000fe200030e0608 */
[----:B------:R-:W-:Y:S01]  /*15510*/  PRMT R15, R15, 0x7773, RZ ;  /* 0x000077730f0f7816 */ /* 0x000fe200000000ff */
[----:B------:R-:W-:Y:S02]  /*15520*/  IMAD.X R7, R25, 0x1, R68, P2 ;  /* 0x0000000119077824 */ /* 0x000fe400010e0644 */
[----:B------:R-:W-:Y:S01]  /*15530*/  VIADD R18, R18, UR4 ;  /* 0x0000000412127c36 */ /* 0x000fe20008000000 */
[----:B------:R1:W-:Y:S01]  /*15540*/  @P5 STG.E.U8 desc[UR14][R4.64], R19 ;  /* 0x0000001304005986 */ /* 0x0003e2000c10110e */
[----:B------:R-:W-:-:S03]  /*15550*/  ULDC UR4, c[0x0][0x228] ;  /* 0x00008a0000047ab9 */ /* 0x000fc60000000800 */
[----:B------:R4:W-:Y:S01]  /*15560*/  @P3 STG.E.U8 desc[UR14][R6.64], R15 ;  /* 0x0000000f06003986 */ /* 0x0009e2000c10110e */
[----:B---3--:R-:W-:Y:S02]  /*15570*/  SHF.R.S32.HI R23, RZ, 0x1f, R18 ;  /* 0x0000001fff177819 */ /* 0x008fe40000011412 */
[----:B--2---:R-:W-:Y:S02]  /*15580*/  IADD3 R12, P3, R18, R0, RZ ;  /* 0x00000000120c7210 */ /* 0x004fe40007f7e0ff */
[----:B------:R-:W-:Y:S01]  /*15590*/  ISETP.LT.AND P2, PT, R251, UR5, !P4 ;  /* 0x00000005fb007c0c */ /* 0x000fe2000e741270 */
[----:B------:R-:W-:Y:S01]  /*155a0*/  VIADD R14, R252, 0x3a ;  /* 0x0000003afc0e7836 */ /* 0x000fe20000000000 */
[----:B------:R-:W-:Y:S01]  /*155b0*/  PRMT R21, R52, 0x7770, RZ ;  /* 0x0000777034157816 */ /* 0x000fe200000000ff */
[----:B------:R-:W-:Y:S01]  /*155c0*/  IMAD.X R13, R23, 0x1, R2, P3 ;  /* 0x00000001170d7824 */ /* 0x000fe200018e0602 */
[----:B------:R-:W-:Y:S01]  /*155d0*/  ISETP.LT.AND P3, PT, R250, UR4, !P4 ;  /* 0x00000004fa007c0c */ /* 0x000fe2000e761270 */
[----:B------:R-:W-:Y:S01]  /*155e0*/  ULDC UR5, c[0x0][0x228] ;  /* 0x00008a0000057ab9 */ /* 0x000fe20000000800 */
[----:B-1----:R-:W-:Y:S01]  /*155f0*/  IADD3 R4, P6, R18, R3, RZ ;  /* 0x0000000312047210 */ /* 0x002fe20007fde0ff */
[----:B------:R-:W-:Y:S01]  /*15600*/  ULDC UR4, c[0x0][0x228] ;  /* 0x00008a0000047ab9 */ /* 0x000fe20000000800 */
[----:B------:R-:W-:-:S03]  /*15610*/  PRMT R19, R52, 0x7771, RZ ;  /* 0x0000777134137816 */ /* 0x000fc600000000ff */
[----:B------:R-:W-:Y:S01]  /*15620*/  IMAD.X R5, R23, 0x1, R11, P6 ;  /* 0x0000000117057824 */ /* 0x000fe200030e060b */
[----:B------:R-:W-:Y:S01]  /*15630*/  ISETP.LT.AND P5, PT, R249, UR5, !P4 ;  /* 0x00000005f9007c0c */ /* 0x000fe2000e7a1270 */
[----:B------:R1:W-:Y:S01]  /*15640*/  @P2 STG.E.U8 desc[UR14][R12.64], R21 ;  /* 0x000000150c002986 */ /* 0x0003e2000c10110e */
[----:B------:R-:W-:Y:S01]  /*15650*/  ISETP.LT.AND P4, PT, R248, UR4, !P4 ;  /* 0x00000004f8007c0c */ /* 0x000fe2000e781270 */
[----:B------:R-:W-:Y:S01]  /*15660*/  ULDC UR4, c[0x0][0x248] ;  /* 0x0000920000047ab9 */ /* 0x000fe20000000800 */
[----:B------:R-:W-:Y:S01]  /*15670*/  ISETP.GE.AND P2, PT, R14, UR21, PT ;  /* 0x000000150e007c0c */ /* 0x000fe2000bf46270 */
[----:B------:R2:W-:Y:S01]  /*15680*/  @P3 STG.E.U8 desc[UR14][R4.64], R19 ;  /* 0x0000001304003986 */ /* 0x0005e2000c10110e */
[C---:B----4-:R-:W-:Y:S01]  /*15690*/  IADD3 R6, P6, R18.reuse, R10, RZ ;  /* 0x0000000a12067210 */ /* 0x050fe20007fde0ff */
[----:B------:R-:W-:Y:S01]  /*156a0*/  ULDC UR5, c[0x0][0x228] ;  /* 0x00008a0000057ab9 */ /* 0x000fe20000000800 */
[----:B------:R-:W-:Y:S02]  /*156b0*/  IADD3 R14, P3, R18, R9, RZ ;  /* 0x00000009120e7210 */ /* 0x000fe40007f7e0ff */
[----:B------:R-:W-:Y:S01]  /*156c0*/  PRMT R17, R52, 0x7772, RZ ;  /* 0x0000777234117816 */ /* 0x000fe200000000ff */
[----:B------:R-:W-:-:S02]  /*156d0*/  IMAD.X R7, R23, 0x1, R8, P6 ;  /* 0x0000000117077824 */ /* 0x000fc400030e0608 */
[----:B------:R-:W-:Y:S01]  /*156e0*/  IMAD.X R15, R23, 0x1, R68, P3 ;  /* 0x00000001170f7824 */ /* 0x000fe200018e0644 */
[----:B-1----:R-:W-:Y:S01]  /*156f0*/  PRMT R13, R52, 0x7773, RZ ;  /* 0x00007773340d7816 */ /* 0x002fe200000000ff */
[----:B------:R-:W-:Y:S01]  /*15700*/  VIADD R18, R18, UR4 ;  /* 0x0000000412127c36 */ /* 0x000fe20008000000 */
[----:B------:R1:W-:Y:S01]  /*15710*/  @P5 STG.E.U8 desc[UR14][R6.64], R17 ;  /* 0x0000001106005986 */ /* 0x0003e2000c10110e */
[----:B------:R-:W-:Y:S01]  /*15720*/  ISETP.LT.AND P3, PT, R251, UR5, !P1 ;  /* 0x00000005fb007c0c */ /* 0x000fe2000cf61270 */
[----:B------:R-:W-:Y:S01]  /*15730*/  ULDC UR4, c[0x0][0x228] ;  /* 0x00008a0000047ab9 */ /* 0x000fe20000000800 */
[----:B------:R-:W-:Y:S01]  /*15740*/  VIADD R12, R252, 0x3b ;  /* 0x0000003bfc0c7836 */ /* 0x000fe20000000000 */
[----:B------:R3:W-:Y:S01]  /*15750*/  @P4 STG.E.U8 desc[UR14][R14.64], R13 ;  /* 0x0000000d0e004986 */ /* 0x0007e2000c10110e */
[----:B------:R-:W-:Y:S01]  /*15760*/  SHF.R.S32.HI R23, RZ, 0x1f, R18 ;  /* 0x0000001fff177819 */ /* 0x000fe20000011412 */
[----:B------:R-:W-:Y:S01]  /*15770*/  ULDC UR5, c[0x0][0x228] ;  /* 0x00008a0000057ab9 */ /* 0x000fe20000000800 */
[----:B--2---:R-:W-:-:S05]  /*15780*/  IADD3 R4, P4, R18, R0, RZ ;  /* 0x0000000012047210 */ /* 0x004fca0007f9e0ff */
[C---:B------:R-:W-:Y:S01]  /*15790*/  IMAD.X R5, R23.reuse, 0x1, R2, P4 ;  /* 0x0000000117057824 */ /* 0x040fe200020e0602 */
[----:B------:R-:W-:Y:S01]  /*157a0*/  ISETP.LT.AND P4, PT, R250, UR4, !P1 ;  /* 0x00000004fa007c0c */ /* 0x000fe2000cf81270 */
[----:B------:R-:W-:Y:S01]  /*157b0*/  ULDC UR4, c[0x0][0x228] ;  /* 0x00008a0000047ab9 */ /* 0x000fe20000000800 */
[----:B-1----:R-:W-:Y:S02]  /*157c0*/  IADD3 R6, P6, R18, R3, RZ ;  /* 0x0000000312067210 */ /* 0x002fe40007fde0ff */
[C---:B0-----:R-:W-:Y:S02]  /*157d0*/  PRMT R17, R80.reuse, 0x7770, RZ ;  /* 0x0000777050117816 */ /* 0x041fe400000000ff */
[----:B------:R-:W-:Y:S01]  /*157e0*/  PRMT R21, R80, 0x7771, RZ ;  /* 0x0000777150157816 */ /* 0x000fe200000000ff */
[----:B------:R-:W-:Y:S01]  /*157f0*/  IMAD.X R7, R23, 0x1, R11, P6 ;  /* 0x0000000117077824 */ /* 0x000fe200030e060b */
[----:B------:R-:W-:Y:S01]  /*15800*/  ISETP.LT.AND P5, PT, R249, UR5, !P1 ;  /* 0x00000005f9007c0c */ /* 0x000fe2000cfa1270 */
[----:B------:R0:W-:Y:S01]  /*15810*/  @P3 STG.E.U8 desc[UR14][R4.64], R17 ;  /* 0x0000001104003986 */ /* 0x0001e2000c10110e */
[----:B------:R-:W-:Y:S01]  /*15820*/  ISETP.LT.AND P1, PT, R248, UR4, !P1 ;  /* 0x00000004f8007c0c */ /* 0x000fe2000cf21270 */
[----:B------:R-:W-:Y:S01]  /*15830*/  ULDC UR4, c[0x0][0x248] ;  /* 0x0000920000047ab9 */ /* 0x000fe20000000800 */
[----:B------:R-:W-:Y:S01]  /*15840*/  ISETP.GE.AND P3, PT, R12, UR19, PT ;  /* 0x000000130c007c0c */ /* 0x000fe2000bf66270 */
[----:B------:R1:W-:Y:S01]  /*15850*/  @P4 STG.E.U8 desc[UR14][R6.64], R21 ;  /* 0x0000001506004986 */ /* 0x0003e2000c10110e */
[C---:B------:R-:W-:Y:S01]  /*15860*/  IADD3 R12, P6, R18.reuse, R10, RZ ;  /* 0x0000000a120c7210 */ /* 0x040fe20007fde0ff */
[----:B------:R-:W-:Y:S01]  /*15870*/  ULDC UR5, c[0x0][0x228] ;  /* 0x00008a0000057ab9 */ /* 0x000fe20000000800 */
[----:B---3--:R-:W-:-:S02]  /*15880*/  IADD3 R14, P4, R18, R9, RZ ;  /* 0x00000009120e7210 */ /* 0x008fc40007f9e0ff */
[C---:B------:R-:W-:Y:S01]  /*15890*/  PRMT R19, R80.reuse, 0x7772, RZ ;  /* 0x0000777250137816 */ /* 0x040fe200000000ff */
[C---:B------:R-:W-:Y:S02]  /*158a0*/  IMAD.X R13, R23.reuse, 0x1, R8, P6 ;  /* 0x00000001170d7824 */ /* 0x040fe400030e0608 */
[----:B------:R-:W-:Y:S01]  /*158b0*/  IMAD.X R15, R23, 0x1, R68, P4 ;  /* 0x00000001170f7824 */ /* 0x000fe200020e0644 */
[----:B0-----:R-:W-:Y:S01]  /*158c0*/  PRMT R17, R80, 0x7773, RZ ;  /* 0x0000777350117816 */ /* 0x001fe200000000ff */
[----:B------:R-:W-:Y:S01]  /*158d0*/  VIADD R18, R18, UR4 ;  /* 0x0000000412127c36 */ /* 0x000fe20008000000 */
[----:B------:R-:W-:Y:S01]  /*158e0*/  ISETP.LT.AND P4, PT, R251, UR5, !P2 ;  /* 0x00000005fb007c0c */ /* 0x000fe2000d781270 */
[----:B------:R0:W-:Y:S01]  /*158f0*/  @P5 STG.E.U8 desc[UR14][R12.64], R19 ;  /* 0x000000130c005986 */ /* 0x0001e2000c10110e */
[----:B------:R-:W-:Y:S01]  /*15900*/  ULDC UR4, c[0x0][0x228] ;  /* 0x00008a0000047ab9 */ /* 0x000fe20000000800 */
[----:B-1----:R-:W-:Y:S01]  /*15910*/  PRMT R21, R53, 0x7770, RZ ;  /* 0x0000777035157816 */ /* 0x002fe200000000ff */
[----:B------:R-:W-:Y:S01]  /*15920*/  VIADD R7, R252, 0x3c ;  /* 0x0000003cfc077836 */ /* 0x000fe20000000000 */
[----:B------:R1:W-:Y:S01]  /*15930*/  @P1 STG.E.U8 desc[UR14][R14.64], R17 ;  /* 0x000000110e001986 */ /* 0x0003e2000c10110e */
[----:B------:R-:W-:Y:S01]  /*15940*/  SHF.R.S32.HI R23, RZ, 0x1f, R18 ;  /* 0x0000001fff177819 */ /* 0x000fe20000011412 */
[----:B------:R-:W-:Y:S01]  /*15950*/  ULDC UR5, c[0x0][0x228] ;  /* 0x00008a0000057ab9 */ /* 0x000fe20000000800 */
[----:B------:R-:W-:-:S02]  /*15960*/  IADD3 R4, P1, R18, R0, RZ ;  /* 0x0000000012047210 */ /* 0x000fc40007f3e0ff */
[----:B------:R-:W-:Y:S01]  /*15970*/  ISETP.LT.AND P5, PT, R250, UR4, !P2 ;  /* 0x00000004fa007c0c */ /* 0x000fe2000d7a1270 */
[----:B------:R-:W-:Y:S02]  /*15980*/  ULDC UR4, c[0x0][0x228] ;  /* 0x00008a0000047ab9 */ /* 0x000fe40000000800 */
[----:B------:R-:W-:Y:S01]  /*15990*/  IMAD.X R5, R23, 0x1, R2, P1 ;  /* 0x0000000117057824 */ /* 0x000fe200008e0602 */
[----:B------:R-:W-:Y:S02]  /*159a0*/  IADD3 R6, P6, R18, R3, RZ ;  /* 0x0000000312067210 */ /* 0x000fe40007fde0ff */
[----:B------:R-:W-:Y:S01]  /*159b0*/  ISETP.LT.AND P1, PT, R249, UR5, !P2 ;  /* 0x00000005f9007c0c */ /* 0x000fe2000d721270 */
[----:B------:R-:W-:Y:S01]  /*159c0*/  ULDC UR5, c[0x0][0x228] ;  /* 0x00008a0000057ab9 */ /* 0x000fe20000000800 */
[----:B------:R2:W-:Y:S01]  /*159d0*/  @P4 STG.E.U8 desc[UR14][R4.64], R21 ;  /* 0x0000001504004986 */ /* 0x0005e2000c10110e */
[----:B------:R-:W-:Y:S01]  /*159e0*/  ISETP.GE.AND P4, PT, R7, UR17, PT ;  /* 0x0000001107007c0c */ /* 0x000fe2000bf86270 */
[----:B------:R-:W-:Y:S01]  /*159f0*/  IMAD.X R7, R23, 0x1, R11, P6 ;  /* 0x0000000117077824 */ /* 0x000fe200030e060b */
[----:B0-----:R-:W-:-:S02]  /*15a00*/  PRMT R19, R53, 0x7771, RZ ;  /* 0x0000777135137816 */ /* 0x001fc400000000ff */
[----:B------:R-:W-:Y:S02]  /*15a10*/  IADD3 R12, P6, R18, R10, RZ ;  /* 0x0000000a120c7210 */ /* 0x000fe40007fde0ff */
[----:B------:R-:W-:Y:S01]  /*15a20*/  ISETP.LT.AND P2, PT, R248, UR4, !P2 ;  /* 0x00000004f8007c0c */ /* 0x000fe2000d741270 */
[----:B------:R0:W-:Y:S01]  /*15a30*/  @P5 STG.E.U8 desc[UR14][R6.64], R19 ;  /* 0x0000001306005986 */ /* 0x0001e2000c10110e */
[C---:B-1----:R-:W-:Y:S01]  /*15a40*/  IADD3 R14, P5, R18.reuse, R9, RZ ;  /* 0x00000009120e7210 */ /* 0x042fe20007fbe0ff */
[----:B------:R-:W-:Y:S01]  /*15a50*/  IMAD.X R13, R23, 0x1, R8, P6 ;  /* 0x00000001170d7824 */ /* 0x000fe200030e0608 */
[C---:B------:R-:W-:Y:S01]  /*15a60*/  PRMT R17, R53.reuse, 0x7772, RZ ;  /* 0x0000777235117816 */ /* 0x040fe200000000ff */
[----:B------:R-:W-:Y:S01]  /*15a70*/  ULDC UR4, c[0x0][0x248] ;  /* 0x0000920000047ab9 */ /* 0x000fe20000000800 */
[----:B------:R-:W-:Y:S01]  /*15a80*/  PRMT R53, R53, 0x7773, RZ ;  /* 0x0000777335357816 */ /* 0x000fe200000000ff */
[----:B------:R-:W-:Y:S02]  /*15a90*/  IMAD.X R15, R23, 0x1, R68, P5 ;  /* 0x00000001170f7824 */ /* 0x000fe400028e0644 */
[----:B------:R-:W-:Y:S01]  /*15aa0*/  VIADD R18, R18, UR4 ;  /* 0x0000000412127c36 */ /* 0x000fe20008000000 */
[----:B------:R1:W-:Y:S01]  /*15ab0*/  @P1 STG.E.U8 desc[UR14][R12.64], R17 ;  /* 0x000000110c001986 */ /* 0x0003e2000c10110e */
[----:B------:R-:W-:Y:S01]  /*15ac0*/  ISETP.LT.AND P1, PT, R251, UR5, !P3 ;  /* 0x00000005fb007c0c */ /* 0x000fe2000df21270 */
[----:B------:R-:W-:Y:S01]  /*15ad0*/  ULDC UR4, c[0x0][0x228] ;  /* 0x00008a0000047ab9 */ /* 0x000fe20000000800 */
[----:B--2---:R-:W-:Y:S01]  /*15ae0*/  PRMT R21, R81, 0x7770, RZ ;  /* 0x0000777051157816 */ /* 0x004fe200000000ff */
[----:B------:R2:W-:Y:S01]  /*15af0*/  @P2 STG.E.U8 desc[UR14][R14.64], R53 ;  /* 0x000000350e002986 */ /* 0x0005e2000c10110e */
[----:B------:R-:W-:Y:S01]  /*15b00*/  SHF.R.S32.HI R23, RZ, 0x1f, R18 ;  /* 0x0000001fff177819 */ /* 0x000fe20000011412 */
[----:B0-----:R-:W-:Y:S01]  /*15b10*/  VIADD R7, R252, 0x3d ;  /* 0x0000003dfc077836 */ /* 0x001fe20000000000 */
[----:B------:R-:W-:Y:S01]  /*15b20*/  IADD3 R4, P2, R18, R0, RZ ;  /* 0x0000000012047210 */ /* 0x000fe20007f5e0ff */
[----:B------:R-:W-:Y:S01]  /*15b30*/  ULDC UR5, c[0x0][0x228] ;  /* 0x00008a0000057ab9 */ /* 0x000fe20000000800 */
[----:B------:R-:W-:Y:S01]  /*15b40*/  ISETP.LT.AND P5, PT, R250, UR4, !P3 ;  /* 0x00000004fa007c0c */ /* 0x000fe2000dfa1270 */
[----:B------:R-:W-:-:S02]  /*15b50*/  ULDC UR4, c[0x0][0x228] ;  /* 0x00008a0000047ab9 */ /* 0x000fc40000000800 */
[----:B------:R-:W-:Y:S01]  /*15b60*/  IMAD.X R5, R23, 0x1, R2, P2 ;  /* 0x0000000117057824 */ /* 0x000fe200010e0602 */
[C---:B------:R-:W-:Y:S02]  /*15b70*/  IADD3 R6, P6, R18.reuse, R3, RZ ;  /* 0x0000000312067210 */ /* 0x040fe40007fde0ff */
[----:B------:R-:W-:Y:S01]  /*15b80*/  ISETP.LT.AND P2, PT, R249, UR5, !P3 ;  /* 0x00000005f9007c0c */ /* 0x000fe2000df41270 */
[----:B------:R-:W-:Y:S01]  /*15b90*/  ULDC UR5, c[0x0][0x228] ;  /* 0x00008a0000057ab9 */ /* 0x000fe20000000800 */
[----:B------:R0:W-:Y:S01]  /*15ba0*/  @P1 STG.E.U8 desc[UR14][R4.64], R21 ;  /* 0x0000001504001986 */ /* 0x0001e2000c10110e */
[----:B------:R-:W-:Y:S01]  /*15bb0*/  ISETP.GE.AND P1, PT, R7, UR13, PT ;  /* 0x0000000d07007c0c */ /* 0x000fe2000bf26270 */
[----:B------:R-:W-:Y:S01]  /*15bc0*/  IMAD.X R7, R23, 0x1, R11, P6 ;  /* 0x0000000117077824 */ /* 0x000fe200030e060b */
[----:B------:R-:W-:Y:S02]  /*15bd0*/  PRMT R19, R81, 0x7771, RZ ;  /* 0x0000777151137816 */ /* 0x000fe400000000ff */
[----:B-1----:R-:W-:-:S02]  /*15be0*/  IADD3 R12, P6, R18, R10, RZ ;  /* 0x0000000a120c7210 */ /* 0x002fc40007fde0ff */
[----:B------:R-:W-:Y:S01]  /*15bf0*/  ISETP.LT.AND P3, PT, R248, UR4, !P3 ;  /* 0x00000004f8007c0c */ /* 0x000fe2000df61270 */
[----:B------:R-:W-:Y:S01]  /*15c00*/  @P5 STG.E.U8 desc[UR14][R6.64], R19 ;  /* 0x0000001306005986 */ /* 0x000fe2000c10110e */
[C---:B--2---:R-:W-:Y:S01]  /*15c10*/  IADD3 R14, P5, R18.reuse, R9, RZ ;  /* 0x00000009120e7210 */ /* 0x044fe20007fbe0ff */
        /* <DEDUP_REMOVED lines=9> */
[----:B------:R-:W-:Y:S01]  /*15cb0*/  ULDC UR5, c[0x0][0x228] ;  /* 0x00008a0000057ab9 */ /* 0x000fe20000000800 */
[----:B------:R2:W-:Y:S01]  /*15cc0*/  @P3 STG.E.U8 desc[UR14][R14.64], R81 ;  /* 0x000000510e003986 */ /* 0x0005e2000c10110e */
[----:B0-----:R-:W-:-:S02]  /*15cd0*/  SHF.R.S32.HI R21, RZ, 0x1f, R18 ;  /* 0x0000001fff157819 */ /* 0x001fc40000011412 */
[----:B------:R-:W-:Y:S02]  /*15ce0*/  IADD3 R4, P3, R18, R0, RZ ;  /* 0x0000000012047210 */ /* 0x000fe40007f7e0ff */
[----:B------:R-:W-:Y:S01]  /*15cf0*/  ISETP.LT.AND P5, PT, R250, UR4, !P4 ;  /* 0x00000004fa007c0c */ /* 0x000fe2000e7a1270 */
[----:B------:R-:W-:Y:S02]  /*15d00*/  ULDC UR4, c[0x0][0x228] ;  /* 0x00008a0000047ab9 */ /* 0x000fe40000000800 */
[----:B------:R-:W-:Y:S01]  /*15d10*/  IMAD.X R5, R21, 0x1, R2, P3 ;  /* 0x0000000115057824 */ /* 0x000fe200018e0602 */
[----:B-1----:R-:W-:Y:S02]  /*15d20*/  PRMT R17, R54, 0x7770, RZ ;  /* 0x0000777036117816 */ /* 0x002fe400000000ff */
[----:B------:R-:W-:Y:S01]  /*15d30*/  ISETP.LT.AND P3, PT, R249, UR5, !P4 ;  /* 0x00000005f9007c0c */ /* 0x000fe2000e761270 */
[----:B------:R-:W-:Y:S01]  /*15d40*/  VIADD R13, R252, 0x3e ;  /* 0x0000003efc0d7836 */ /* 0x000fe20000000000 */
[C---:B------:R-:W-:Y:S01]  /*15d50*/  IADD3 R6, P6, R18.reuse, R3, RZ ;  /* 0x0000000312067210 */ /* 0x040fe20007fde0ff */
[----:B------:R0:W-:Y:S01]  /*15d60*/  @P2 STG.E.U8 desc[UR14][R4.64], R17 ;  /* 0x0000001104002986 */ /* 0x0001e2000c10110e */
[----:B------:R-:W-:Y:S01]  /*15d70*/  IADD3 R12, P2, R18, R10, RZ ;  /* 0x0000000a120c7210 */ /* 0x000fe20007f5e0ff */
[----:B------:R-:W-:Y:S01]  /*15d80*/  ULDC UR5, c[0x0][0x228] ;  /* 0x00008a0000057ab9 */ /* 0x000fe20000000800 */
[C---:B------:R-:W-:Y:S01]  /*15d90*/  PRMT R19, R54.reuse, 0x7771, RZ ;  /* 0x0000777136137816 */ /* 0x040fe200000000ff */
[----:B------:R-:W-:Y:S01]  /*15da0*/  IMAD.X R7, R21, 0x1, R11, P6 ;  /* 0x0000000115077824 */ /* 0x000fe200030e060b */
[----:B------:R-:W-:Y:S01]  /*15db0*/  ISETP.GE.AND P6, PT, R13, UR25, PT ;  /* 0x000000190d007c0c */ /* 0x000fe2000bfc6270 */
[----:B------:R-:W-:Y:S01]  /*15dc0*/  IMAD.X R13, R21, 0x1, R8, P2 ;  /* 0x00000001150d7824 */ /* 0x000fe200010e0608 */
[----:B--2---:R-:W-:-:S02]  /*15dd0*/  PRMT R15, R54, 0x7772, RZ ;  /* 0x00007772360f7816 */ /* 0x004fc400000000ff */
[----:B------:R1:W-:Y:S01]  /*15de0*/  @P5 STG.E.U8 desc[UR14][R6.64], R19 ;  /* 0x0000001306005986 */ /* 0x0003e2000c10110e */
[----:B------:R-:W-:Y:S01]  /*15df0*/  ISETP.LT.AND P4, PT, R248, UR4, !P4 ;  /* 0x00000004f8007c0c */ /* 0x000fe2000e781270 */
[----:B------:R-:W-:Y:S02]  /*15e00*/  ULDC UR4, c[0x0][0x248] ;  /* 0x0000920000047ab9 */ /* 0x000fe40000000800 */
[----:B------:R2:W-:Y:S01]  /*15e10*/  @P3 STG.E.U8 desc[UR14][R12.64], R15 ;  /* 0x0000000f0c003986 */ /* 0x0005e2000c10110e */
[C---:B0-----:R-:W-:Y:S01]  /*15e20*/  IADD3 R4, P3, R18.reuse, R9, RZ ;  /* 0x0000000912047210 */ /* 0x041fe20007f7e0ff */
[----:B------:R-:W-:Y:S01]  /*15e30*/  VIADD R18, R18, UR4 ;  /* 0x0000000412127c36 */ /* 0x000fe20008000000 */
[----:B------:R-:W-:Y:S01]  /*15e40*/  ISETP.LT.AND P2, PT, R251, UR5, !P1 ;  /* 0x00000005fb007c0c */ /* 0x000fe2000cf41270 */
[----:B------:R-:W-:Y:S01]  /*15e50*/  ULDC UR4, c[0x0][0x228] ;  /* 0x00008a0000047ab9 */ /* 0x000fe20000000800 */
[----:B------:R-:W-:Y:S01]  /*15e60*/  PRMT R17, R54, 0x7773, RZ ;  /* 0x0000777336117816 */ /* 0x000fe200000000ff */
[----:B------:R-:W-:Y:S01]  /*15e70*/  IMAD.X R5, R21, 0x1, R68, P3 ;  /* 0x0000000115057824 */ /* 0x000fe200018e0644 */
[----:B------:R-:W-:Y:S01]  /*15e80*/  SHF.R.S32.HI R25, RZ, 0x1f, R18 ;  /* 0x0000001fff197819 */ /* 0x000fe20000011412 */
[----:B------:R-:W-:Y:S01]  /*15e90*/  ULDC UR5, c[0x0][0x228] ;  /* 0x00008a0000057ab9 */ /* 0x000fe20000000800 */
[----:B-1----:R-:W-:-:S02]  /*15ea0*/  IADD3 R6, P3, R18, R0, RZ ;  /* 0x0000000012067210 */ /* 0x002fc40007f7e0ff */
[----:B------:R-:W-:-:S03]  /*15eb0*/  PRMT R23, R82, 0x7770, RZ ;  /* 0x0000777052177816 */ /* 0x000fc600000000ff */
[----:B------:R-:W-:Y:S01]  /*15ec0*/  IMAD.X R7, R25, 0x1, R2, P3 ;  /* 0x0000000119077824 */ /* 0x000fe200018e0602 */
[----:B------:R-:W-:Y:S01]  /*15ed0*/  ISETP.LT.AND P5, PT, R250, UR6, !P1 ;  /* 0x00000006fa007c0c */ /* 0x000fe2000cfa1270 */
[----:B------:R0:W-:Y:S01]  /*15ee0*/  @P4 STG.E.U8 desc[UR14][R4.64], R17 ;  /* 0x0000001104004986 */ /* 0x0001e2000c10110e */
[----:B------:R-:W-:Y:S01]  /*15ef0*/  ISETP.LT.AND P3, PT, R249, UR4, !P1 ;  /* 0x00000004f9007c0c */ /* 0x000fe2000cf61270 */
[----:B------:R-:W-:Y:S01]  /*15f00*/  ULDC UR4, c[0x0][0x228] ;  /* 0x00008a0000047ab9 */ /* 0x000fe20000000800 */
[C---:B--2---:R-:W-:Y:S01]  /*15f10*/  IADD3 R12, P4, R18.reuse, R3, RZ ;  /* 0x00000003120c7210 */ /* 0x044fe20007f9e0ff */
[----:B------:R1:W-:Y:S01]  /*15f20*/  @P2 STG.E.U8 desc[UR14][R6.64], R23 ;  /* 0x0000001706002986 */ /* 0x0003e2000c10110e */
[----:B------:R-:W-:Y:S01]  /*15f30*/  IADD3 R14, P2, R18, R10, RZ ;  /* 0x0000000a120e7210 */ /* 0x000fe20007f5e0ff */
[----:B------:R-:W-:Y:S01]  /*15f40*/  ULDC UR6, c[0x0][0x228] ;  /* 0x00008a0000067ab9 */ /* 0x000fe20000000800 */
[C---:B------:R-:W-:Y:S01]  /*15f50*/  PRMT R21, R82.reuse, 0x7771, RZ ;  /* 0x0000777152157816 */ /* 0x040fe200000000ff */
[C---:B------:R-:W-:Y:S01]  /*15f60*/  IMAD.X R13, R25.reuse, 0x1, R11, P4 ;  /* 0x00000001190d7824 */ /* 0x040fe200020e060b */
[----:B------:R-:W-:Y:S01]  /*15f70*/  PRMT R19, R82, 0x7772, RZ ;  /* 0x0000777252137816 */ /* 0x000fe200000000ff */
[----:B------:R-:W-:Y:S01]  /*15f80*/  IMAD.X R15, R25, 0x1, R8, P2 ;  /* 0x00000001190f7824 */ /* 0x000fe200010e0608 */
[----:B------:R-:W-:Y:S01]  /*15f90*/  ISETP.LT.AND P1, PT, R248, UR4, !P1 ;  /* 0x00000004f8007c0c */ /* 0x000fe2000cf21270 */
[----:B------:R-:W-:Y:S01]  /*15fa0*/  ULDC UR4, c[0x0][0x248] ;  /* 0x0000920000047ab9 */ /* 0x000fe20000000800 */
[----:B------:R2:W-:Y:S04]  /*15fb0*/  @P5 STG.E.U8 desc[UR14][R12.64], R21 ;  /* 0x000000150c005986 */ /* 0x0005e8000c10110e */
[----:B------:R3:W-:Y:S01]  /*15fc0*/  @P3 STG.E.U8 desc[UR14][R14.64], R19 ;  /* 0x000000130e003986 */ /* 0x0007e2000c10110e */
[C---:B0-----:R-:W-:Y:S01]  /*15fd0*/  IADD3 R4, P3, R18.reuse, R9, RZ ;  /* 0x0000000912047210 */ /* 0x041fe20007f7e0ff */
[----:B------:R-:W-:Y:S01]  /*15fe0*/  VIADD R18, R18, UR4 ;  /* 0x0000000412127c36 */ /* 0x000fe20008000000 */
[----:B------:R-:W-:Y:S01]  /*15ff0*/  ISETP.LT.AND P4, PT, R251, UR5, !P6 ;  /* 0x00000005fb007c0c */ /* 0x000fe2000f781270 */
[----:B------:R-:W-:Y:S01]  /*16000*/  ULDC UR5, c[0x0][0x228] ;  /* 0x00008a0000057ab9 */ /* 0x000fe20000000800 */
[----:B------:R-:W-:Y:S01]  /*16010*/  PRMT R17, R82, 0x7773, RZ ;  /* 0x0000777352117816 */ /* 0x000fe200000000ff */
[----:B------:R-:W-:Y:S01]  /*16020*/  IMAD.X R5, R25, 0x1, R68, P3 ;  /* 0x0000000119057824 */ /* 0x000fe200018e0644 */
[----:B------:R-:W-:Y:S01]  /*16030*/  ISETP.LT.AND P5, PT, R250, UR5, !P6 ;  /* 0x00000005fa007c0c */ /* 0x000fe2000f7a1270 */
[----:B------:R-:W-:Y:S01]  /*16040*/  ULDC UR4, c[0x0][0x228] ;  /* 0x00008a0000047ab9 */ /* 0x000fe20000000800 */
[----:B------:R-:W-:Y:S01]  /*16050*/  SHF.R.S32.HI R25, RZ, 0x1f, R18 ;  /* 0x0000001fff197819 */ /* 0x000fe20000011412 */
[----:B------:R-:W-:Y:S01]  /*16060*/  ULDC UR5, c[0x0][0x228] ;  /* 0x00008a0000057ab9 */ /* 0x000fe20000000800 */
[C---:B-1----:R-:W-:Y:S01]  /*16070*/  IADD3 R6, P3, R18.reuse, R0, RZ ;  /* 0x0000000012067210 */ /* 0x042fe20007f7e0ff */
[----:B------:R0:W-:Y:S01]  /*16080*/  @P1 STG.E.U8 desc[UR14][R4.64], R17 ;  /* 0x0000001104001986 */ /* 0x0001e2000c10110e */
[----:B--2---:R-:W-:-:S02]  /*16090*/  IADD3 R12, P1, R18, R3, RZ ;  /* 0x00000003120c7210 */ /* 0x004fc40007f3e0ff */
[----:B------:R-:W-:Y:S01]  /*160a0*/  PRMT R23, R55, 0x7770, RZ ;  /* 0x0000777037177816 */ /* 0x000fe200000000ff */
[----:B------:R-:W-:Y:S01]  /*160b0*/  IMAD.X R7, R25, 0x1, R2, P3 ;  /* 0x0000000119077824 */ /* 0x000fe200018e0602 */
[----:B------:R-:W-:Y:S01]  /*160c0*/  PRMT R21, R55, 0x7771, RZ ;  /* 0x0000777137157816 */ /* 0x000fe200000000ff */
[----:B------:R-:W-:Y:S01]  /*160d0*/  IMAD.X R13, R25, 0x1, R11, P1 ;  /* 0x00000001190d7824 */ /* 0x000fe200008e060b */
[----:B------:R-:W-:Y:S01]  /*160e0*/  ISETP.LT.AND P3, PT, R250, UR4, !P0 ;  /* 0x00000004fa007c0c */ /* 0x000fe2000c761270 */
[----:B------:R-:W-:Y:S01]  /*160f0*/  ULDC UR4, c[0x0][0x248] ;  /* 0x0000920000047ab9 */ /* 0x000fe20000000800 */
[----:B------:R1:W-:Y:S01]  /*16100*/  @P4 STG.E.U8 desc[UR14][R6.64], R23 ;  /* 0x0000001706004986 */ /* 0x0003e2000c10110e */
[C---:B---3--:R-:W-:Y:S01]  /*16110*/  VIADD R19, R18.reuse, UR4 ;  /* 0x0000000412137c36 */ /* 0x048fe20008000000 */
[----:B------:R-:W-:Y:S02]  /*16120*/  ULDC UR4, c[0x0][0x228] ;  /* 0x00008a0000047ab9 */ /* 0x000fe40000000800 */
[----:B------:R2:W-:Y:S01]  /*16130*/  @P5 STG.E.U8 desc[UR14][R12.64], R21 ;  /* 0x000000150c005986 */ /* 0x0005e2000c10110e */
[----:B0-----:R-:W-:-:S02]  /*16140*/  IADD3 R4, P5, R18, R10, RZ ;  /* 0x0000000a12047210 */ /* 0x001fc40007fbe0ff */
[----:B------:R-:W-:Y:S02]  /*16150*/  IADD3 R16, P4, R19, R0, RZ ;  /* 0x0000000013107210 */ /* 0x000fe40007f9e0ff */
[----:B------:R-:W-:Y:S01]  /*16160*/  SHF.R.S32.HI R27, RZ, 0x1f, R19 ;  /* 0x0000001fff1b7819 */ /* 0x000fe20000011413 */
[----:B------:R-:W-:Y:S01]  /*16170*/  IMAD.X R5, R25, 0x1, R8, P5 ;  /* 0x0000000119057824 */ /* 0x000fe200028e0608 */
[----:B-1----:R-:W-:Y:S02]  /*16180*/  IADD3 R6, P5, R19, R3, RZ ;  /* 0x0000000313067210 */ /* 0x002fe40007fbe0ff */
[----:B------:R-:W-:Y:S01]  /*16190*/  IADD3 R14, P1, R18, R9, RZ ;  /* 0x00000009120e7210 */ /* 0x000fe20007f3e0ff */
[----:B------:R-:W-:Y:S01]  /*161a0*/  IMAD.X R17, R27, 0x1, R2, P4 ;  /* 0x000000011b117824 */ /* 0x000fe200020e0602 */
[----:B------:R-:W-:Y:S01]  /*161b0*/  ISETP.LT.AND P4, PT, R249, UR4, !P6 ;  /* 0x00000004f9007c0c */ /* 0x000fe2000f781270 */
[----:B------:R-:W-:Y:S01]  /*161c0*/  IMAD.X R7, R27, 0x1, R11, P5 ;  /* 0x000000011b077824 */ /* 0x000fe200028e060b */
[----:B------:R-:W-:Y:S01]  /*161d0*/  ULDC UR4, c[0x0][0x228] ;  /* 0x00008a0000047ab9 */ /* 0x000fe20000000800 */
[----:B------:R-:W-:Y:S01]  /*161e0*/  IADD3 R10, P5, R19, R10, RZ ;  /* 0x0000000a130a7210 */ /* 0x000fe20007fbe0ff */
[----:B------:R-:W-:Y:S01]  /*161f0*/  IMAD.X R15, R25, 0x1, R68, P1 ;  /* 0x00000001190f7824 */ /* 0x000fe200008e0644 */
[----:B------:R-:W-:-:S02]  /*16200*/  ISETP.LT.AND P6, PT, R248, UR4, !P6 ;  /* 0x00000004f8007c0c */ /* 0x000fc4000f7c1270 */
[----:B------:R-:W-:Y:S02]  /*16210*/  ISETP.LT.AND P2, PT, R251, UR6, !P0 ;  /* 0x00000006fb007c0c */ /* 0x000fe4000c741270 */
[----:B------:R-:W-:Y:S01]  /*16220*/  ISETP.LT.AND P1, PT, R249, UR5, !P0 ;  /* 0x00000005f9007c0c */ /* 0x000fe2000c721270 */
[----:B------:R-:W-:Y:S01]  /*16230*/  ULDC UR5, c[0x0][0x228] ;  /* 0x00008a0000057ab9 */ /* 0x000fe20000000800 */
[----:B------:R-:W-:Y:S01]  /*16240*/  IMAD.X R11, R27, 0x1, R8, P5 ;  /* 0x000000011b0b7824 */ /* 0x000fe200028e0608 */
[----:B------:R-:W-:Y:S02]  /*16250*/  ISETP.LT.AND P0, PT, R248, UR5, !P0 ;  /* 0x00000005f8007c0c */ /* 0x000fe4000c701270 */
[----:B------:R-:W-:Y:S02]  /*16260*/  IADD3 R2, P5, R19, R9, RZ ;  /* 0x0000000913027210 */ /* 0x000fe40007fbe0ff */
[C---:B------:R-:W-:Y:S02]  /*16270*/  PRMT R9, R55.reuse, 0x7773, RZ ;  /* 0x0000777337097816 */ /* 0x040fe400000000ff */
[----:B------:R-:W-:-:S02]  /*16280*/  PRMT R55, R55, 0x7772, RZ ;  /* 0x0000777237377816 */ /* 0x000fc400000000ff */
[C---:B--2---:R-:W-:Y:S02]  /*16290*/  PRMT R13, R83.reuse, 0x7773, RZ ;  /* 0x00007773530d7816 */ /* 0x044fe400000000ff */
[C---:B------:R-:W-:Y:S02]  /*162a0*/  PRMT R19, R83.reuse, 0x7772, RZ ;  /* 0x0000777253137816 */ /* 0x040fe400000000ff */
[C---:B------:R-:W-:Y:S02]  /*162b0*/  PRMT R21, R83.reuse, 0x7771, RZ ;  /* 0x0000777153157816 */ /* 0x040fe400000000ff */
[----:B------:R-:W-:Y:S01]  /*162c0*/  PRMT R83, R83, 0x7770, RZ ;  /* 0x0000777053537816 */ /* 0x000fe200000000ff */
[----:B------:R0:W-:Y:S04]  /*162d0*/  @P4 STG.E.U8 desc[UR14][R4.64], R55 ;  /* 0x0000003704004986 */ /* 0x0001e8000c10110e */
[----:B------:R0:W-:Y:S04]  /*162e0*/  @P6 STG.E.U8 desc[UR14][R14.64], R9 ;  /* 0x000000090e006986 */ /* 0x0001e8000c10110e */
[----:B------:R0:W-:Y:S04]  /*162f0*/  @P2 STG.E.U8 desc[UR14][R16.64], R83 ;  /* 0x0000005310002986 */ /* 0x0001e8000c10110e */
[----:B------:R0:W-:Y:S01]  /*16300*/  @P3 STG.E.U8 desc[UR14][R6.64], R21 ;  /* 0x0000001506003986 */ /* 0x0001e2000c10110e */
[----:B------:R-:W-:-:S03]  /*16310*/  IMAD.X R3, R27, 0x1, R68, P5 ;  /* 0x000000011b037824 */ /* 0x000fc600028e0644 */
[----:B------:R0:W-:Y:S01]  /*16320*/  @P1 STG.E.U8 desc[UR14][R10.64], R19 ;  /* 0x000000130a001986 */ /* 0x0001e2000c10110e */
[----:B------:R-:W-:Y:S05]  /*16330*/  @!P0 EXIT ;  /* 0x000000000000894d */ /* 0x000fea0003800000 */
[----:B------:R-:W-:Y:S01]  /*16340*/  STG.E.U8 desc[UR14][R2.64], R13 ;  /* 0x0000000d02007986 */ /* 0x000fe2000c10110e */
[----:B------:R-:W-:Y:S05]  /*16350*/  EXIT ;  /* 0x000000000000794d */ /* 0x000fea0003800000 */
.L_x_2:
[----:B------:R-:W-:-:S00]  /*16360*/  BRA `(.L_x_2) ;  /* 0xfffffffc00fc7947 */ /* 0x000fc0000383ffff */
[----:B------:R-:W-:-:S00]  /*16370*/  NOP ;  /* 0x0000000000007918 */ /* 0x000fc00000000000 */
        /* <DEDUP_REMOVED lines=8> */
.L_x_3:


//--------------------- .nv.shared.matmul_kernel  --------------------------
	.section	.nv.shared.matmul_kernel,"aw",@nobits
	.sectionflags	@""
	.align	16
	.zero		1024


//--------------------- .nv.shared.reserved.0     --------------------------
	.section	.nv.shared.reserved.0,"aw",@nobits
	.weak		__nv_reservedSMEM_offset_0_alias
	.size		__nv_reservedSMEM_offset_0_alias, 0, 0
	.other		__nv_reservedSMEM_offset_0_alias,@"STO_CUDA_RESERVED_SHARED STV_DEFAULT"
__nv_reservedSMEM_offset_0_alias:
	.zero		0


//--------------------- .nv.constant0.matmul_kernel --------------------------
	.section	.nv.constant0.matmul_kernel,"a",@progbits
	.sectionflags	@""
	.align	4
.nv.constant0.matmul_kernel:
	.zero		608


//--------------------- SYMBOLS --------------------------

	.type		.nv.reservedSmem.offset0,@object
	.size		.nv.reservedSmem.offset0,0x4
